	.target	sm_90a

	.elftype	@"ET_EXEC"


//--------------------- .note.nv.tkinfo           --------------------------
	.section	.note.nv.tkinfo,"",@"SHT_NOTE"
	.sectionflags	@"SHF_NOTE_NV_TKINFO"
	.tkinfo
        /*0018*/ 	.word	0x00000002
        /*0030*/ 	.string	""
        /*0030*/ 	.string	"ptxas"
        /*0030*/ 	.string	"Cuda compilation tools, release 13.0, V13.0.88"
        /*0030*/ 	.string	"Build cuda_13.0.r13.0/compiler.36424714_0"
        /*0030*/ 	.string	"-v  -suppress-debug-info  -lineinfo  -arch sm_90a "



//--------------------- .note.nv.cuinfo           --------------------------
	.section	.note.nv.cuinfo,"",@"SHT_NOTE"
	.sectionflags	@"SHF_NOTE_NV_CUINFO"
        /*0018*/ 	.short	0x0002
        /*001a*/ 	.short	0x005a
        /*001c*/ 	.short	0x0082
	.zero		2


//--------------------- .nv.info                  --------------------------
	.section	.nv.info,"",@"SHT_CUDA_INFO"
	.align	4


	//----- nvinfo : EIATTR_REGCOUNT
	.align		4
        /*0000*/ 	.byte	0x04, 0x2f
        /*0002*/ 	.short	(.L_1 - .L_0)
	.align		4
.L_0:
        /*0004*/ 	.word	index@(matmul_kernel)
        /*0008*/ 	.word	0x000000ff


	//----- nvinfo : EIATTR_FRAME_SIZE
	.align		4
.L_1:
        /*000c*/ 	.byte	0x04, 0x11
        /*000e*/ 	.short	(.L_3 - .L_2)
	.align		4
.L_2:
        /*0010*/ 	.word	index@(matmul_kernel)
        /*0014*/ 	.word	0x000012d0


	//----- nvinfo : EIATTR_MIN_STACK_SIZE
	.align		4
.L_3:
        /*0018*/ 	.byte	0x04, 0x12
        /*001a*/ 	.short	(.L_5 - .L_4)
	.align		4
.L_4:
        /*001c*/ 	.word	index@(matmul_kernel)
        /*0020*/ 	.word	0x000012d0
.L_5:


//--------------------- .nv.compat                --------------------------
	.section	.nv.compat,"",@"SHT_CUDA_COMPAT_INFO"
	.align	4
        /*0000*/ 	.byte	0x02, 0x09, 0x01, 0x00, 0x02, 0x02, 0x04, 0x00, 0x02, 0x05, 0x05, 0x00, 0x03, 0x07, 0x01, 0x01
        /*0010*/ 	.byte	0x02, 0x03, 0x00, 0x00, 0x02, 0x06, 0x01, 0x00, 0x04, 0x0b, 0x08, 0x00, 0x00, 0x00, 0x00, 0x00
        /*0020*/ 	.byte	0x00, 0x00, 0x00, 0x00


//--------------------- .nv.info.matmul_kernel    --------------------------
	.section	.nv.info.matmul_kernel,"",@"SHT_CUDA_INFO"
	.sectionflags	@""
	.align	4


	//----- nvinfo : EIATTR_CUDA_API_VERSION
	.align		4
        /*0000*/ 	.byte	0x04, 0x37
        /*0002*/ 	.short	(.L_7 - .L_6)
.L_6:
        /*0004*/ 	.word	0x00000082


	//----- nvinfo : EIATTR_KPARAM_INFO
	.align		4
.L_7:
        /*0008*/ 	.byte	0x04, 0x17
        /*000a*/ 	.short	(.L_9 - .L_8)
.L_8:
        /*000c*/ 	.word	0x00000000
        /*0010*/ 	.short	0x000d
        /*0012*/ 	.short	0x0048
        /*0014*/ 	.byte	0x00, 0xf4, 0x21, 0x00


	//----- nvinfo : EIATTR_KPARAM_INFO
	.align		4
.L_9:
        /*0018*/ 	.byte	0x04, 0x17
        /*001a*/ 	.short	(.L_11 - .L_10)
.L_10:
        /*001c*/ 	.word	0x00000000
        /*0020*/ 	.short	0x000c
        /*0022*/ 	.short	0x0040
        /*0024*/ 	.byte	0x00, 0xf4, 0x21, 0x00


	//----- nvinfo : EIATTR_KPARAM_INFO
	.align		4
.L_11:
        /*0028*/ 	.byte	0x04, 0x17
        /*002a*/ 	.short	(.L_13 - .L_12)
.L_12:
        /*002c*/ 	.word	0x00000000
        /*0030*/ 	.short	0x000b
        /*0032*/ 	.short	0x0038
        /*0034*/ 	.byte	0x00, 0xf0, 0x11, 0x00


	//----- nvinfo : EIATTR_KPARAM_INFO
	.align		4
.L_13:
        /*0038*/ 	.byte	0x04, 0x17
        /*003a*/ 	.short	(.L_15 - .L_14)
.L_14:
        /*003c*/ 	.word	0x00000000
        /*0040*/ 	.short	0x000a
        /*0042*/ 	.short	0x0034
        /*0044*/ 	.byte	0x00, 0xf0, 0x11, 0x00


	//----- nvinfo : EIATTR_KPARAM_INFO
	.align		4
.L_15:
        /*0048*/ 	.byte	0x04, 0x17
        /*004a*/ 	.short	(.L_17 - .L_16)
.L_16:
        /*004c*/ 	.word	0x00000000
        /*0050*/ 	.short	0x0009
        /*0052*/ 	.short	0x0030
        /*0054*/ 	.byte	0x00, 0xf0, 0x11, 0x00


	//----- nvinfo : EIATTR_KPARAM_INFO
	.align		4
.L_17:
        /*0058*/ 	.byte	0x04, 0x17
        /*005a*/ 	.short	(.L_19 - .L_18)
.L_18:
        /*005c*/ 	.word	0x00000000
        /*0060*/ 	.short	0x0008
        /*0062*/ 	.short	0x002c
        /*0064*/ 	.byte	0x00, 0xf0, 0x11, 0x00


	//----- nvinfo : EIATTR_KPARAM_INFO
	.align		4
.L_19:
        /*0068*/ 	.byte	0x04, 0x17
        /*006a*/ 	.short	(.L_21 - .L_20)
.L_20:
        /*006c*/ 	.word	0x00000000
        /*0070*/ 	.short	0x0007
        /*0072*/ 	.short	0x0028
        /*0074*/ 	.byte	0x00, 0xf0, 0x11, 0x00


	//----- nvinfo : EIATTR_KPARAM_INFO
	.align		4
.L_21:
        /*0078*/ 	.byte	0x04, 0x17
        /*007a*/ 	.short	(.L_23 - .L_22)
.L_22:
        /*007c*/ 	.word	0x00000000
        /*0080*/ 	.short	0x0006
        /*0082*/ 	.short	0x0024
        /*0084*/ 	.byte	0x00, 0xf0, 0x11, 0x00


	//----- nvinfo : EIATTR_KPARAM_INFO
	.align		4
.L_23:
        /*0088*/ 	.byte	0x04, 0x17
        /*008a*/ 	.short	(.L_25 - .L_24)
.L_24:
        /*008c*/ 	.word	0x00000000
        /*0090*/ 	.short	0x0005
        /*0092*/ 	.short	0x0020
        /*0094*/ 	.byte	0x00, 0xf0, 0x11, 0x00


	//----- nvinfo : EIATTR_KPARAM_INFO
	.align		4
.L_25:
        /*0098*/ 	.byte	0x04, 0x17
        /*009a*/ 	.short	(.L_27 - .L_26)
.L_26:
        /*009c*/ 	.word	0x00000000
        /*00a0*/ 	.short	0x0004
        /*00a2*/ 	.short	0x001c
        /*00a4*/ 	.byte	0x00, 0xf0, 0x11, 0x00


	//----- nvinfo : EIATTR_KPARAM_INFO
	.align		4
.L_27:
        /*00a8*/ 	.byte	0x04, 0x17
        /*00aa*/ 	.short	(.L_29 - .L_28)
.L_28:
        /*00ac*/ 	.word	0x00000000
        /*00b0*/ 	.short	0x0003
        /*00b2*/ 	.short	0x0018
        /*00b4*/ 	.byte	0x00, 0xf0, 0x11, 0x00


	//----- nvinfo : EIATTR_KPARAM_INFO
	.align		4
.L_29:
        /*00b8*/ 	.byte	0x04, 0x17
        /*00ba*/ 	.short	(.L_31 - .L_30)
.L_30:
        /*00bc*/ 	.word	0x00000000
        /*00c0*/ 	.short	0x0002
        /*00c2*/ 	.short	0x0010
        /*00c4*/ 	.byte	0x00, 0xf4, 0x21, 0x00


	//----- nvinfo : EIATTR_KPARAM_INFO
	.align		4
.L_31:
        /*00c8*/ 	.byte	0x04, 0x17
        /*00ca*/ 	.short	(.L_33 - .L_32)
.L_32:
        /*00cc*/ 	.word	0x00000000
        /*00d0*/ 	.short	0x0001
        /*00d2*/ 	.short	0x0008
        /*00d4*/ 	.byte	0x00, 0xf4, 0x21, 0x00


	//----- nvinfo : EIATTR_KPARAM_INFO
	.align		4
.L_33:
        /*00d8*/ 	.byte	0x04, 0x17
        /*00da*/ 	.short	(.L_35 - .L_34)
.L_34:
        /*00dc*/ 	.word	0x00000000
        /*00e0*/ 	.short	0x0000
        /*00e2*/ 	.short	0x0000
        /*00e4*/ 	.byte	0x00, 0xf4, 0x21, 0x00


	//----- nvinfo : EIATTR_SPARSE_MMA_MASK
	.align		4
.L_35:
        /*00e8*/ 	.byte	0x03, 0x50
        /*00ea*/ 	.short	0x0000


	//----- nvinfo : EIATTR_MAXREG_COUNT
	.align		4
        /*00ec*/ 	.byte	0x03, 0x1b
        /*00ee*/ 	.short	0x00ff


	//----- nvinfo : EIATTR_NUM_BARRIERS
	.align		4
        /*00f0*/ 	.byte	0x02, 0x4c
        /*00f2*/ 	.byte	0x01
	.zero		1


	//----- nvinfo : EIATTR_ANNOTATIONS
	.align		4
        /*00f4*/ 	.byte	0x04, 0x55
        /*00f6*/ 	.short	(.L_37 - .L_36)


	//   ....[0]....
.L_36:
        /*00f8*/ 	.word	0x00000001
        /*00fc*/ 	.byte	0xa0, 0x01, 0x00, 0x00, 0x01, 0x00, 0x00, 0x00, 0x80, 0x09, 0x00, 0x00, 0x01, 0x00, 0x00, 0x00
        /* <DEDUP_REMOVED lines=2014> */
        /*7eec*/ 	.byte	0xe0, 0x39, 0x03, 0x00, 0x01, 0x00, 0x00, 0x00, 0xf0, 0x39, 0x03, 0x00


	//----- nvinfo : EIATTR_MERCURY_ISA_VERSION
	.align		4
.L_37:
        /*7ef8*/ 	.byte	0x03, 0x5f
        /*7efa*/ 	.short	0x0101


	//----- nvinfo : EIATTR_EXIT_INSTR_OFFSETS
	.align		4
        /*7efc*/ 	.byte	0x04, 0x1c
        /*7efe*/ 	.short	(.L_39 - .L_38)


	//   ....[0]....
.L_38:
        /*7f00*/ 	.word	0x00033d80


	//   ....[1]....
        /*7f04*/ 	.word	0x00033db0


	//----- nvinfo : EIATTR_REQNTID
	.align		4
.L_39:
        /*7f08*/ 	.byte	0x04, 0x10
        /*7f0a*/ 	.short	(.L_41 - .L_40)
.L_40:
        /*7f0c*/ 	.word	0x00000080
        /*7f10*/ 	.word	0x00000001
        /*7f14*/ 	.word	0x00000001


	//----- nvinfo : EIATTR_CBANK_PARAM_SIZE
	.align		4
.L_41:
        /*7f18*/ 	.byte	0x03, 0x19
        /*7f1a*/ 	.short	0x0050


	//----- nvinfo : EIATTR_PARAM_CBANK
	.align		4
        /*7f1c*/ 	.byte	0x04, 0x0a
        /*7f1e*/ 	.short	(.L_43 - .L_42)
	.align		4
.L_42:
        /*7f20*/ 	.word	index@(.nv.constant0.matmul_kernel)
        /*7f24*/ 	.short	0x0210
        /*7f26*/ 	.short	0x0050


	//----- nvinfo : EIATTR_SW_WAR
	.align		4
.L_43:
        /*7f28*/ 	.byte	0x04, 0x36
        /*7f2a*/ 	.short	(.L_45 - .L_44)
.L_44:
        /*7f2c*/ 	.word	0x00000008
.L_45:


//--------------------- .nv.callgraph             --------------------------
	.section	.nv.callgraph,"",@"SHT_CUDA_CALLGRAPH"
	.align	4
	.sectionentsize	8
	.align		4
        /*0000*/ 	.word	0x00000000
	.align		4
        /*0004*/ 	.word	0xffffffff
	.align		4
        /*0008*/ 	.word	0x00000000
	.align		4
        /*000c*/ 	.word	0xfffffffe
	.align		4
        /*0010*/ 	.word	0x00000000
	.align		4
        /*0014*/ 	.word	0xfffffffd
	.align		4
        /*0018*/ 	.word	0x00000000
	.align		4
        /*001c*/ 	.word	0xfffffffc


//--------------------- .text.matmul_kernel       --------------------------
	.section	.text.matmul_kernel,"ax",@progbits
	.align	128
        .global         matmul_kernel
        .type           matmul_kernel,@function
        .size           matmul_kernel,(.L_x_3 - matmul_kernel)
        .other          matmul_kernel,@"STO_CUDA_ENTRY STV_DEFAULT"
matmul_kernel:
.text.matmul_kernel:
[----:B------:R-:W0:Y:S08]  /*0000*/  LDC R1, c[0x0][0x28] ;  /* 0x00000a00ff017b82 */ /* 0x000e300000000800 */
[----:B------:R-:W1:Y:S01]  /*0010*/  LDC.64 R4, c[0x0][0x228] ;  /* 0x00008a00ff047b82 */ /* 0x000e620000000a00 */
[----:B------:R-:W2:Y:S01]  /*0020*/  S2R R7, SR_CTAID.X ;  /* 0x0000000000077919 */ /* 0x000ea20000002500 */
[----:B0-----:R-:W-:Y:S01]  /*0030*/  VIADD R1, R1, 0xffffed30 ;  /* 0xffffed3001017836 */ /* 0x001fe20000000000 */
[----:B------:R-:W-:Y:S01]  /*0040*/  UMOV UR7, 0x400 ;  /* 0x0000040000077882 */ /* 0x000fe20000000000 */
[----:B------:R-:W-:Y:S01]  /*0050*/  CS2R R116, SRZ ;  /* 0x0000000000747805 */ /* 0x000fe2000001ff00 */
[----:B------:R-:W0:Y:S01]  /*0060*/  S2R R126, SR_TID.X ;  /* 0x00000000007e7919 */ /* 0x000e220000002100 */
[----:B------:R-:W-:-:S02]  /*0070*/  CS2R R118, SRZ ;  /* 0x0000000000767805 */ /* 0x000fc4000001ff00 */
[----:B------:R-:W-:Y:S01]  /*0080*/  CS2R R108, SRZ ;  /* 0x00000000006c7805 */ /* 0x000fe2000001ff00 */
[----:B------:R-:W3:Y:S01]  /*0090*/  S2UR UR4, SR_CgaCtaId ;  /* 0x00000000000479c3 */ /* 0x000ee20000008800 */
[----:B------:R-:W-:Y:S02]  /*00a0*/  CS2R R110, SRZ ;  /* 0x00000000006e7805 */ /* 0x000fe4000001ff00 */
[----:B------:R-:W-:Y:S02]  /*00b0*/  CS2R R100, SRZ ;  /* 0x0000000000647805 */ /* 0x000fe4000001ff00 */
[----:B------:R-:W-:Y:S02]  /*00c0*/  CS2R R102, SRZ ;  /* 0x0000000000667805 */ /* 0x000fe4000001ff00 */
[----:B------:R-:W-:Y:S02]  /*00d0*/  CS2R R92, SRZ ;  /* 0x00000000005c7805 */ /* 0x000fe4000001ff00 */
[----:B------:R-:W-:-:S02]  /*00e0*/  CS2R R94, SRZ ;  /* 0x00000000005e7805 */ /* 0x000fc4000001ff00 */
[----:B------:R-:W-:Y:S02]  /*00f0*/  CS2R R84, SRZ ;  /* 0x0000000000547805 */ /* 0x000fe4000001ff00 */
        /* <DEDUP_REMOVED lines=8> */
[----:B------:R-:W-:Y:S01]  /*0180*/  CS2R R54, SRZ ;  /* 0x0000000000367805 */ /* 0x000fe2000001ff00 */
[----:B-1----:R-:W-:Y:S01]  /*0190*/  VIADD R0, R5, 0x1ff ;  /* 0x000001ff05007836 */ /* 0x002fe20000000000 */
[----:B------:R0:W-:Y:S01]  /*01a0*/  STL [R1+0xf8c], R5 ;  /* 0x000f8c0501007387 */ /* 0x0001e20000100800 */
[----:B------:R-:W-:Y:S02]  /*01b0*/  CS2R R44, SRZ ;  /* 0x00000000002c7805 */ /* 0x000fe4000001ff00 */
[----:B------:R-:W-:-:S02]  /*01c0*/  CS2R R46, SRZ ;  /* 0x00000000002e7805 */ /* 0x000fc4000001ff00 */
[----:B------:R-:W-:Y:S02]  /*01d0*/  CS2R R36, SRZ ;  /* 0x0000000000247805 */ /* 0x000fe4000001ff00 */
[----:B------:R-:W-:Y:S01]  /*01e0*/  SHF.R.S32.HI R3, RZ, 0x1f, R0 ;  /* 0x0000001fff037819 */ /* 0x000fe20000011400 */
[----:B------:R-:W-:Y:S01]  /*01f0*/  ULDC.64 UR40, c[0x0][0x208] ;  /* 0x0000820000287ab9 */ /* 0x000fe20000000a00 */
[----:B------:R-:W-:Y:S01]  /*0200*/  CS2R R38, SRZ ;  /* 0x0000000000267805 */ /* 0x000fe2000001ff00 */
[----:B---3--:R-:W-:Y:S01]  /*0210*/  ULEA UR7, UR4, UR7, 0x18 ;  /* 0x0000000704077291 */ /* 0x008fe2000f8ec03f */
[----:B------:R-:W-:Y:S02]  /*0220*/  LEA.HI R3, R3, R0, RZ, 0x9 ;  /* 0x0000000003037211 */ /* 0x000fe400078f48ff */
[----:B------:R-:W-:Y:S02]  /*0230*/  CS2R R28, SRZ ;  /* 0x00000000001c7805 */ /* 0x000fe4000001ff00 */
[----:B--2---:R-:W-:-:S02]  /*0240*/  IABS R10, R7 ;  /* 0x00000007000a7213 */ /* 0x004fc40000000000 */
[----:B------:R-:W-:Y:S02]  /*0250*/  CS2R R30, SRZ ;  /* 0x00000000001e7805 */ /* 0x000fe4000001ff00 */
[----:B------:R-:W-:Y:S02]  /*0260*/  SHF.R.S32.HI R3, RZ, 0x9, R3 ;  /* 0x00000009ff037819 */ /* 0x000fe40000011403 */
[----:B------:R-:W-:Y:S02]  /*0270*/  CS2R R20, SRZ ;  /* 0x0000000000147805 */ /* 0x000fe4000001ff00 */
[----:B0-----:R-:W-:Y:S02]  /*0280*/  LOP3.LUT R5, R126, 0x3f, RZ, 0xc0, !PT ;  /* 0x0000003f7e057812 */ /* 0x001fe400078ec0ff */
[----:B------:R-:W-:Y:S02]  /*0290*/  CS2R R22, SRZ ;  /* 0x0000000000167805 */ /* 0x000fe4000001ff00 */
[----:B------:R-:W-:Y:S01]  /*02a0*/  CS2R R16, SRZ ;  /* 0x0000000000107805 */ /* 0x000fe2000001ff00 */
[----:B------:R-:W-:Y:S01]  /*02b0*/  IMAD.SHL.U32 R6, R3, 0x4, RZ ;  /* 0x0000000403067824 */ /* 0x000fe200078e00ff */
[----:B------:R-:W-:-:S02]  /*02c0*/  CS2R R18, SRZ ;  /* 0x0000000000127805 */ /* 0x000fc4000001ff00 */
[----:B------:R-:W-:Y:S02]  /*02d0*/  CS2R R14, SRZ ;  /* 0x00000000000e7805 */ /* 0x000fe4000001ff00 */
[----:B------:R-:W-:Y:S02]  /*02e0*/  CS2R R24, SRZ ;  /* 0x0000000000187805 */ /* 0x000fe4000001ff00 */
[----:B------:R-:W-:Y:S02]  /*02f0*/  CS2R R26, SRZ ;  /* 0x00000000001a7805 */ /* 0x000fe4000001ff00 */
[-C--:B------:R-:W-:Y:S02]  /*0300*/  IABS R9, R6.reuse ;  /* 0x0000000600097213 */ /* 0x080fe40000000000 */
[----:B------:R-:W-:Y:S02]  /*0310*/  CS2R R32, SRZ ;  /* 0x0000000000207805 */ /* 0x000fe4000001ff00 */
[----:B------:R-:W-:-:S02]  /*0320*/  IABS R12, R6 ;  /* 0x00000006000c7213 */ /* 0x000fc40000000000 */
[----:B------:R-:W-:Y:S01]  /*0330*/  CS2R R34, SRZ ;  /* 0x0000000000227805 */ /* 0x000fe2000001ff00 */
[----:B------:R-:W0:Y:S01]  /*0340*/  I2F.RP R0, R9 ;  /* 0x0000000900007306 */ /* 0x000e220000209400 */
        /* <DEDUP_REMOVED lines=13> */
[----:B------:R-:W-:Y:S01]  /*0420*/  CS2R R90, SRZ ;  /* 0x00000000005a7805 */ /* 0x000fe2000001ff00 */
[----:B0-----:R-:W0:Y:S01]  /*0430*/  MUFU.RCP R0, R0 ;  /* 0x0000000000007308 */ /* 0x001e220000001000 */
        /* <DEDUP_REMOVED lines=13> */
[----:B------:R-:W-:Y:S01]  /*0510*/  CS2R R146, SRZ ;  /* 0x0000000000927805 */ /* 0x000fe2000001ff00 */
[----:B0-----:R-:W-:Y:S02]  /*0520*/  VIADD R2, R0, 0xffffffe ;  /* 0x0ffffffe00027836 */ /* 0x001fe40000000000 */
[----:B------:R-:W-:-:S02]  /*0530*/  IMAD.MOV R0, RZ, RZ, -R12 ;  /* 0x000000ffff007224 */ /* 0x000fc400078e0a0c */
[----:B------:R0:W1:Y:S02]  /*0540*/  F2I.FTZ.U32.TRUNC.NTZ R3, R2 ;  /* 0x0000000200037305 */ /* 0x000064000021f000 */
[----:B0-----:R-:W-:Y:S02]  /*0550*/  IMAD.MOV.U32 R2, RZ, RZ, RZ ;  /* 0x000000ffff027224 */ /* 0x001fe400078e00ff */
[----:B-1----:R-:W-:-:S04]  /*0560*/  IMAD.MOV R8, RZ, RZ, -R3 ;  /* 0x000000ffff087224 */ /* 0x002fc800078e0a03 */
[----:B------:R-:W-:Y:S02]  /*0570*/  IMAD R11, R8, R9, RZ ;  /* 0x00000009080b7224 */ /* 0x000fe400078e02ff */
[----:B------:R-:W-:Y:S02]  /*0580*/  IMAD.MOV.U32 R8, RZ, RZ, R10 ;  /* 0x000000ffff087224 */ /* 0x000fe400078e000a */
[----:B------:R-:W-:-:S06]  /*0590*/  IMAD.HI.U32 R3, R3, R11, R2 ;  /* 0x0000000b03037227 */ /* 0x000fcc00078e0002 */
[----:B------:R-:W-:-:S04]  /*05a0*/  IMAD.HI.U32 R3, R3, R8, RZ ;  /* 0x0000000803037227 */ /* 0x000fc800078e00ff */
[----:B------:R-:W-:-:S05]  /*05b0*/  IMAD R0, R3, R0, R8 ;  /* 0x0000000003007224 */ /* 0x000fca00078e0208 */
[----:B------:R-:W-:-:S13]  /*05c0*/  ISETP.GT.U32.AND P1, PT, R9, R0, PT ;  /* 0x000000000900720c */ /* 0x000fda0003f24070 */
[----:B------:R-:W-:Y:S02]  /*05d0*/  @!P1 IMAD.IADD R0, R0, 0x1, -R9 ;  /* 0x0000000100009824 */ /* 0x000fe400078e0a09 */
[----:B------:R-:W-:Y:S01]  /*05e0*/  @!P1 VIADD R3, R3, 0x1 ;  /* 0x0000000103039836 */ /* 0x000fe20000000000 */
[----:B------:R-:W-:Y:S02]  /*05f0*/  ISETP.NE.AND P1, PT, R6, RZ, PT ;  /* 0x000000ff0600720c */ /* 0x000fe40003f25270 */
[----:B------:R-:W-:Y:S02]  /*0600*/  ISETP.GE.U32.AND P0, PT, R0, R9, PT ;  /* 0x000000090000720c */ /* 0x000fe40003f06070 */
[----:B------:R-:W-:-:S04]  /*0610*/  LOP3.LUT R0, R7, R6, RZ, 0x3c, !PT ;  /* 0x0000000607007212 */ /* 0x000fc800078e3cff */
[----:B------:R-:W-:Y:S01]  /*0620*/  ISETP.GE.AND P2, PT, R0, RZ, PT ;  /* 0x000000ff0000720c */ /* 0x000fe20003f46270 */
[----:B------:R-:W-:-:S06]  /*0630*/  VIADD R0, R4, 0x3f ;  /* 0x0000003f04007836 */ /* 0x000fcc0000000000 */
[----:B------:R-:W-:-:S04]  /*0640*/  @P0 VIADD R3, R3, 0x1 ;  /* 0x0000000103030836 */ /* 0x000fc80000000000 */
[----:B------:R-:W-:Y:S01]  /*0650*/  IMAD.MOV.U32 R2, RZ, RZ, R3 ;  /* 0x000000ffff027224 */ /* 0x000fe200078e0003 */
[----:B------:R-:W-:-:S03]  /*0660*/  SHF.R.S32.HI R3, RZ, 0x1f, R0 ;  /* 0x0000001fff037819 */ /* 0x000fc60000011400 */
[----:B------:R-:W-:Y:S01]  /*0670*/  @!P2 IMAD.MOV R2, RZ, RZ, -R2 ;  /* 0x000000ffff02a224 */ /* 0x000fe200078e0a02 */
[----:B------:R-:W-:Y:S02]  /*0680*/  @!P1 LOP3.LUT R2, RZ, R6, RZ, 0x33, !PT ;  /* 0x00000006ff029212 */ /* 0x000fe400078e33ff */
[----:B------:R-:W-:-:S03]  /*0690*/  LEA.HI R3, R3, R0, RZ, 0x6 ;  /* 0x0000000003037211 */ /* 0x000fc600078f30ff */
[----:B------:R-:W-:Y:S02]  /*06a0*/  IMAD.SHL.U32 R8, R2, 0x4, RZ ;  /* 0x0000000402087824 */ /* 0x000fe400078e00ff */
[----:B------:R-:W-:-:S03]  /*06b0*/  IMAD.MOV R2, RZ, RZ, -R2 ;  /* 0x000000ffff027224 */ /* 0x000fc600078e0a02 */
[----:B------:R-:W-:Y:S01]  /*06c0*/  LEA.HI.SX32 R3, R3, -R8, 0x1a ;  /* 0x8000000803037211 */ /* 0x000fe200078fd2ff */
[----:B------:R-:W-:-:S03]  /*06d0*/  IMAD R6, R6, R2, R7 ;  /* 0x0000000206067224 */ /* 0x000fc600078e0207 */
[----:B------:R-:W-:Y:S02]  /*06e0*/  VIMNMX R13, R3, 0x4, PT ;  /* 0x00000004030d7848 */ /* 0x000fe40003fe0100 */
[----:B------:R-:W-:Y:S02]  /*06f0*/  IABS R11, R6 ;  /* 0x00000006000b7213 */ /* 0x000fe40000000000 */
[----:B------:R-:W-:-:S04]  /*0700*/  IABS R9, R13 ;  /* 0x0000000d00097213 */ /* 0x000fc80000000000 */
[----:B------:R-:W0:Y:S08]  /*0710*/  I2F.RP R0, R9 ;  /* 0x0000000900007306 */ /* 0x000e300000209400 */
[----:B0-----:R-:W0:Y:S02]  /*0720*/  MUFU.RCP R0, R0 ;  /* 0x0000000000007308 */ /* 0x001e240000001000 */
[----:B0-----:R-:W-:-:S06]  /*0730*/  VIADD R3, R0, 0xffffffe ;  /* 0x0ffffffe00037836 */ /* 0x001fcc0000000000 */
[----:B------:R-:W0:Y:S02]  /*0740*/  F2I.FTZ.U32.TRUNC.NTZ R3, R3 ;  /* 0x0000000300037305 */ /* 0x000e24000021f000 */
[----:B0-----:R-:W-:-:S04]  /*0750*/  IMAD.MOV R10, RZ, RZ, -R3 ;  /* 0x000000ffff0a7224 */ /* 0x001fc800078e0a03 */
[----:B------:R-:W-:Y:S01]  /*0760*/  IMAD.MOV.U32 R2, RZ, RZ, R10 ;  /* 0x000000ffff027224 */ /* 0x000fe200078e000a */
[----:B------:R-:W-:-:S03]  /*0770*/  IABS R10, R13 ;  /* 0x0000000d000a7213 */ /* 0x000fc60000000000 */
[----:B------:R-:W-:Y:S02]  /*0780*/  IMAD R7, R2, R9, RZ ;  /* 0x0000000902077224 */ /* 0x000fe400078e02ff */
[----:B------:R-:W-:Y:S02]  /*0790*/  IMAD.MOV.U32 R2, RZ, RZ, RZ ;  /* 0x000000ffff027224 */ /* 0x000fe400078e00ff */
[----:B------:R-:W-:Y:S02]  /*07a0*/  IMAD.MOV R0, RZ, RZ, -R10 ;  /* 0x000000ffff007224 */ /* 0x000fe400078e0a0a */
[----:B------:R-:W-:Y:S02]  /*07b0*/  IMAD.HI.U32 R2, R3, R7, R2 ;  /* 0x0000000703027227 */ /* 0x000fe400078e0002 */
[----:B------:R-:W0:Y:S04]  /*07c0*/  LDC R3, c[0x0][0x230] ;  /* 0x00008c00ff037b82 */ /* 0x000e280000000800 */
[----:B------:R-:W-:-:S04]  /*07d0*/  IMAD.HI.U32 R2, R2, R11, RZ ;  /* 0x0000000b02027227 */ /* 0x000fc800078e00ff */
[----:B------:R-:W-:Y:S01]  /*07e0*/  IMAD R0, R2, R0, R11 ;  /* 0x0000000002007224 */ /* 0x000fe200078e020b */
[----:B------:R-:W-:-:S04]  /*07f0*/  CS2R R10, SRZ ;  /* 0x00000000000a7805 */ /* 0x000fc8000001ff00 */
[----:B------:R-:W-:Y:S01]  /*0800*/  ISETP.GT.U32.AND P1, PT, R9, R0, PT ;  /* 0x000000000900720c */ /* 0x000fe20003f24070 */
[----:B0-----:R-:W-:-:S12]  /*0810*/  VIADD R125, R3, 0x3f ;  /* 0x0000003f037d7836 */ /* 0x001fd80000000000 */
[----:B------:R-:W-:Y:S02]  /*0820*/  @!P1 IMAD.IADD R0, R0, 0x1, -R9 ;  /* 0x0000000100009824 */ /* 0x000fe400078e0a09 */
[----:B------:R-:W-:Y:S01]  /*0830*/  @!P1 VIADD R2, R2, 0x1 ;  /* 0x0000000102029836 */ /* 0x000fe20000000000 */
[----:B------:R-:W-:Y:S02]  /*0840*/  ISETP.NE.AND P1, PT, R13, RZ, PT ;  /* 0x000000ff0d00720c */ /* 0x000fe40003f25270 */
[----:B------:R-:W-:Y:S02]  /*0850*/  ISETP.GE.U32.AND P0, PT, R0, R9, PT ;  /* 0x000000090000720c */ /* 0x000fe40003f06070 */
[----:B------:R-:W-:-:S04]  /*0860*/  LOP3.LUT R0, R6, R13, RZ, 0x3c, !PT ;  /* 0x0000000d06007212 */ /* 0x000fc800078e3cff */
[----:B------:R-:W-:-:S07]  /*0870*/  ISETP.GE.AND P2, PT, R0, RZ, PT ;  /* 0x000000ff0000720c */ /* 0x000fce0003f46270 */
[----:B------:R-:W-:Y:S01]  /*0880*/  @P0 VIADD R2, R2, 0x1 ;  /* 0x0000000102020836 */ /* 0x000fe20000000000 */
[----:B------:R-:W-:-:S05]  /*0890*/  ISETP.GE.AND P0, PT, R125, 0x40, PT ;  /* 0x000000407d00780c */ /* 0x000fca0003f06270 */
[----:B------:R-:W-:Y:S01]  /*08a0*/  @!P2 IMAD.MOV R2, RZ, RZ, -R2 ;  /* 0x000000ffff02a224 */ /* 0x000fe200078e0a02 */
[----:B------:R-:W-:-:S05]  /*08b0*/  @!P1 LOP3.LUT R2, RZ, R13, RZ, 0x33, !PT ;  /* 0x0000000dff029212 */ /* 0x000fca00078e33ff */
[----:B------:R-:W-:Y:S02]  /*08c0*/  IMAD.MOV R0, RZ, RZ, -R2 ;  /* 0x000000ffff007224 */ /* 0x000fe400078e0a02 */
[----:B------:R-:W-:Y:S02]  /*08d0*/  IMAD.SHL.U32 R3, R2, 0x200, RZ ;  /* 0x0000020002037824 */ /* 0x000fe400078e00ff */
[----:B------:R-:W-:Y:S01]  /*08e0*/  IMAD R0, R13, R0, R6 ;  /* 0x000000000d007224 */ /* 0x000fe200078e0206 */
[----:B------:R-:W-:Y:S02]  /*08f0*/  SHF.R.U32.HI R6, RZ, 0x6, R126 ;  /* 0x00000006ff067819 */ /* 0x000fe4000001167e */
[----:B------:R-:W-:Y:S01]  /*0900*/  CS2R R12, SRZ ;  /* 0x00000000000c7805 */ /* 0x000fe2000001ff00 */
[----:B------:R-:W-:Y:S01]  /*0910*/  IMAD.IADD R0, R8, 0x1, R0 ;  /* 0x0000000108007824 */ /* 0x000fe200078e0200 */
[----:B------:R-:W-:Y:S02]  /*0920*/  SGXT.U32 R124, R6, 0x1 ;  /* 0x00000001067c781a */ /* 0x000fe40000000000 */
[----:B------:R-:W-:Y:S01]  /*0930*/  CS2R R8, SRZ ;  /* 0x0000000000087805 */ /* 0x000fe2000001ff00 */
[----:B------:R-:W-:Y:S01]  /*0940*/  IMAD R0, R0, 0x40, R5 ;  /* 0x0000004000007824 */ /* 0x000fe200078e0205 */
[----:B------:R-:W-:-:S02]  /*0950*/  LOP3.LUT R7, R3, 0x2, R124, 0xfe, !PT ;  /* 0x0000000203077812 */ /* 0x000fc400078efe7c */
[C-C-:B------:R-:W-:Y:S02]  /*0960*/  LOP3.LUT R6, R3.reuse, 0x4, R124.reuse, 0xfe, !PT ;  /* 0x0000000403067812 */ /* 0x140fe400078efe7c */
[C-C-:B------:R-:W-:Y:S01]  /*0970*/  LOP3.LUT R125, R3.reuse, 0x6, R124.reuse, 0xfe, !PT ;  /* 0x00000006037d7812 */ /* 0x140fe200078efe7c */
[----:B------:R0:W-:Y:S01]  /*0980*/  STL [R1+0xc08], R7 ;  /* 0x000c080701007387 */ /* 0x0001e20000100800 */
[C---:B------:R-:W-:Y:S02]  /*0990*/  LOP3.LUT R126, R3.reuse, 0x30, R124, 0xfe, !PT ;  /* 0x00000030037e7812 */ /* 0x040fe400078efe7c */
[----:B------:R-:W-:Y:S01]  /*09a0*/  LOP3.LUT R2, R3, R124, RZ, 0xfc, !PT ;  /* 0x0000007c03027212 */ /* 0x000fe200078efcff */
[----:B------:R1:W-:Y:S03]  /*09b0*/  STL [R1+0xc04], R6 ;  /* 0x000c040601007387 */ /* 0x0003e60000100800 */
[C---:B------:R-:W-:Y:S01]  /*09c0*/  LOP3.LUT R127, R2.reuse, 0xf8, RZ, 0xfc, !PT ;  /* 0x000000f8027f7812 */ /* 0x040fe200078efcff */
[----:B------:R2:W-:Y:S01]  /*09d0*/  STL [R1+0xc00], R125 ;  /* 0x000c007d01007387 */ /* 0x0005e20000100800 */
[----:B------:R-:W-:-:S02]  /*09e0*/  LOP3.LUT R132, R2, 0xfc, RZ, 0xfc, !PT ;  /* 0x000000fc02847812 */ /* 0x000fc400078efcff */
[C-C-:B0-----:R-:W-:Y:S02]  /*09f0*/  LOP3.LUT R7, R3.reuse, 0x8, R124.reuse, 0xfe, !PT ;  /* 0x0000000803077812 */ /* 0x141fe400078efe7c */
[C---:B------:R-:W-:Y:S02]  /*0a00*/  LOP3.LUT R133, R2.reuse, 0x104, RZ, 0xfc, !PT ;  /* 0x0000010402857812 */ /* 0x040fe400078efcff */
[C-C-:B-1----:R-:W-:Y:S01]  /*0a10*/  LOP3.LUT R6, R3.reuse, 0xa, R124.reuse, 0xfe, !PT ;  /* 0x0000000a03067812 */ /* 0x142fe200078efe7c */
[----:B------:R0:W-:Y:S01]  /*0a20*/  STL [R1+0xbfc], R7 ;  /* 0x000bfc0701007387 */ /* 0x0001e20000100800 */
[C---:B------:R-:W-:Y:S02]  /*0a30*/  LOP3.LUT R134, R2.reuse, 0x106, RZ, 0xfc, !PT ;  /* 0x0000010602867812 */ /* 0x040fe400078efcff */
[----:B--2---:R-:W-:Y:S01]  /*0a40*/  LOP3.LUT R125, R3, 0xc, R124, 0xfe, !PT ;  /* 0x0000000c037d7812 */ /* 0x004fe200078efe7c */
[----:B------:R1:W-:Y:S01]  /*0a50*/  STL [R1+0xbf8], R6 ;  /* 0x000bf80601007387 */ /* 0x0003e20000100800 */
[----:B------:R-:W-:-:S02]  /*0a60*/  LOP3.LUT R135, R2, 0x108, RZ, 0xfc, !PT ;  /* 0x0000010802877812 */ /* 0x000fc400078efcff */
[C---:B------:R-:W-:Y:S01]  /*0a70*/  LOP3.LUT R252, R2.reuse, 0x10e, RZ, 0xfc, !PT ;  /* 0x0000010e02fc7812 */ /* 0x040fe200078efcff */
[----:B------:R2:W-:Y:S01]  /*0a80*/  STL [R1+0xbf4], R125 ;  /* 0x000bf47d01007387 */ /* 0x0005e20000100800 */
[C---:B------:R-:W-:Y:S02]  /*0a90*/  LOP3.LUT R140, R2.reuse, 0x112, RZ, 0xfc, !PT ;  /* 0x00000112028c7812 */ /* 0x040fe400078efcff */
[C-C-:B0-----:R-:W-:Y:S02]  /*0aa0*/  LOP3.LUT R7, R3.reuse, 0xe, R124.reuse, 0xfe, !PT ;  /* 0x0000000e03077812 */ /* 0x141fe400078efe7c */
[C---:B------:R-:W-:Y:S02]  /*0ab0*/  LOP3.LUT R141, R2.reuse, 0x114, RZ, 0xfc, !PT ;  /* 0x00000114028d7812 */ /* 0x040fe400078efcff */
[----:B-1----:R-:W-:Y:S01]  /*0ac0*/  LOP3.LUT R6, R3, 0x10, R124, 0xfe, !PT ;  /* 0x0000001003067812 */ /* 0x002fe200078efe7c */
[----:B------:R0:W-:Y:S01]  /*0ad0*/  STL [R1+0xbf0], R7 ;  /* 0x000bf00701007387 */ /* 0x0001e20000100800 */
[----:B------:R-:W-:-:S02]  /*0ae0*/  LOP3.LUT R142, R2, 0x116, RZ, 0xfc, !PT ;  /* 0x00000116028e7812 */ /* 0x000fc400078efcff */
[C-C-:B--2---:R-:W-:Y:S01]  /*0af0*/  LOP3.LUT R125, R3.reuse, 0x12, R124.reuse, 0xfe, !PT ;  /* 0x00000012037d7812 */ /* 0x144fe200078efe7c */
[----:B------:R1:W-:Y:S01]  /*0b00*/  STL [R1+0xbec], R6 ;  /* 0x000bec0601007387 */ /* 0x0003e20000100800 */
[C---:B------:R-:W-:Y:S02]  /*0b10*/  LOP3.LUT R143, R2.reuse, 0x118, RZ, 0xfc, !PT ;  /* 0x00000118028f7812 */ /* 0x040fe400078efcff */
[C---:B------:R-:W-:Y:S01]  /*0b20*/  LOP3.LUT R149, R2.reuse, 0x11e, RZ, 0xfc, !PT ;  /* 0x0000011e02957812 */ /* 0x040fe200078efcff */
[----:B------:R2:W-:Y:S01]  /*0b30*/  STL [R1+0xbe8], R125 ;  /* 0x000be87d01007387 */ /* 0x0005e20000100800 */
[C---:B------:R-:W-:Y:S02]  /*0b40*/  LOP3.LUT R148, R2.reuse, 0x122, RZ, 0xfc, !PT ;  /* 0x0000012202947812 */ /* 0x040fe400078efcff */
[----:B0-----:R-:W-:Y:S02]  /*0b50*/  LOP3.LUT R7, R3, 0x14, R124, 0xfe, !PT ;  /* 0x0000001403077812 */ /* 0x001fe400078efe7c */
[----:B------:R-:W-:-:S02]  /*0b60*/  LOP3.LUT R150, R2, 0x126, RZ, 0xfc, !PT ;  /* 0x0000012602967812 */ /* 0x000fc400078efcff */
[C-C-:B-1----:R-:W-:Y:S01]  /*0b70*/  LOP3.LUT R6, R3.reuse, 0x16, R124.reuse, 0xfe, !PT ;  /* 0x0000001603067812 */ /* 0x142fe200078efe7c */
[----:B------:R0:W-:Y:S01]  /*0b80*/  STL [R1+0xbe4], R7 ;  /* 0x000be40701007387 */ /* 0x0001e20000100800 */
[C---:B------:R-:W-:Y:S02]  /*0b90*/  LOP3.LUT R151, R2.reuse, 0x128, RZ, 0xfc, !PT ;  /* 0x0000012802977812 */ /* 0x040fe400078efcff */
[----:B--2---:R-:W-:Y:S01]  /*0ba0*/  LOP3.LUT R125, R3, 0x18, R124, 0xfe, !PT ;  /* 0x00000018037d7812 */ /* 0x004fe200078efe7c */
[----:B------:R1:W-:Y:S01]  /*0bb0*/  STL [R1+0xbe0], R6 ;  /* 0x000be00601007387 */ /* 0x0003e20000100800 */
[C---:B------:R-:W-:Y:S02]  /*0bc0*/  LOP3.LUT R152, R2.reuse, 0x12a, RZ, 0xfc, !PT ;  /* 0x0000012a02987812 */ /* 0x040fe400078efcff */
        /* <DEDUP_REMOVED lines=45> */
[----:B------:R-:W-:Y:S01]  /*0ea0*/  STL [R1+0xbb0], R6 ;  /* 0x000bb00601007387 */ /* 0x000fe20000100800 */
[C---:B------:R-:W-:Y:S02]  /*0eb0*/  LOP3.LUT R174, R2.reuse, 0x156, RZ, 0xfc, !PT ;  /* 0x0000015602ae7812 */ /* 0x040fe400078efcff */
[C-C-:B0-----:R-:W-:Y:S01]  /*0ec0*/  LOP3.LUT R7, R3.reuse, 0x34, R124.reuse, 0xfe, !PT ;  /* 0x0000003403077812 */ /* 0x141fe200078efe7c */
[----:B------:R0:W-:Y:S01]  /*0ed0*/  STL [R1+0xba8], R125 ;  /* 0x000ba87d01007387 */ /* 0x0001e20000100800 */
[C---:B------:R-:W-:Y:S02]  /*0ee0*/  LOP3.LUT R175, R2.reuse, 0x158, RZ, 0xfc, !PT ;  /* 0x0000015802af7812 */ /* 0x040fe400078efcff */
[----:B-1----:R-:W-:Y:S01]  /*0ef0*/  LOP3.LUT R126, R3, 0x38, R124, 0xfe, !PT ;  /* 0x00000038037e7812 */ /* 0x002fe200078efe7c */
[----:B------:R1:W-:Y:S01]  /*0f00*/  STL [R1+0xba4], R7 ;  /* 0x000ba40701007387 */ /* 0x0003e20000100800 */
[----:B------:R-:W-:-:S02]  /*0f10*/  LOP3.LUT R176, R2, 0x15a, RZ, 0xfc, !PT ;  /* 0x0000015a02b07812 */ /* 0x000fc400078efcff */
[C---:B------:R-:W-:Y:S02]  /*0f20*/  LOP3.LUT R177, R2.reuse, 0x15c, RZ, 0xfc, !PT ;  /* 0x0000015c02b17812 */ /* 0x040fe400078efcff */
[C---:B------:R-:W-:Y:S02]  /*0f30*/  LOP3.LUT R178, R2.reuse, 0x15e, RZ, 0xfc, !PT ;  /* 0x0000015e02b27812 */ /* 0x040fe400078efcff */
[C-C-:B0-----:R-:W-:Y:S02]  /*0f40*/  LOP3.LUT R125, R3.reuse, 0x36, R124.reuse, 0xfe, !PT ;  /* 0x00000036037d7812 */ /* 0x141fe400078efe7c */
[C---:B------:R-:W-:Y:S02]  /*0f50*/  LOP3.LUT R179, R2.reuse, 0x160, RZ, 0xfc, !PT ;  /* 0x0000016002b37812 */ /* 0x040fe400078efcff */
[----:B-1----:R-:W-:Y:S01]  /*0f60*/  LOP3.LUT R7, R3, 0x3a, R124, 0xfe, !PT ;  /* 0x0000003a03077812 */ /* 0x002fe200078efe7c */
[----:B------:R0:W-:Y:S01]  /*0f70*/  STL [R1+0xba0], R125 ;  /* 0x000ba07d01007387 */ /* 0x0001e20000100800 */
[----:B------:R-:W-:-:S02]  /*0f80*/  LOP3.LUT R180, R2, 0x162, RZ, 0xfc, !PT ;  /* 0x0000016202b47812 */ /* 0x000fc400078efcff */
[C---:B------:R-:W-:Y:S01]  /*0f90*/  LOP3.LUT R181, R2.reuse, 0x164, RZ, 0xfc, !PT ;  /* 0x0000016402b57812 */ /* 0x040fe200078efcff */
[----:B------:R1:W-:Y:S01]  /*0fa0*/  STL [R1+0xb9c], R126 ;  /* 0x000b9c7e01007387 */ /* 0x0003e20000100800 */
[C---:B------:R-:W-:Y:S02]  /*0fb0*/  LOP3.LUT R182, R2.reuse, 0x166, RZ, 0xfc, !PT ;  /* 0x0000016602b67812 */ /* 0x040fe400078efcff */
[C---:B------:R-:W-:Y:S01]  /*0fc0*/  LOP3.LUT R183, R2.reuse, 0x168, RZ, 0xfc, !PT ;  /* 0x0000016802b77812 */ /* 0x040fe200078efcff */
[----:B------:R2:W-:Y:S01]  /*0fd0*/  STL [R1+0xb98], R7 ;  /* 0x000b980701007387 */ /* 0x0005e20000100800 */
[----:B------:R-:W-:Y:S02]  /*0fe0*/  LOP3.LUT R184, R2, 0x16a, RZ, 0xfc, !PT ;  /* 0x0000016a02b87812 */ /* 0x000fe400078efcff */
[C-C-:B0-----:R-:W-:Y:S02]  /*0ff0*/  LOP3.LUT R125, R3.reuse, 0x3c, R124.reuse, 0xfe, !PT ;  /* 0x0000003c037d7812 */ /* 0x141fe400078efe7c */
[----:B------:R-:W-:-:S02]  /*1000*/  LOP3.LUT R124, R3, 0x3e, R124, 0xfe, !PT ;  /* 0x0000003e037c7812 */ /* 0x000fc400078efe7c */
[C---:B------:R-:W-:Y:S01]  /*1010*/  LOP3.LUT R3, R2.reuse, 0x42, RZ, 0xfc, !PT ;  /* 0x0000004202037812 */ /* 0x040fe200078efcff */
[----:B------:R0:W-:Y:S01]  /*1020*/  STL [R1+0xb94], R125 ;  /* 0x000b947d01007387 */ /* 0x0001e20000100800 */
[C---:B-1----:R-:W-:Y:S02]  /*1030*/  LOP3.LUT R126, R2.reuse, 0xf6, RZ, 0xfc, !PT ;  /* 0x000000f6027e7812 */ /* 0x042fe400078efcff */
[C---:B--2---:R-:W-:Y:S01]  /*1040*/  LOP3.LUT R7, R2.reuse, 0x40, RZ, 0xfc, !PT ;  /* 0x0000004002077812 */ /* 0x044fe200078efcff */
[----:B------:R1:W-:Y:S01]  /*1050*/  STL [R1+0xb90], R124 ;  /* 0x000b907c01007387 */ /* 0x0003e20000100800 */
[C---:B------:R-:W-:Y:S02]  /*1060*/  LOP3.LUT R185, R2.reuse, 0x16c, RZ, 0xfc, !PT ;  /* 0x0000016c02b97812 */ /* 0x040fe400078efcff */
[C---:B------:R-:W-:Y:S01]  /*1070*/  LOP3.LUT R186, R2.reuse, 0x16e, RZ, 0xfc, !PT ;  /* 0x0000016e02ba7812 */ /* 0x040fe200078efcff */
[----:B------:R2:W-:Y:S01]  /*1080*/  STL [R1+0xb8c], R7 ;  /* 0x000b8c0701007387 */ /* 0x0005e20000100800 */
[----:B------:R-:W-:-:S02]  /*1090*/  LOP3.LUT R187, R2, 0x170, RZ, 0xfc, !PT ;  /* 0x0000017002bb7812 */ /* 0x000fc400078efcff */
[C---:B0-----:R-:W-:Y:S01]  /*10a0*/  LOP3.LUT R125, R2.reuse, 0xf4, RZ, 0xfc, !PT ;  /* 0x000000f4027d7812 */ /* 0x041fe200078efcff */
[----:B------:R0:W-:Y:S01]  /*10b0*/  STL [R1+0xd04], R3 ;  /* 0x000d040301007387 */ /* 0x0001e20000100800 */
[C---:B------:R-:W-:Y:S02]  /*10c0*/  LOP3.LUT R188, R2.reuse, 0x172, RZ, 0xfc, !PT ;  /* 0x0000017202bc7812 */ /* 0x040fe400078efcff */
[C---:B-1----:R-:W-:Y:S02]  /*10d0*/  LOP3.LUT R124, R2.reuse, 0x44, RZ, 0xfc, !PT ;  /* 0x00000044027c7812 */ /* 0x042fe400078efcff */
[C---:B------:R-:W-:Y:S02]  /*10e0*/  LOP3.LUT R189, R2.reuse, 0x174, RZ, 0xfc, !PT ;  /* 0x0000017402bd7812 */ /* 0x040fe400078efcff */
[C---:B--2---:R-:W-:Y:S01]  /*10f0*/  LOP3.LUT R7, R2.reuse, 0x46, RZ, 0xfc, !PT ;  /* 0x0000004602077812 */ /* 0x044fe200078efcff */
[----:B------:R1:W-:Y:S01]  /*1100*/  STL [R1+0xd18], R124 ;  /* 0x000d187c01007387 */ /* 0x0003e20000100800 */
[----:B------:R-:W-:-:S02]  /*1110*/  LOP3.LUT R190, R2, 0x176, RZ, 0xfc, !PT ;  /* 0x0000017602be7812 */ /* 0x000fc400078efcff */
[C---:B0-----:R-:W-:Y:S01]  /*1120*/  LOP3.LUT R3, R2.reuse, 0x48, RZ, 0xfc, !PT ;  /* 0x0000004802037812 */ /* 0x041fe200078efcff */
[----:B------:R0:W-:Y:S01]  /*1130*/  STL [R1+0xd20], R7 ;  /* 0x000d200701007387 */ /* 0x0001e20000100800 */
[C---:B------:R-:W-:Y:S02]  /*1140*/  LOP3.LUT R191, R2.reuse, 0x178, RZ, 0xfc, !PT ;  /* 0x0000017802bf7812 */ /* 0x040fe400078efcff */
[C---:B------:R-:W-:Y:S01]  /*1150*/  LOP3.LUT R192, R2.reuse, 0x17a, RZ, 0xfc, !PT ;  /* 0x0000017a02c07812 */ /* 0x040fe200078efcff */
[----:B------:R2:W-:Y:S01]  /*1160*/  STL [R1+0xd28], R3 ;  /* 0x000d280301007387 */ /* 0x0005e20000100800 */
[C---:B------:R-:W-:Y:S02]  /*1170*/  LOP3.LUT R193, R2.reuse, 0x17c, RZ, 0xfc, !PT ;  /* 0x0000017c02c17812 */ /* 0x040fe400078efcff */
[C---:B-1----:R-:W-:Y:S02]  /*1180*/  LOP3.LUT R124, R2.reuse, 0x4a, RZ, 0xfc, !PT ;  /* 0x0000004a027c7812 */ /* 0x042fe400078efcff */
[----:B------:R-:W-:-:S02]  /*1190*/  LOP3.LUT R194, R2, 0x17e, RZ, 0xfc, !PT ;  /* 0x0000017e02c27812 */ /* 0x000fc400078efcff */
[C---:B0-----:R-:W-:Y:S01]  /*11a0*/  LOP3.LUT R7, R2.reuse, 0x4c, RZ, 0xfc, !PT ;  /* 0x0000004c02077812 */ /* 0x041fe200078efcff */
[----:B------:R0:W-:Y:S01]  /*11b0*/  STL [R1+0xd24], R124 ;  /* 0x000d247c01007387 */ /* 0x0001e20000100800 */
[C---:B------:R-:W-:Y:S02]  /*11c0*/  LOP3.LUT R195, R2.reuse, 0x180, RZ, 0xfc, !PT ;  /* 0x0000018002c37812 */ /* 0x040fe400078efcff */
[C---:B--2---:R-:W-:Y:S01]  /*11d0*/  LOP3.LUT R3, R2.reuse, 0x4e, RZ, 0xfc, !PT ;  /* 0x0000004e02037812 */ /* 0x044fe200078efcff */
[----:B------:R1:W-:Y:S01]  /*11e0*/  STL [R1+0xd2c], R7 ;  /* 0x000d2c0701007387 */ /* 0x0003e20000100800 */
[C---:B------:R-:W-:Y:S02]  /*11f0*/  LOP3.LUT R196, R2.reuse, 0x182, RZ, 0xfc, !PT ;  /* 0x0000018202c47812 */ /* 0x040fe400078efcff */
[C---:B------:R-:W-:Y:S01]  /*1200*/  LOP3.LUT R197, R2.reuse, 0x184, RZ, 0xfc, !PT ;  /* 0x0000018402c57812 */ /* 0x040fe200078efcff */
[----:B------:R2:W-:Y:S01]  /*1210*/  STL [R1+0xd30], R3 ;  /* 0x000d300301007387 */ /* 0x0005e20000100800 */
[----:B------:R-:W-:-:S02]  /*1220*/  LOP3.LUT R198, R2, 0x186, RZ, 0xfc, !PT ;  /* 0x0000018602c67812 */ /* 0x000fc400078efcff */
[C---:B0-----:R-:W-:Y:S02]  /*1230*/  LOP3.LUT R124, R2.reuse, 0x50, RZ, 0xfc, !PT ;  /* 0x00000050027c7812 */ /* 0x041fe400078efcff */
[C---:B------:R-:W-:Y:S02]  /*1240*/  LOP3.LUT R199, R2.reuse, 0x188, RZ, 0xfc, !PT ;  /* 0x0000018802c77812 */ /* 0x040fe400078efcff */
[C---:B-1----:R-:W-:Y:S01]  /*1250*/  LOP3.LUT R7, R2.reuse, 0x52, RZ, 0xfc, !PT ;  /* 0x0000005202077812 */ /* 0x042fe200078efcff */
[----:B------:R0:W-:Y:S01]  /*1260*/  STL [R1+0xd3c], R124 ;  /* 0x000d3c7c01007387 */ /* 0x0001e20000100800 */
[C---:B------:R-:W-:Y:S02]  /*1270*/  LOP3.LUT R200, R2.reuse, 0x18a, RZ, 0xfc, !PT ;  /* 0x0000018a02c87812 */ /* 0x040fe400078efcff */
[C---:B--2---:R-:W-:Y:S01]  /*1280*/  LOP3.LUT R3, R2.reuse, 0x54, RZ, 0xfc, !PT ;  /* 0x0000005402037812 */ /* 0x044fe200078efcff */
[----:B------:R1:W-:Y:S01]  /*1290*/  STL [R1+0xd40], R7 ;  /* 0x000d400701007387 */ /* 0x0003e20000100800 */
[----:B------:R-:W-:-:S02]  /*12a0*/  LOP3.LUT R201, R2, 0x18c, RZ, 0xfc, !PT ;  /* 0x0000018c02c97812 */ /* 0x000fc400078efcff */
[C---:B------:R-:W-:Y:S01]  /*12b0*/  LOP3.LUT R202, R2.reuse, 0x18e, RZ, 0xfc, !PT ;  /* 0x0000018e02ca7812 */ /* 0x040fe200078efcff */
[----:B------:R2:W-:Y:S01]  /*12c0*/  STL [R1+0xd44], R3 ;  /* 0x000d440301007387 */ /* 0x0005e20000100800 */
[C---:B------:R-:W-:Y:S02]  /*12d0*/  LOP3.LUT R203, R2.reuse, 0x190, RZ, 0xfc, !PT ;  /* 0x0000019002cb7812 */ /* 0x040fe400078efcff */
[C---:B0-----:R-:W-:Y:S02]  /*12e0*/  LOP3.LUT R124, R2.reuse, 0x56, RZ, 0xfc, !PT ;  /* 0x00000056027c7812 */ /* 0x041fe400078efcff */
[C---:B------:R-:W-:Y:S02]  /*12f0*/  LOP3.LUT R204, R2.reuse, 0x192, RZ, 0xfc, !PT ;  /* 0x0000019202cc7812 */ /* 0x040fe400078efcff */
[C---:B-1----:R-:W-:Y:S01]  /*1300*/  LOP3.LUT R7, R2.reuse, 0x58, RZ, 0xfc, !PT ;  /* 0x0000005802077812 */ /* 0x042fe200078efcff */
[----:B------:R0:W-:Y:S01]  /*1310*/  STL [R1+0xd4c], R124 ;  /* 0x000d4c7c01007387 */ /* 0x0001e20000100800 */
[----:B------:R-:W-:-:S02]  /*1320*/  LOP3.LUT R205, R2, 0x194, RZ, 0xfc, !PT ;  /* 0x0000019402cd7812 */ /* 0x000fc400078efcff */
[C---:B--2---:R-:W-:Y:S01]  /*1330*/  LOP3.LUT R3, R2.reuse, 0x5a, RZ, 0xfc, !PT ;  /* 0x0000005a02037812 */ /* 0x044fe200078efcff */
[----:B------:R1:W-:Y:S01]  /*1340*/  STL [R1+0xd48], R7 ;  /* 0x000d480701007387 */ /* 0x0003e20000100800 */
[C---:B------:R-:W-:Y:S02]  /*1350*/  LOP3.LUT R206, R2.reuse, 0x196, RZ, 0xfc, !PT ;  /* 0x0000019602ce7812 */ /* 0x040fe400078efcff */
[C---:B------:R-:W-:Y:S01]  /*1360*/  LOP3.LUT R207, R2.reuse, 0x198, RZ, 0xfc, !PT ;  /* 0x0000019802cf7812 */ /* 0x040fe200078efcff */
[----:B------:R2:W-:Y:S01]  /*1370*/  STL [R1+0xd50], R3 ;  /* 0x000d500301007387 */ /* 0x0005e20000100800 */
[C---:B------:R-:W-:Y:S02]  /*1380*/  LOP3.LUT R208, R2.reuse, 0x19a, RZ, 0xfc, !PT ;  /* 0x0000019a02d07812 */ /* 0x040fe400078efcff */
[C---:B0-----:R-:W-:Y:S02]  /*1390*/  LOP3.LUT R124, R2.reuse, 0x5c, RZ, 0xfc, !PT ;  /* 0x0000005c027c7812 */ /* 0x041fe400078efcff */
[----:B------:R-:W-:-:S02]  /*13a0*/  LOP3.LUT R209, R2, 0x19c, RZ, 0xfc, !PT ;  /* 0x0000019c02d17812 */ /* 0x000fc400078efcff */
[C---:B-1----:R-:W-:Y:S01]  /*13b0*/  LOP3.LUT R7, R2.reuse, 0x5e, RZ, 0xfc, !PT ;  /* 0x0000005e02077812 */ /* 0x042fe200078efcff */
        /* <DEDUP_REMOVED lines=95> */
[C---:B0-----:R-:W-:Y:S02]  /*19b0*/  LOP3.LUT R124, R2.reuse, 0x92, RZ, 0xfc, !PT ;  /* 0x00000092027c7812 */ /* 0x041fe400078efcff */
[----:B-1----:R-:W-:-:S03]  /*19c0*/  LOP3.LUT R7, R2, 0x94, RZ, 0xfc, !PT ;  /* 0x0000009402077812 */ /* 0x002fc600078efcff */
[----:B------:R0:W-:Y:S01]  /*19d0*/  STL [R1+0xde0], R124 ;  /* 0x000de07c01007387 */ /* 0x0001e20000100800 */
[----:B--2---:R-:W-:-:S03]  /*19e0*/  LOP3.LUT R3, R2, 0x96, RZ, 0xfc, !PT ;  /* 0x0000009602037812 */ /* 0x004fc600078efcff */
[----:B------:R1:W-:Y:S04]  /*19f0*/  STL [R1+0xde4], R7 ;  /* 0x000de40701007387 */ /* 0x0003e80000100800 */
        /* <DEDUP_REMOVED lines=93> */
[----:B------:R-:W-:Y:S01]  /*1fd0*/  STL [R1+0xed0], R124 ;  /* 0x000ed07c01007387 */ /* 0x000fe20000100800 */
[----:B--2---:R-:W-:-:S03]  /*1fe0*/  LOP3.LUT R3, R2, 0xfa, RZ, 0xfc, !PT ;  /* 0x000000fa02037812 */ /* 0x004fc600078efcff */
[----:B------:R-:W-:Y:S04]  /*1ff0*/  STL [R1+0xed4], R125 ;  /* 0x000ed47d01007387 */ /* 0x000fe80000100800 */
[----:B------:R-:W-:Y:S04]  /*2000*/  STL [R1+0xedc], R126 ;  /* 0x000edc7e01007387 */ /* 0x000fe80000100800 */
[----:B------:R-:W-:Y:S04]  /*2010*/  STL [R1+0xed8], R127 ;  /* 0x000ed87f01007387 */ /* 0x000fe80000100800 */
[----:B------:R0:W-:Y:S04]  /*2020*/  STL [R1+0xee0], R3 ;  /* 0x000ee00301007387 */ /* 0x0001e80000100800 */
[----:B------:R1:W-:Y:S04]  /*2030*/  STL [R1+0xee4], R132 ;  /* 0x000ee48401007387 */ /* 0x0003e80000100800 */
[----:B------:R2:W-:Y:S01]  /*2040*/  STL [R1+0xee8], R7 ;  /* 0x000ee80701007387 */ /* 0x0005e20000100800 */
[----:B0-----:R-:W-:-:S02]  /*2050*/  LOP3.LUT R3, R2, 0x100, RZ, 0xfc, !PT ;  /* 0x0000010002037812 */ /* 0x001fc400078efcff */
[----:B-1----:R-:W-:-:S03]  /*2060*/  LOP3.LUT R132, R2, 0x102, RZ, 0xfc, !PT ;  /* 0x0000010202847812 */ /* 0x002fc600078efcff */
[----:B------:R0:W-:Y:S01]  /*2070*/  STL [R1+0xef8], R3 ;  /* 0x000ef80301007387 */ /* 0x0001e20000100800 */
[----:B--2---:R-:W-:-:S03]  /*2080*/  LOP3.LUT R7, R2, 0x10c, RZ, 0xfc, !PT ;  /* 0x0000010c02077812 */ /* 0x004fc600078efcff */
[----:B------:R-:W-:Y:S04]  /*2090*/  STL [R1+0xef4], R132 ;  /* 0x000ef48401007387 */ /* 0x000fe80000100800 */
[----:B------:R-:W-:Y:S01]  /*20a0*/  STL [R1+0xefc], R133 ;  /* 0x000efc8501007387 */ /* 0x000fe20000100800 */
[----:B0-----:R-:W-:-:S03]  /*20b0*/  LOP3.LUT R3, R2, 0x10a, RZ, 0xfc, !PT ;  /* 0x0000010a02037812 */ /* 0x001fc600078efcff */
[----:B------:R-:W-:Y:S04]  /*20c0*/  STL [R1+0xf00], R134 ;  /* 0x000f008601007387 */ /* 0x000fe80000100800 */
[----:B------:R-:W-:Y:S04]  /*20d0*/  STL [R1+0xf08], R135 ;  /* 0x000f088701007387 */ /* 0x000fe80000100800 */
[----:B------:R0:W-:Y:S04]  /*20e0*/  STL [R1+0xf04], R3 ;  /* 0x000f040301007387 */ /* 0x0001e80000100800 */
[----:B------:R1:W-:Y:S01]  /*20f0*/  STL [R1+0xf0c], R7 ;  /* 0x000f0c0701007387 */ /* 0x0003e20000100800 */
[----:B0-----:R-:W-:-:S02]  /*2100*/  LOP3.LUT R3, R2, 0x110, RZ, 0xfc, !PT ;  /* 0x0000011002037812 */ /* 0x001fc400078efcff */
[----:B-1----:R-:W-:-:S03]  /*2110*/  LOP3.LUT R7, R2, 0x11c, RZ, 0xfc, !PT ;  /* 0x0000011c02077812 */ /* 0x002fc600078efcff */
[----:B------:R0:W-:Y:S04]  /*2120*/  STL [R1+0xf1c], R3 ;  /* 0x000f1c0301007387 */ /* 0x0001e80000100800 */
[----:B------:R-:W-:Y:S04]  /*2130*/  STL [R1+0xf10], R252 ;  /* 0x000f10fc01007387 */ /* 0x000fe80000100800 */
[----:B------:R-:W-:Y:S01]  /*2140*/  STL [R1+0xf20], R140 ;  /* 0x000f208c01007387 */ /* 0x000fe20000100800 */
[----:B0-----:R-:W-:-:S03]  /*2150*/  LOP3.LUT R3, R2, 0x11a, RZ, 0xfc, !PT ;  /* 0x0000011a02037812 */ /* 0x001fc600078efcff */
[----:B------:R-:W-:Y:S04]  /*2160*/  STL [R1+0xf24], R141 ;  /* 0x000f248d01007387 */ /* 0x000fe80000100800 */
[----:B------:R-:W-:Y:S04]  /*2170*/  STL [R1+0xf2c], R142 ;  /* 0x000f2c8e01007387 */ /* 0x000fe80000100800 */
[----:B------:R-:W-:Y:S04]  /*2180*/  STL [R1+0xf28], R143 ;  /* 0x000f288f01007387 */ /* 0x000fe80000100800 */
[----:B------:R0:W-:Y:S04]  /*2190*/  STL [R1+0xf30], R3 ;  /* 0x000f300301007387 */ /* 0x0001e80000100800 */
[----:B------:R1:W-:Y:S04]  /*21a0*/  STL [R1+0xf38], R149 ;  /* 0x000f389501007387 */ /* 0x0003e80000100800 */
[----:B------:R-:W-:Y:S01]  /*21b0*/  STL [R1+0xf34], R7 ;  /* 0x000f340701007387 */ /* 0x000fe20000100800 */
[----:B0-----:R-:W-:-:S02]  /*21c0*/  LOP3.LUT R3, R2, 0x120, RZ, 0xfc, !PT ;  /* 0x0000012002037812 */ /* 0x001fc400078efcff */
[----:B-1----:R-:W-:-:S03]  /*21d0*/  LOP3.LUT R149, R2, 0x124, RZ, 0xfc, !PT ;  /* 0x0000012402957812 */ /* 0x002fc600078efcff */
[----:B------:R-:W-:Y:S04]  /*21e0*/  STL [R1+0xf40], R3 ;  /* 0x000f400301007387 */ /* 0x000fe80000100800 */
        /* <DEDUP_REMOVED lines=84> */
[----:B------:R0:W-:Y:S04]  /*2730*/  STL [R1+0xc0c], R0 ;  /* 0x000c0c0001007387 */ /* 0x0001e80000100800 */
[----:B------:R-:W-:Y:S04]  /*2740*/  STL [R1+0xc78], R232 ;  /* 0x000c78e801007387 */ /* 0x000fe80000100800 */
[----:B------:R-:W-:Y:S01]  /*2750*/  STL [R1+0xc74], R233 ;  /* 0x000c74e901007387 */ /* 0x000fe20000100800 */
[----:B0-----:R-:W-:-:S03]  /*2760*/  LOP3.LUT R0, R2, 0x1f2, RZ, 0xfc, !PT ;  /* 0x000001f202007812 */ /* 0x001fc600078efcff */
        /* <DEDUP_REMOVED lines=19> */
[----:B------:R1:W-:Y:S01]  /*28a0*/  STL [R1+0xc24], R5 ;  /* 0x000c240501007387 */ /* 0x0003e20000100800 */
[----:B0-----:R-:W-:-:S02]  /*28b0*/  LOP3.LUT R0, R2, 0x1f6, RZ, 0xfc, !PT ;  /* 0x000001f602007812 */ /* 0x001fc400078efcff */
[----:B-1----:R-:W-:-:S03]  /*28c0*/  LOP3.LUT R5, R2, 0x1f8, RZ, 0xfc, !PT ;  /* 0x000001f802057812 */ /* 0x002fc600078efcff */
[----:B------:R0:W-:Y:S04]  /*28d0*/  STL [R1+0xc20], R0 ;  /* 0x000c200001007387 */ /* 0x0001e80000100800 */
[----:B------:R1:W-:Y:S01]  /*28e0*/  STL [R1+0xc1c], R5 ;  /* 0x000c1c0501007387 */ /* 0x0003e20000100800 */
[C---:B0-----:R-:W-:Y:S02]  /*28f0*/  LOP3.LUT R0, R2.reuse, 0x1fa, RZ, 0xfc, !PT ;  /* 0x000001fa02007812 */ /* 0x041fe400078efcff */
[----:B-1----:R-:W-:-:S05]  /*2900*/  LOP3.LUT R5, R2, 0x1fc, RZ, 0xfc, !PT ;  /* 0x000001fc02057812 */ /* 0x002fca00078efcff */
[----:B------:R0:W-:Y:S02]  /*2910*/  STL [R1+0xc14], R5 ;  /* 0x000c140501007387 */ /* 0x0001e40000100800 */
[----:B0-----:R-:W-:-:S05]  /*2920*/  LOP3.LUT R5, R2, 0x1fe, RZ, 0xfc, !PT ;  /* 0x000001fe02057812 */ /* 0x001fca00078efcff */
[----:B------:R0:W-:Y:S04]  /*2930*/  STL [R1+0xc10], R5 ;  /* 0x000c100501007387 */ /* 0x0001e80000100800 */
[----:B0-----:R0:W5:Y:S04]  /*2940*/  LDL.LU R5, [R1+0xf8c] ;  /* 0x000f8c0001057983 */ /* 0x0011680000300800 */
[----:B------:R0:W-:Y:S01]  /*2950*/  STL [R1+0xc18], R0 ;  /* 0x000c180001007387 */ /* 0x0001e20000100800 */
[----:B------:R-:W-:Y:S05]  /*2960*/  @!P0 BRA `(.L_x_0) ;  /* 0x0000028c000c8947 */ /* 0x000fea0003800000 */
[----:B------:R-:W2:Y:S04]  /*2970*/  LDL R89, [R1+0xc10] ;  /* 0x000c100001597983 */ /* 0x000ea80000100800 */
[----:B------:R-:W3:Y:S04]  /*2980*/  LDL R90, [R1+0xc14] ;  /* 0x000c1400015a7983 */ /* 0x000ee80000100800 */
[----:B------:R-:W4:Y:S04]  /*2990*/  LDL R96, [R1+0xc1c] ;  /* 0x000c1c0001607983 */ /* 0x000f280000100800 */
[----:B------:R-:W4:Y:S04]  /*29a0*/  LDL R97, [R1+0xc20] ;  /* 0x000c200001617983 */ /* 0x000f280000100800 */
[----:B------:R-:W4:Y:S04]  /*29b0*/  LDL R98, [R1+0xc24] ;  /* 0x000c240001627983 */ /* 0x000f280000100800 */
[----:B------:R-:W4:Y:S01]  /*29c0*/  LDL R131, [R1+0xc28] ;  /* 0x000c280001837983 */ /* 0x000f220000100800 */
[----:B------:R-:W-:-:S03]  /*29d0*/  IMAD.MOV.U32 R91, RZ, RZ, R0 ;  /* 0x000000ffff5b7224 */ /* 0x000fc600078e0000 */
[----:B------:R-:W4:Y:S04]  /*29e0*/  LDL R137, [R1+0xf0c] ;  /* 0x000f0c0001897983 */ /* 0x000f280000100800 */
        /* <DEDUP_REMOVED lines=18> */
[----:B------:R-:W4:Y:S01]  /*2b10*/  LDL R144, [R1+0xf30] ;  /* 0x000f300001907983 */ /* 0x000f220000100800 */
[----:B------:R-:W-:-:S02]  /*2b20*/  IMAD.MOV.U32 R138, RZ, RZ, R252 ;  /* 0x000000ffff8a7224 */ /* 0x000fc400078e00fc */
[----:B------:R-:W-:Y:S01]  /*2b30*/  IMAD.MOV.U32 R107, RZ, RZ, R6 ;  /* 0x000000ffff6b7224 */ /* 0x000fe200078e0006 */
[----:B-----5:R1:W-:Y:S01]  /*2b40*/  STL [R1+0xff4], R5 ;  /* 0x000ff40501007387 */ /* 0x0203e20000100800 */
[----:B------:R-:W-:Y:S02]  /*2b50*/  IMAD.MOV.U32 R147, RZ, RZ, R3 ;  /* 0x000000ffff937224 */ /* 0x000fe400078e0003 */
[----:B------:R-:W-:Y:S02]  /*2b60*/  IMAD.MOV.U32 R145, RZ, RZ, R7 ;  /* 0x000000ffff917224 */ /* 0x000fe400078e0007 */
[----:B------:R-:W-:Y:S01]  /*2b70*/  IMAD.MOV.U32 R8, RZ, RZ, RZ ;  /* 0x000000ffff087224 */ /* 0x000fe200078e00ff */
[----:B------:R-:W-:Y:S01]  /*2b80*/  IABS R251, R251 ;  /* 0x000000fb00fb7213 */ /* 0x000fe20000000000 */
[----:B------:R-:W4:Y:S01]  /*2b90*/  LDL R49, [R1+0xe88] ;  /* 0x000e880001317983 */ /* 0x000f220000100800 */
[----:B------:R-:W-:Y:S01]  /*2ba0*/  IABS R249, R249 ;  /* 0x000000f900f97213 */ /* 0x000fe20000000000 */
[----:B------:R-:W-:Y:S01]  /*2bb0*/  ULDC UR9, c[0x0][0x238] ;  /* 0x00008e0000097ab9 */ /* 0x000fe20000000800 */
[----:B------:R-:W-:Y:S01]  /*2bc0*/  IABS R250, R250 ;  /* 0x000000fa00fa7213 */ /* 0x000fe20000000000 */
[----:B------:R-:W4:Y:S01]  /*2bd0*/  LDL R20, [R1+0xdc8] ;  /* 0x000dc80001147983 */ /* 0x000f220000100800 */
[----:B------:R-:W-:Y:S01]  /*2be0*/  IABS R246, R246 ;  /* 0x000000f600f67213 */ /* 0x000fe20000000000 */
[----:B------:R-:W-:Y:S01]  /*2bf0*/  ULDC UR10, c[0x0][0x23c] ;  /* 0x00008f00000a7ab9 */ /* 0x000fe20000000800 */
[----:B------:R-:W-:Y:S01]  /*2c00*/  IABS R247, R247 ;  /* 0x000000f700f77213 */ /* 0x000fe20000000000 */
[----:B------:R-:W-:Y:S01]  /*2c10*/  ULDC.64 UR4, c[0x0][0x218] ;  /* 0x0000860000047ab9 */ /* 0x000fe20000000a00 */
[----:B------:R-:W-:Y:S01]  /*2c20*/  IABS R244, R244 ;  /* 0x000000f400f47213 */ /* 0x000fe20000000000 */
[----:B------:R-:W-:Y:S01]  /*2c30*/  ULDC.64 UR12, c[0x0][0x210] ;  /* 0x00008400000c7ab9 */ /* 0x000fe20000000a00 */
[----:B--2---:R-:W-:Y:S01]  /*2c40*/  IABS R11, R89 ;  /* 0x00000059000b7213 */ /* 0x004fe20000000000 */
[----:B---3--:R-:W-:-:S02]  /*2c50*/  IMAD.MOV.U32 R89, RZ, RZ, R90 ;  /* 0x000000ffff597224 */ /* 0x008fc400078e005a */
[----:B------:R-:W-:Y:S02]  /*2c60*/  IMAD.MOV.U32 R90, RZ, RZ, R91 ;  /* 0x000000ffff5a7224 */ /* 0x000fe400078e005b */
[----:B----4-:R-:W-:Y:S01]  /*2c70*/  IMAD.MOV.U32 R91, RZ, RZ, R96 ;  /* 0x000000ffff5b7224 */ /* 0x010fe200078e0060 */
[----:B------:R-:W-:Y:S01]  /*2c80*/  IABS R10, R89 ;  /* 0x00000059000a7213 */ /* 0x000fe20000000000 */
[----:B------:R-:W-:Y:S02]  /*2c90*/  IMAD.MOV.U32 R96, RZ, RZ, R97 ;  /* 0x000000ffff607224 */ /* 0x000fe400078e0061 */
[----:B------:R-:W-:Y:S02]  /*2ca0*/  IMAD.MOV.U32 R89, RZ, RZ, R90 ;  /* 0x000000ffff597224 */ /* 0x000fe400078e005a */
[----:B------:R-:W-:Y:S02]  /*2cb0*/  IMAD.MOV.U32 R97, RZ, RZ, R98 ;  /* 0x000000ffff617224 */ /* 0x000fe400078e0062 */
[----:B------:R-:W-:-:S02]  /*2cc0*/  IMAD.MOV.U32 R90, RZ, RZ, R91 ;  /* 0x000000ffff5a7224 */ /* 0x000fc400078e005b */
[----:B------:R-:W-:Y:S02]  /*2cd0*/  IMAD.MOV.U32 R98, RZ, RZ, R131 ;  /* 0x000000ffff627224 */ /* 0x000fe400078e0083 */
[----:B------:R-:W-:Y:S01]  /*2ce0*/  IMAD.MOV.U32 R91, RZ, RZ, R96 ;  /* 0x000000ffff5b7224 */ /* 0x000fe200078e0060 */
[----:B------:R-:W-:Y:S01]  /*2cf0*/  IABS R252, R5 ;  /* 0x0000000500fc7213 */ /* 0x000fe20000000000 */
[----:B------:R-:W-:Y:S01]  /*2d00*/  IMAD.MOV.U32 R96, RZ, RZ, R97 ;  /* 0x000000ffff607224 */ /* 0x000fe200078e0061 */
[----:B0-----:R-:W-:Y:S01]  /*2d10*/  IABS R0, R4 ;  /* 0x0000000400007213 */ /* 0x001fe20000000000 */
[----:B------:R-:W-:Y:S01]  /*2d20*/  IMAD.MOV.U32 R97, RZ, RZ, R98 ;  /* 0x000000ffff617224 */ /* 0x000fe200078e0062 */
[----:B------:R-:W2:Y:S04]  /*2d30*/  LDL R131, [R1+0xee0] ;  /* 0x000ee00001837983 */ /* 0x000ea80000100800 */
[----:B------:R-:W3:Y:S01]  /*2d40*/  LDL R98, [R1+0xb8c] ;  /* 0x000b8c0001627983 */ /* 0x000ee20000100800 */
[----:B------:R-:W0:Y:S08]  /*2d50*/  I2F.RP R6, R252 ;  /* 0x000000fc00067306 */ /* 0x000e300000209400 */
[----:B------:R-:W4:Y:S08]  /*2d60*/  I2F.RP R3, R0 ;  /* 0x0000000000037306 */ /* 0x000f300000209400 */
[----:B0-----:R-:W0:Y:S08]  /*2d70*/  MUFU.RCP R6, R6 ;  /* 0x0000000600067308 */ /* 0x001e300000001000 */
[----:B----4-:R-:W4:Y:S01]  /*2d80*/  MUFU.RCP R3, R3 ;  /* 0x0000000300037308 */ /* 0x010f220000001000 */
[----:B0-----:R-:W-:-:S07]  /*2d90*/  VIADD R6, R6, 0xffffffe ;  /* 0x0ffffffe06067836 */ /* 0x001fce0000000000 */
[----:B------:R-:W0:Y:S01]  /*2da0*/  F2I.FTZ.U32.TRUNC.NTZ R9, R6 ;  /* 0x0000000600097305 */ /* 0x000e22000021f000 */
[----:B----4-:R-:W-:-:S07]  /*2db0*/  VIADD R3, R3, 0xffffffe ;  /* 0x0ffffffe03037836 */ /* 0x010fce0000000000 */
[----:B------:R0:W4:Y:S02]  /*2dc0*/  F2I.FTZ.U32.TRUNC.NTZ R7, R3 ;  /* 0x0000000300077305 */ /* 0x000124000021f000 */
[----:B0-----:R-:W-:-:S04]  /*2dd0*/  IMAD.MOV R3, RZ, RZ, -R9 ;  /* 0x000000ffff037224 */ /* 0x001fc800078e0a09 */
[----:B------:R-:W-:Y:S02]  /*2de0*/  IMAD R3, R3, R252, RZ ;  /* 0x000000fc03037224 */ /* 0x000fe400078e02ff */
[----:B----4-:R-:W-:Y:S02]  /*2df0*/  IMAD.MOV R6, RZ, RZ, -R7 ;  /* 0x000000ffff067224 */ /* 0x010fe400078e0a07 */
[----:B------:R-:W-:Y:S01]  /*2e00*/  IMAD.HI.U32 R3, R9, R3, R8 ;  /* 0x0000000309037227 */ /* 0x000fe200078e0008 */
[----:B------:R-:W-:-:S03]  /*2e10*/  IABS R8, R89 ;  /* 0x0000005900087213 */ /* 0x000fc60000000000 */
[----:B------:R-:W-:Y:S02]  /*2e20*/  IMAD.MOV.U32 R9, RZ, RZ, R10 ;  /* 0x000000ffff097224 */ /* 0x000fe400078e000a */
[----:B------:R-:W-:Y:S02]  /*2e30*/  IMAD R10, R6, R0, RZ ;  /* 0x00000000060a7224 */ /* 0x000fe400078e02ff */
[----:B------:R-:W-:Y:S02]  /*2e40*/  IMAD.MOV.U32 R89, RZ, RZ, R90 ;  /* 0x000000ffff597224 */ /* 0x000fe400078e005a */
[----:B------:R-:W-:Y:S02]  /*2e50*/  IMAD.MOV.U32 R6, RZ, RZ, RZ ;  /* 0x000000ffff067224 */ /* 0x000fe400078e00ff */
[----:B------:R-:W-:Y:S02]  /*2e60*/  IMAD.MOV.U32 R90, RZ, RZ, R91 ;  /* 0x000000ffff5a7224 */ /* 0x000fe400078e005b */
[----:B------:R-:W-:-:S02]  /*2e70*/  IMAD.MOV.U32 R91, RZ, RZ, R96 ;  /* 0x000000ffff5b7224 */ /* 0x000fc400078e0060 */
[----:B------:R-:W-:Y:S02]  /*2e80*/  IMAD.MOV.U32 R96, RZ, RZ, R97 ;  /* 0x000000ffff607224 */ /* 0x000fe400078e0061 */
[----:B-1----:R-:W-:Y:S01]  /*2e90*/  IMAD.HI.U32 R5, R7, R10, R6 ;  /* 0x0000000a07057227 */ /* 0x002fe200078e0006 */
[----:B------:R-:W-:-:S03]  /*2ea0*/  IABS R10, R89 ;  /* 0x00000059000a7213 */ /* 0x000fc60000000000 */
[----:B------:R-:W-:Y:S02]  /*2eb0*/  IMAD.MOV.U32 R89, RZ, RZ, R90 ;  /* 0x000000ffff597224 */ /* 0x000fe400078e005a */
[----:B------:R-:W-:Y:S02]  /*2ec0*/  IMAD.MOV.U32 R90, RZ, RZ, R91 ;  /* 0x000000ffff5a7224 */ /* 0x000fe400078e005b */
[----:B------:R-:W-:Y:S02]  /*2ed0*/  IMAD.MOV.U32 R91, RZ, RZ, R96 ;  /* 0x000000ffff5b7224 */ /* 0x000fe400078e0060 */
[----:B---3--:R-:W-:Y:S02]  /*2ee0*/  IMAD.MOV.U32 R97, RZ, RZ, R98 ;  /* 0x000000ffff617224 */ /* 0x008fe400078e0062 */
[----:B------:R-:W-:Y:S02]  /*2ef0*/  IMAD.MOV.U32 R98, RZ, RZ, R99 ;  /* 0x000000ffff627224 */ /* 0x000fe400078e0063 */
[----:B------:R-:W-:-:S02]  /*2f00*/  IMAD.MOV.U32 R99, RZ, RZ, R104 ;  /* 0x000000ffff637224 */ /* 0x000fc400078e0068 */
[----:B------:R-:W-:Y:S02]  /*2f10*/  IMAD.MOV.U32 R104, RZ, RZ, R113 ;  /* 0x000000ffff687224 */ /* 0x000fe400078e0071 */
[----:B------:R-:W-:Y:S02]  /*2f20*/  IMAD.MOV.U32 R96, RZ, RZ, R97 ;  /* 0x000000ffff607224 */ /* 0x000fe400078e0061 */
[----:B------:R-:W-:Y:S01]  /*2f30*/  IMAD.HI.U32 R12, R3, R9, RZ ;  /* 0x00000009030c7227 */ /* 0x000fe200078e00ff */
[----:B------:R-:W-:Y:S01]  /*2f40*/  IABS R6, R89 ;  /* 0x0000005900067213 */ /* 0x000fe20000000000 */
[----:B------:R-:W3:Y:S02]  /*2f50*/  LDL R113, [R1+0xd54] ;  /* 0x000d540001717983 */ /* 0x000ee40000100800 */
[----:B------:R-:W-:Y:S02]  /*2f60*/  IMAD.MOV.U32 R97, RZ, RZ, R98 ;  /* 0x000000ffff617224 */ /* 0x000fe400078e0062 */
[----:B------:R-:W-:-:S02]  /*2f70*/  IMAD.MOV.U32 R98, RZ, RZ, R99 ;  /* 0x000000ffff627224 */ /* 0x000fc400078e0063 */
[----:B------:R-:W-:Y:S02]  /*2f80*/  IMAD.MOV.U32 R99, RZ, RZ, R104 ;  /* 0x000000ffff637224 */ /* 0x000fe400078e0068 */
[----:B------:R-:W-:Y:S02]  /*2f90*/  IMAD.MOV.U32 R104, RZ, RZ, R106 ;  /* 0x000000ffff687224 */ /* 0x000fe400078e006a */
[----:B------:R-:W-:Y:S02]  /*2fa0*/  IMAD.MOV.U32 R106, RZ, RZ, R112 ;  /* 0x000000ffff6a7224 */ /* 0x000fe400078e0070 */
[----:B------:R-:W4:Y:S01]  /*2fb0*/  LDL R112, [R1+0xb9c] ;  /* 0x000b9c0001707983 */ /* 0x000f220000100800 */
[----:B------:R-:W-:Y:S02]  /*2fc0*/  IMAD.MOV.U32 R89, RZ, RZ, R90 ;  /* 0x000000ffff597224 */ /* 0x000fe400078e005a */
[----:B------:R-:W-:Y:S02]  /*2fd0*/  IMAD.MOV R12, RZ, RZ, -R12 ;  /* 0x000000ffff0c7224 */ /* 0x000fe400078e0a0c */
[----:B------:R-:W-:-:S04]  /*2fe0*/  IMAD.HI.U32 R7, R3, R8, RZ ;  /* 0x0000000803077227 */ /* 0x000fc800078e00ff */
[----:B------:R-:W-:Y:S02]  /*2ff0*/  IMAD.MOV.U32 R90, RZ, RZ, R91 ;  /* 0x000000ffff5a7224 */ /* 0x000fe400078e005b */
[----:B------:R-:W-:Y:S02]  /*3000*/  IMAD.MOV.U32 R91, RZ, RZ, R96 ;  /* 0x000000ffff5b7224 */ /* 0x000fe400078e0060 */
[----:B------:R-:W-:Y:S01]  /*3010*/  IMAD R17, R252, R12, R9 ;  /* 0x0000000cfc117224 */ /* 0x000fe200078e0209 */
[----:B------:R-:W-:Y:S01]  /*3020*/  IABS R9, R89 ;  /* 0x0000005900097213 */ /* 0x000fe20000000000 */
[----:B------:R-:W-:Y:S02]  /*3030*/  IMAD.MOV.U32 R96, RZ, RZ, R97 ;  /* 0x000000ffff607224 */ /* 0x000fe400078e0061 */
[----:B------:R-:W-:Y:S02]  /*3040*/  IMAD.MOV R7, RZ, RZ, -R7 ;  /* 0x000000ffff077224 */ /* 0x000fe400078e0a07 */
[----:B------:R-:W-:-:S02]  /*3050*/  IMAD.MOV.U32 R89, RZ, RZ, R90 ;  /* 0x000000ffff597224 */ /* 0x000fc400078e005a */
[----:B------:R-:W-:Y:S02]  /*3060*/  IMAD.MOV.U32 R90, RZ, RZ, R91 ;  /* 0x000000ffff5a7224 */ /* 0x000fe400078e005b */
[----:B------:R-:W-:Y:S02]  /*3070*/  IMAD.MOV.U32 R97, RZ, RZ, R98 ;  /* 0x000000ffff617224 */ /* 0x000fe400078e0062 */
[----:B------:R-:W-:Y:S02]  /*3080*/  IMAD.MOV.U32 R91, RZ, RZ, R96 ;  /* 0x000000ffff5b7224 */ /* 0x000fe400078e0060 */
[----:B------:R-:W-:Y:S02]  /*3090*/  IMAD.MOV.U32 R98, RZ, RZ, R99 ;  /* 0x000000ffff627224 */ /* 0x000fe400078e0063 */
[----:B------:R-:W-:Y:S01]  /*30a0*/  IMAD R16, R252, R7, R8 ;  /* 0x00000007fc107224 */ /* 0x000fe200078e0208 */
[----:B------:R-:W-:Y:S01]  /*30b0*/  IABS R7, R89 ;  /* 0x0000005900077213 */ /* 0x000fe20000000000 */
[----:B------:R-:W-:-:S02]  /*30c0*/  IMAD.MOV.U32 R99, RZ, RZ, R104 ;  /* 0x000000ffff637224 */ /* 0x000fc400078e0068 */
[----:B------:R-:W-:Y:S02]  /*30d0*/  IMAD.MOV.U32 R104, RZ, RZ, R106 ;  /* 0x000000ffff687224 */ /* 0x000fe400078e006a */
[----:B------:R-:W-:Y:S02]  /*30e0*/  IMAD.MOV.U32 R89, RZ, RZ, R90 ;  /* 0x000000ffff597224 */ /* 0x000fe400078e005a */
[----:B------:R-:W-:Y:S02]  /*30f0*/  IMAD.MOV.U32 R90, RZ, RZ, R91 ;  /* 0x000000ffff5a7224 */ /* 0x000fe400078e005b */
[----:B------:R-:W-:Y:S02]  /*3100*/  IMAD.MOV.U32 R96, RZ, RZ, R97 ;  /* 0x000000ffff607224 */ /* 0x000fe400078e0061 */
[----:B------:R-:W-:Y:S02]  /*3110*/  IMAD.MOV.U32 R97, RZ, RZ, R99 ;  /* 0x000000ffff617224 */ /* 0x000fe400078e0063 */
        /* <DEDUP_REMOVED lines=15> */
[----:B------:R-:W2:Y:S01]  /*3210*/  LDL R81, [R1+0xd18] ;  /* 0x000d180001517983 */ /* 0x000ea20000100800 */
[----:B------:R-:W-:-:S03]  /*3220*/  IMAD.MOV.U32 R105, RZ, RZ, R121 ;  /* 0x000000ffff697224 */ /* 0x000fc600078e0079 */
[----:B------:R-:W3:Y:S01]  /*3230*/  LDL R121, [R1+0xeb0] ;  /* 0x000eb00001797983 */ /* 0x000ee20000100800 */
[----:B----4-:R-:W-:Y:S02]  /*3240*/  IMAD.MOV.U32 R106, RZ, RZ, R112 ;  /* 0x000000ffff6a7224 */ /* 0x010fe400078e0070 */
[----:B------:R-:W-:Y:S02]  /*3250*/  IMAD.MOV.U32 R112, RZ, RZ, R129 ;  /* 0x000000ffff707224 */ /* 0x000fe400078e0081 */
[----:B------:R-:W-:Y:S01]  /*3260*/  IMAD.MOV.U32 R104, RZ, RZ, R106 ;  /* 0x000000ffff687224 */ /* 0x000fe200078e006a */
[----:B------:R-:W-:Y:S01]  /*3270*/  IABS R111, R49 ;  /* 0x00000031006f7213 */ /* 0x000fe20000000000 */
[----:B------:R-:W-:Y:S01]  /*3280*/  IMAD.MOV.U32 R106, RZ, RZ, R112 ;  /* 0x000000ffff6a7224 */ /* 0x000fe200078e0070 */
[----:B------:R-:W-:Y:S01]  /*3290*/  IABS R71, R20 ;  /* 0x0000001400477213 */ /* 0x000fe20000000000 */
[----:B------:R-:W-:Y:S02]  /*32a0*/  IMAD.MOV.U32 R112, RZ, RZ, R120 ;  /* 0x000000ffff707224 */ /* 0x000fe400078e0078 */
[----:B------:R-:W-:Y:S01]  /*32b0*/  IMAD.HI.U32 R13, R3, R11, RZ ;  /* 0x0000000b030d7227 */ /* 0x000fe200078e00ff */
[----:B------:R-:W-:Y:S01]  /*32c0*/  ISETP.GT.U32.AND P3, PT, R252, R16, PT ;  /* 0x00000010fc00720c */ /* 0x000fe20003f64070 */
[----:B------:R-:W4:Y:S02]  /*32d0*/  LDL R129, [R1+0xee4] ;  /* 0x000ee40001817983 */ /* 0x000f240000100800 */
        /* <DEDUP_REMOVED lines=11> */
[----:B------:R-:W-:Y:S01]  /*3390*/  IMAD.MOV.U32 R89, RZ, RZ, R90 ;  /* 0x000000ffff597224 */ /* 0x000fe200078e005a */
[----:B------:R-:W4:Y:S01]  /*33a0*/  LDL R130, [R1+0xeb8] ;  /* 0x000eb80001827983 */ /* 0x000f220000100800 */
[----:B------:R-:W-:-:S02]  /*33b0*/  IMAD.MOV.U32 R90, RZ, RZ, R91 ;  /* 0x000000ffff5a7224 */ /* 0x000fc400078e005b */
[----:B------:R-:W-:Y:S02]  /*33c0*/  IMAD.MOV.U32 R91, RZ, RZ, R96 ;  /* 0x000000ffff5b7224 */ /* 0x000fe400078e0060 */
[----:B------:R-:W-:Y:S02]  /*33d0*/  IMAD.MOV.U32 R96, RZ, RZ, R97 ;  /* 0x000000ffff607224 */ /* 0x000fe400078e0061 */
[----:B------:R-:W-:Y:S02]  /*33e0*/  IMAD.MOV.U32 R97, RZ, RZ, R112 ;  /* 0x000000ffff617224 */ /* 0x000fe400078e0070 */
[----:B------:R-:W-:Y:S02]  /*33f0*/  IMAD.MOV.U32 R112, RZ, RZ, R128 ;  /* 0x000000ffff707224 */ /* 0x000fe400078e0080 */
[----:B------:R-:W4:Y:S01]  /*3400*/  LDL R128, [R1+0xd30] ;  /* 0x000d300001807983 */ /* 0x000f220000100800 */
        /* <DEDUP_REMOVED lines=8> */
[----:B--2---:R-:W-:Y:S02]  /*3490*/  IMAD.MOV.U32 R74, RZ, RZ, R81 ;  /* 0x000000ffff4a7224 */ /* 0x004fe400078e0051 */
[----:B------:R-:W-:Y:S02]  /*34a0*/  IMAD.MOV.U32 R81, RZ, RZ, R136 ;  /* 0x000000ffff517224 */ /* 0x000fe400078e0088 */
[----:B------:R-:W-:Y:S01]  /*34b0*/  IMAD.MOV R13, RZ, RZ, -R13 ;  /* 0x000000ffff0d7224 */ /* 0x000fe200078e0a0d */
[----:B------:R-:W-:Y:S01]  /*34c0*/  ISETP.GT.U32.AND P1, PT, R252, R17, PT ;  /* 0x00000011fc00720c */ /* 0x000fe20003f24070 */
[----:B------:R-:W-:Y:S01]  /*34d0*/  IMAD.MOV.U32 R73, RZ, RZ, R81 ;  /* 0x000000ffff497224 */ /* 0x000fe200078e0051 */
[----:B------:R-:W2:Y:S01]  /*34e0*/  LDL R136, [R1+0xf04] ;  /* 0x000f040001887983 */ /* 0x000ea20000100800 */
[----:B------:R-:W-:Y:S02]  /*34f0*/  IMAD.MOV.U32 R81, RZ, RZ, R82 ;  /* 0x000000ffff517224 */ /* 0x000fe400078e0052 */
[----:B------:R-:W-:-:S02]  /*3500*/  IMAD.MOV.U32 R82, RZ, RZ, R89 ;  /* 0x000000ffff527224 */ /* 0x000fc400078e0059 */
[----:B------:R-:W-:Y:S02]  /*3510*/  IMAD.MOV.U32 R72, RZ, RZ, R73 ;  /* 0x000000ffff487224 */ /* 0x000fe400078e0049 */
[----:B------:R-:W-:Y:S02]  /*3520*/  IMAD.MOV.U32 R73, RZ, RZ, R81 ;  /* 0x000000ffff497224 */ /* 0x000fe400078e0051 */
[----:B------:R-:W-:Y:S02]  /*3530*/  IMAD.MOV.U32 R67, RZ, RZ, R72 ;  /* 0x000000ffff437224 */ /* 0x000fe400078e0048 */
[----:B------:R-:W-:Y:S02]  /*3540*/  IMAD.MOV.U32 R72, RZ, RZ, R88 ;  /* 0x000000ffff487224 */ /* 0x000fe400078e0058 */
[----:B---3--:R-:W-:Y:S02]  /*3550*/  IMAD.MOV.U32 R88, RZ, RZ, R121 ;  /* 0x000000ffff587224 */ /* 0x008fe400078e0079 */
[----:B------:R-:W3:Y:S02]  /*3560*/  LDL R121, [R1+0xd48] ;  /* 0x000d480001797983 */ /* 0x000ee40000100800 */
[----:B------:R-:W-:-:S02]  /*3570*/  IMAD.MOV.U32 R66, RZ, RZ, R88 ;  /* 0x000000ffff427224 */ /* 0x000fc400078e0058 */
[----:B----4-:R-:W-:Y:S02]  /*3580*/  IMAD.MOV.U32 R123, RZ, RZ, R130 ;  /* 0x000000ffff7b7224 */ /* 0x010fe400078e0082 */
[----:B------:R-:W4:Y:S02]  /*3590*/  LDL R130, [R1+0xec0] ;  /* 0x000ec00001827983 */ /* 0x000f240000100800 */
[----:B------:R-:W-:-:S04]  /*35a0*/  IMAD.MOV.U32 R122, RZ, RZ, R123 ;  /* 0x000000ffff7a7224 */ /* 0x000fc800078e007b */
[----:B------:R-:W-:Y:S02]  /*35b0*/  IMAD.MOV.U32 R120, RZ, RZ, R122 ;  /* 0x000000ffff787224 */ /* 0x000fe400078e007a */
[----:B------:R-:W-:-:S04]  /*35c0*/  IMAD.MOV.U32 R91, RZ, RZ, R128 ;  /* 0x000000ffff5b7224 */ /* 0x000fc800078e0080 */
[----:B------:R-:W-:Y:S02]  /*35d0*/  IMAD.MOV.U32 R89, RZ, RZ, R91 ;  /* 0x000000ffff597224 */ /* 0x000fe400078e005b */
[----:B------:R-:W-:Y:S02]  /*35e0*/  IMAD.MOV.U32 R91, RZ, RZ, R104 ;  /* 0x000000ffff5b7224 */ /* 0x000fe400078e0068 */
[----:B------:R-:W-:Y:S02]  /*35f0*/  IMAD.MOV.U32 R104, RZ, RZ, R106 ;  /* 0x000000ffff687224 */ /* 0x000fe400078e006a */
[----:B------:R-:W-:Y:S02]  /*3600*/  IMAD.MOV.U32 R106, RZ, RZ, R120 ;  /* 0x000000ffff6a7224 */ /* 0x000fe400078e0078 */
[----:B------:R-:W-:Y:S02]  /*3610*/  IMAD.MOV.U32 R81, RZ, RZ, R89 ;  /* 0x000000ffff517224 */ /* 0x000fe400078e0059 */
[----:B------:R-:W-:-:S04]  /*3620*/  IMAD.MOV.U32 R89, RZ, RZ, R106 ;  /* 0x000000ffff597224 */ /* 0x000fc800078e006a */
[----:B------:R-:W-:-:S04]  /*3630*/  IMAD.MOV.U32 R65, RZ, RZ, R89 ;  /* 0x000000ffff417224 */ /* 0x000fc800078e0059 */
        /* <DEDUP_REMOVED lines=9> */
[----:B------:R-:W2:Y:S01]  /*36d0*/  LDL R65, [R1+0xe8c] ;  /* 0x000e8c0001417983 */ /* 0x000ea20000100800 */
[----:B------:R-:W-:Y:S02]  /*36e0*/  IMAD.MOV.U32 R57, RZ, RZ, R58 ;  /* 0x000000ffff397224 */ /* 0x000fe400078e003a */
[----:B------:R-:W-:Y:S02]  /*36f0*/  IMAD.MOV.U32 R58, RZ, RZ, R59 ;  /* 0x000000ffff3a7224 */ /* 0x000fe400078e003b */
[----:B------:R-:W-:Y:S01]  /*3700*/  IMAD.MOV.U32 R59, RZ, RZ, R64 ;  /* 0x000000ffff3b7224 */ /* 0x000fe200078e0040 */
[----:B------:R-:W-:Y:S01]  /*3710*/  IABS R119, R57 ;  /* 0x0000003900777213 */ /* 0x000fe20000000000 */
[----:B------:R-:W-:-:S02]  /*3720*/  IMAD.MOV.U32 R57, RZ, RZ, R58 ;  /* 0x000000ffff397224 */ /* 0x000fc400078e003a */
[----:B------:R-:W-:Y:S02]  /*3730*/  IMAD.MOV.U32 R72, RZ, RZ, R80 ;  /* 0x000000ffff487224 */ /* 0x000fe400078e0050 */
[----:B------:R-:W-:Y:S02]  /*3740*/  IMAD.MOV.U32 R80, RZ, RZ, R83 ;  /* 0x000000ffff507224 */ /* 0x000fe400078e0053 */
[----:B------:R-:W-:Y:S02]  /*3750*/  IMAD.MOV.U32 R58, RZ, RZ, R59 ;  /* 0x000000ffff3a7224 */ /* 0x000fe400078e003b */
[----:B------:R-:W-:Y:S01]  /*3760*/  IMAD.MOV.U32 R83, RZ, RZ, R98 ;  /* 0x000000ffff537224 */ /* 0x000fe200078e0062 */
[----:B------:R-:W-:Y:S01]  /*3770*/  IABS R118, R57 ;  /* 0x0000003900767213 */ /* 0x000fe20000000000 */
[----:B------:R-:W3:Y:S01]  /*3780*/  LDL R98, [R1+0xe84] ;  /* 0x000e840001627983 */ /* 0x000ee20000100800 */
[----:B------:R-:W-:-:S05]  /*3790*/  IMAD.MOV.U32 R57, RZ, RZ, R58 ;  /* 0x000000ffff397224 */ /* 0x000fca00078e003a */
[----:B------:R-:W-:Y:S02]  /*37a0*/  IABS R117, R57 ;  /* 0x0000003900757213 */ /* 0x000fe40000000000 */
[----:B------:R-:W4:Y:S01]  /*37b0*/  LDL R57, [R1+0xea4] ;  /* 0x000ea40001397983 */ /* 0x000f220000100800 */
[----:B--2---:R-:W-:Y:S02]  /*37c0*/  IMAD.MOV.U32 R64, RZ, RZ, R65 ;  /* 0x000000ffff407224 */ /* 0x004fe400078e0041 */
[----:B------:R-:W-:Y:S02]  /*37d0*/  IMAD.MOV.U32 R65, RZ, RZ, R67 ;  /* 0x000000ffff417224 */ /* 0x000fe400078e0043 */
[----:B------:R-:W-:Y:S02]  /*37e0*/  IMAD.MOV.U32 R67, RZ, RZ, R82 ;  /* 0x000000ffff437224 */ /* 0x000fe400078e0052 */
[----:B------:R-:W-:Y:S02]  /*37f0*/  IMAD.MOV.U32 R82, RZ, RZ, R107 ;  /* 0x000000ffff527224 */ /* 0x000fe400078e006b */
[----:B------:R-:W-:Y:S01]  /*3800*/  IMAD.MOV.U32 R59, RZ, RZ, R65 ;  /* 0x000000ffff3b7224 */ /* 0x000fe200078e0041 */
[----:B------:R-:W2:Y:S01]  /*3810*/  LDL R107, [R1+0xe7c] ;  /* 0x000e7c00016b7983 */ /* 0x000ea20000100800 */
[----:B------:R-:W-:-:S02]  /*3820*/  IMAD.MOV.U32 R65, RZ, RZ, R67 ;  /* 0x000000ffff417224 */ /* 0x000fc400078e0043 */
[----:B------:R-:W-:Y:S02]  /*3830*/  IMAD.MOV.U32 R67, RZ, RZ, R82 ;  /* 0x000000ffff437224 */ /* 0x000fe400078e0052 */
[----:B------:R-:W2:Y:S01]  /*3840*/  LDL R82, [R1+0xe80] ;  /* 0x000e800001527983 */ /* 0x000ea20000100800 */
[----:B---3--:R-:W-:Y:S02]  /*3850*/  IMAD.MOV.U32 R66, RZ, RZ, R98 ;  /* 0x000000ffff427224 */ /* 0x008fe400078e0062 */
[----:B------:R-:W-:Y:S02]  /*3860*/  IMAD.MOV.U32 R58, RZ, RZ, R65 ;  /* 0x000000ffff3a7224 */ /* 0x000fe400078e0041 */
[----:B------:R-:W-:Y:S02]  /*3870*/  IMAD.MOV.U32 R56, RZ, RZ, R64 ;  /* 0x000000ffff387224 */ /* 0x000fe400078e0040 */
[----:B------:R-:W-:Y:S02]  /*3880*/  IMAD.MOV.U32 R65, RZ, RZ, R67 ;  /* 0x000000ffff417224 */ /* 0x000fe400078e0043 */
[----:B------:R-:W-:Y:S01]  /*3890*/  IMAD.MOV.U32 R64, RZ, RZ, R66 ;  /* 0x000000ffff407224 */ /* 0x000fe200078e0042 */
[----:B----4-:R-:W-:Y:S01]  /*38a0*/  IABS R116, R57 ;  /* 0x0000003900747213 */ /* 0x010fe20000000000 */
[----:B------:R-:W-:Y:S01]  /*38b0*/  IMAD.MOV.U32 R51, RZ, RZ, R56 ;  /* 0x000000ffff337224 */ /* 0x000fe200078e0038 */
[----:B------:R-:W3:Y:S01]  /*38c0*/  LDL R66, [R1+0xe60] ;  /* 0x000e600001427983 */ /* 0x000ee20000100800 */
[----:B------:R-:W-:-:S02]  /*38d0*/  IMAD.MOV.U32 R56, RZ, RZ, R64 ;  /* 0x000000ffff387224 */ /* 0x000fc400078e0040 */
[----:B------:R-:W-:Y:S01]  /*38e0*/  IMAD.MOV.U32 R50, RZ, RZ, R51 ;  /* 0x000000ffff327224 */ /* 0x000fe200078e0033 */
[----:B------:R-:W4:Y:S01]  /*38f0*/  LDL R64, [R1+0xe68] ;  /* 0x000e680001407983 */ /* 0x000f220000100800 */
[----:B------:R-:W-:Y:S02]  /*3900*/  IMAD.MOV.U32 R51, RZ, RZ, R56 ;  /* 0x000000ffff337224 */ /* 0x000fe400078e0038 */
[----:B------:R-:W-:Y:S02]  /*3910*/  IMAD.MOV.U32 R49, RZ, RZ, R50 ;  /* 0x000000ffff317224 */ /* 0x000fe400078e0032 */
[----:B------:R-:W-:Y:S02]  /*3920*/  IMAD.MOV.U32 R50, RZ, RZ, R51 ;  /* 0x000000ffff327224 */ /* 0x000fe400078e0033 */
[----:B--2---:R-:W-:-:S04]  /*3930*/  IMAD.MOV.U32 R67, RZ, RZ, R82 ;  /* 0x000000ffff437224 */ /* 0x004fc800078e0052 */
[----:B------:R-:W-:-:S04]  /*3940*/  IMAD.MOV.U32 R57, RZ, RZ, R67 ;  /* 0x000000ffff397224 */ /* 0x000fc800078e0043 */
[----:B------:R-:W-:Y:S02]  /*3950*/  IMAD.MOV.U32 R56, RZ, RZ, R57 ;  /* 0x000000ffff387224 */ /* 0x000fe400078e0039 */
[----:B------:R-:W-:Y:S02]  /*3960*/  IMAD.MOV.U32 R57, RZ, RZ, R58 ;  /* 0x000000ffff397224 */ /* 0x000fe400078e003a */
[----:B------:R-:W-:Y:S02]  /*3970*/  IMAD.MOV.U32 R51, RZ, RZ, R56 ;  /* 0x000000ffff337224 */ /* 0x000fe400078e0038 */
[----:B------:R-:W-:Y:S02]  /*3980*/  IMAD.MOV.U32 R56, RZ, RZ, R57 ;  /* 0x000000ffff387224 */ /* 0x000fe400078e0039 */
[----:B------:R-:W2:Y:S01]  /*3990*/  LDL R57, [R1+0xe54] ;  /* 0x000e540001397983 */ /* 0x000ea20000100800 */
[----:B------:R-:W-:Y:S01]  /*39a0*/  IABS R110, R49 ;  /* 0x00000031006e7213 */ /* 0x000fe20000000000 */
[----:B------:R-:W-:-:S02]  /*39b0*/  IMAD.MOV.U32 R49, RZ, RZ, R50 ;  /* 0x000000ffff317224 */ /* 0x000fc400078e0032 */
[----:B------:R-:W-:-:S03]  /*39c0*/  IMAD.MOV.U32 R50, RZ, RZ, R51 ;  /* 0x000000ffff327224 */ /* 0x000fc600078e0033 */
[----:B------:R-:W-:Y:S01]  /*39d0*/  IABS R109, R49 ;  /* 0x00000031006d7213 */ /* 0x000fe20000000000 */
[----:B------:R-:W-:-:S05]  /*39e0*/  IMAD.MOV.U32 R49, RZ, RZ, R50 ;  /* 0x000000ffff317224 */ /* 0x000fca00078e0032 */
[----:B------:R-:W-:Y:S01]  /*39f0*/  IABS R108, R49 ;  /* 0x00000031006c7213 */ /* 0x000fe20000000000 */
[----:B--2---:R-:W-:Y:S02]  /*3a00*/  IMAD.MOV.U32 R51, RZ, RZ, R57 ;  /* 0x000000ffff337224 */ /* 0x004fe400078e0039 */
[----:B------:R-:W-:Y:S02]  /*3a10*/  IMAD.MOV.U32 R57, RZ, RZ, R74 ;  /* 0x000000ffff397224 */ /* 0x000fe400078e004a */
[----:B------:R-:W-:Y:S02]  /*3a20*/  IMAD.MOV.U32 R74, RZ, RZ, R81 ;  /* 0x000000ffff4a7224 */ /* 0x000fe400078e0051 */
[----:B------:R-:W-:Y:S02]  /*3a30*/  IMAD.MOV.U32 R50, RZ, RZ, R51 ;  /* 0x000000ffff327224 */ /* 0x000fe400078e0033 */
[----:B------:R-:W-:Y:S02]  /*3a40*/  IMAD.MOV.U32 R51, RZ, RZ, R57 ;  /* 0x000000ffff337224 */ /* 0x000fe400078e0039 */
[----:B------:R-:W-:-:S02]  /*3a50*/  IMAD.MOV.U32 R57, RZ, RZ, R74 ;  /* 0x000000ffff397224 */ /* 0x000fc400078e004a */
[----:B------:R-:W-:Y:S02]  /*3a60*/  IMAD.MOV.U32 R49, RZ, RZ, R50 ;  /* 0x000000ffff317224 */ /* 0x000fe400078e0032 */
[----:B------:R-:W-:Y:S02]  /*3a70*/  IMAD.MOV.U32 R50, RZ, RZ, R57 ;  /* 0x000000ffff327224 */ /* 0x000fe400078e0039 */
[----:B----4-:R-:W-:Y:S02]  /*3a80*/  IMAD.MOV.U32 R57, RZ, RZ, R64 ;  /* 0x000000ffff397224 */ /* 0x010fe400078e0040 */
[----:B---3--:R-:W-:Y:S02]  /*3a90*/  IMAD.MOV.U32 R64, RZ, RZ, R66 ;  /* 0x000000ffff407224 */ /* 0x008fe400078e0042 */
[----:B------:R-:W-:Y:S02]  /*3aa0*/  IMAD.MOV.U32 R48, RZ, RZ, R57 ;  /* 0x000000ffff307224 */ /* 0x000fe400078e0039 */
[----:B------:R-:W-:-:S02]  /*3ab0*/  IMAD.MOV.U32 R57, RZ, RZ, R64 ;  /* 0x000000ffff397224 */ /* 0x000fc400078e0040 */
[----:B------:R-:W-:Y:S02]  /*3ac0*/  IMAD.MOV.U32 R43, RZ, RZ, R48 ;  /* 0x000000ffff2b7224 */ /* 0x000fe400078e0030 */
[----:B------:R-:W-:Y:S02]  /*3ad0*/  IMAD.MOV.U32 R48, RZ, RZ, R57 ;  /* 0x000000ffff307224 */ /* 0x000fe400078e0039 */
[----:B------:R-:W-:Y:S01]  /*3ae0*/  IMAD.MOV.U32 R42, RZ, RZ, R43 ;  /* 0x000000ffff2a7224 */ /* 0x000fe200078e002b */
[----:B------:R-:W2:Y:S01]  /*3af0*/  LDL R57, [R1+0xe38] ;  /* 0x000e380001397983 */ /* 0x000ea20000100800 */
[----:B------:R-:W-:Y:S02]  /*3b00*/  IMAD.MOV.U32 R43, RZ, RZ, R48 ;  /* 0x000000ffff2b7224 */ /* 0x000fe400078e0030 */
[----:B------:R-:W-:Y:S02]  /*3b10*/  IMAD.MOV.U32 R48, RZ, RZ, R49 ;  /* 0x000000ffff307224 */ /* 0x000fe400078e0031 */
[----:B------:R-:W-:-:S02]  /*3b20*/  IMAD.MOV.U32 R49, RZ, RZ, R56 ;  /* 0x000000ffff317224 */ /* 0x000fc400078e0038 */
[----:B------:R-:W-:Y:S02]  /*3b30*/  IMAD.MOV.U32 R56, RZ, RZ, R65 ;  /* 0x000000ffff387224 */ /* 0x000fe400078e0041 */
[----:B------:R-:W3:Y:S01]  /*3b40*/  LDL R65, [R1+0xe30] ;  /* 0x000e300001417983 */ /* 0x000ee20000100800 */
[----:B------:R-:W-:Y:S02]  /*3b50*/  IMAD.MOV.U32 R41, RZ, RZ, R42 ;  /* 0x000000ffff297224 */ /* 0x000fe400078e002a */
[----:B------:R-:W-:-:S03]  /*3b60*/  IMAD.MOV.U32 R42, RZ, RZ, R43 ;  /* 0x000000ffff2a7224 */ /* 0x000fc600078e002b */
[----:B------:R-:W-:Y:S01]  /*3b70*/  IABS R103, R41 ;  /* 0x0000002900677213 */ /* 0x000fe20000000000 */
[----:B------:R-:W-:Y:S02]  /*3b80*/  IMAD.MOV.U32 R41, RZ, RZ, R42 ;  /* 0x000000ffff297224 */ /* 0x000fe400078e002a */
[----:B------:R-:W-:-:S03]  /*3b90*/  IMAD.MOV.U32 R66, RZ, RZ, R80 ;  /* 0x000000ffff427224 */ /* 0x000fc600078e0050 */
[----:B------:R-:W-:Y:S02]  /*3ba0*/  IABS R102, R41 ;  /* 0x0000002900667213 */ /* 0x000fe40000000000 */
[----:B------:R-:W4:Y:S01]  /*3bb0*/  LDL R41, [R1+0xe5c] ;  /* 0x000e5c0001297983 */ /* 0x000f220000100800 */
[----:B------:R-:W-:-:S03]  /*3bc0*/  IMAD.MOV.U32 R80, RZ, RZ, R83 ;  /* 0x000000ffff507224 */ /* 0x000fc600078e0053 */
[----:B------:R-:W2:Y:S01]  /*3bd0*/  LDL R83, [R1+0xe3c] ;  /* 0x000e3c0001537983 */ /* 0x000ea20000100800 */
[----:B------:R-:W-:Y:S02]  /*3be0*/  IMAD.MOV.U32 R43, RZ, RZ, R48 ;  /* 0x000000ffff2b7224 */ /* 0x000fe400078e0030 */
[----:B------:R-:W-:Y:S02]  /*3bf0*/  IMAD.MOV.U32 R48, RZ, RZ, R56 ;  /* 0x000000ffff307224 */ /* 0x000fe400078e0038 */
[----:B---3--:R-:W-:Y:S02]  /*3c00*/  IMAD.MOV.U32 R56, RZ, RZ, R65 ;  /* 0x000000ffff387224 */ /* 0x008fe400078e0041 */
[----:B------:R-:W3:Y:S01]  /*3c10*/  LDL R65, [R1+0xe34] ;  /* 0x000e340001417983 */ /* 0x000ee20000100800 */
[----:B------:R-:W-:Y:S02]  /*3c20*/  IMAD.MOV.U32 R42, RZ, RZ, R43 ;  /* 0x000000ffff2a7224 */ /* 0x000fe400078e002b */
[----:B------:R-:W-:Y:S01]  /*3c30*/  IMAD.MOV.U32 R43, RZ, RZ, R56 ;  /* 0x000000ffff2b7224 */ /* 0x000fe200078e0038 */
[----:B----4-:R-:W-:Y:S01]  /*3c40*/  IABS R101, R41 ;  /* 0x0000002900657213 */ /* 0x010fe20000000000 */
[----:B------:R-:W-:-:S02]  /*3c50*/  IMAD.MOV.U32 R41, RZ, RZ, R42 ;  /* 0x000000ffff297224 */ /* 0x000fc400078e002a */
[----:B--2---:R-:W-:-:S03]  /*3c60*/  IMAD.MOV.U32 R64, RZ, RZ, R83 ;  /* 0x000000ffff407224 */ /* 0x004fc600078e0053 */
[----:B------:R-:W-:Y:S01]  /*3c70*/  IABS R100, R41 ;  /* 0x0000002900647213 */ /* 0x000fe20000000000 */
        /* <DEDUP_REMOVED lines=8> */
[----:B---3--:R-:W-:Y:S01]  /*3d00*/  IMAD.MOV.U32 R56, RZ, RZ, R65 ;  /* 0x000000ffff387224 */ /* 0x008fe200078e0041 */
[----:B------:R-:W2:Y:S03]  /*3d10*/  LDL R99, [R1+0xe58] ;  /* 0x000e580001637983 */ /* 0x000ea60000100800 */
[----:B------:R-:W-:-:S04]  /*3d20*/  IMAD.MOV.U32 R42, RZ, RZ, R56 ;  /* 0x000000ffff2a7224 */ /* 0x000fc800078e0038 */
[----:B------:R-:W-:Y:S02]  /*3d30*/  IMAD.MOV.U32 R41, RZ, RZ, R42 ;  /* 0x000000ffff297224 */ /* 0x000fe400078e002a */
[----:B------:R-:W-:Y:S02]  /*3d40*/  IMAD.MOV.U32 R42, RZ, RZ, R43 ;  /* 0x000000ffff2a7224 */ /* 0x000fe400078e002b */
[----:B------:R-:W-:Y:S02]  /*3d50*/  IMAD.MOV.U32 R43, RZ, RZ, R48 ;  /* 0x000000ffff2b7224 */ /* 0x000fe400078e0030 */
[----:B------:R-:W-:Y:S02]  /*3d60*/  IMAD.MOV.U32 R48, RZ, RZ, R49 ;  /* 0x000000ffff307224 */ /* 0x000fe400078e0031 */
[----:B------:R-:W-:Y:S02]  /*3d70*/  IMAD.MOV.U32 R49, RZ, RZ, R58 ;  /* 0x000000ffff317224 */ /* 0x000fe400078e003a */
[----:B------:R-:W-:-:S02]  /*3d80*/  IMAD.MOV.U32 R58, RZ, RZ, R73 ;  /* 0x000000ffff3a7224 */ /* 0x000fc400078e0049 */
[----:B------:R-:W3:Y:S01]  /*3d90*/  LDL R73, [R1+0xe04] ;  /* 0x000e040001497983 */ /* 0x000ee20000100800 */
        /* <DEDUP_REMOVED lines=15> */
[----:B------:R-:W4:Y:S01]  /*3e90*/  LDL R75, [R1+0xe18] ;  /* 0x000e1800014b7983 */ /* 0x000f220000100800 */
[----:B---3--:R-:W-:-:S04]  /*3ea0*/  IMAD.MOV.U32 R49, RZ, RZ, R73 ;  /* 0x000000ffff317224 */ /* 0x008fc800078e0049 */
[----:B------:R-:W-:Y:S02]  /*3eb0*/  IMAD.MOV.U32 R43, RZ, RZ, R49 ;  /* 0x000000ffff2b7224 */ /* 0x000fe400078e0031 */
[----:B------:R-:W3:Y:S01]  /*3ec0*/  LDL R49, [R1+0xe0c] ;  /* 0x000e0c0001317983 */ /* 0x000ee20000100800 */
[----:B------:R-:W-:Y:S02]  /*3ed0*/  IMAD.MOV.U32 R88, RZ, RZ, R121 ;  /* 0x000000ffff587224 */ /* 0x000fe400078e0079 */
[----:B------:R-:W-:Y:S01]  /*3ee0*/  IMAD.MOV.U32 R89, RZ, RZ, R113 ;  /* 0x000000ffff597224 */ /* 0x000fe200078e0071 */
[----:B------:R-:W-:Y:S01]  /*3ef0*/  IABS R95, R33 ;  /* 0x00000021005f7213 */ /* 0x000fe20000000000 */
[----:B------:R-:W-:Y:S01]  /*3f00*/  IMAD.MOV.U32 R82, RZ, RZ, R88 ;  /* 0x000000ffff527224 */ /* 0x000fe200078e0058 */
[----:B------:R-:W2:Y:S01]  /*3f10*/  LDL R121, [R1+0xbb4] ;  /* 0x000bb40001797983 */ /* 0x000ea20000100800 */
[----:B------:R-:W-:Y:S02]  /*3f20*/  IMAD.MOV.U32 R88, RZ, RZ, R89 ;  /* 0x000000ffff587224 */ /* 0x000fe400078e0059 */
[----:B------:R-:W-:Y:S01]  /*3f30*/  IMAD.MOV.U32 R89, RZ, RZ, R91 ;  /* 0x000000ffff597224 */ /* 0x000fe200078e005b */
[----:B------:R-:W2:Y:S01]  /*3f40*/  LDL R113, [R1+0xe94] ;  /* 0x000e940001717983 */ /* 0x000ea20000100800 */
        /* <DEDUP_REMOVED lines=9> */
[----:B------:R-:W-:Y:S01]  /*3fe0*/  IMAD.MOV.U32 R41, RZ, RZ, R42 ;  /* 0x000000ffff297224 */ /* 0x000fe200078e002a */
[----:B------:R-:W-:Y:S01]  /*3ff0*/  IABS R94, R33 ;  /* 0x00000021005e7213 */ /* 0x000fe20000000000 */
        /* <DEDUP_REMOVED lines=8> */
[----:B------:R-:W-:Y:S01]  /*4080*/  IABS R93, R33 ;  /* 0x00000021005d7213 */ /* 0x000fe20000000000 */
[----:B------:R-:W-:-:S02]  /*4090*/  IMAD.MOV.U32 R33, RZ, RZ, R34 ;  /* 0x000000ffff217224 */ /* 0x000fc400078e0022 */
[----:B------:R-:W-:Y:S02]  /*40a0*/  IMAD.MOV.U32 R34, RZ, RZ, R41 ;  /* 0x000000ffff227224 */ /* 0x000fe400078e0029 */
[----:B------:R-:W-:Y:S02]  /*40b0*/  IMAD.MOV.U32 R56, RZ, RZ, R65 ;  /* 0x000000ffff387224 */ /* 0x000fe400078e0041 */
[----:B----4-:R-:W-:Y:S01]  /*40c0*/  IMAD.MOV.U32 R57, RZ, RZ, R75 ;  /* 0x000000ffff397224 */ /* 0x010fe200078e004b */
[----:B------:R-:W-:Y:S01]  /*40d0*/  IABS R92, R33 ;  /* 0x00000021005c7213 */ /* 0x000fe20000000000 */
[----:B---3--:R-:W-:Y:S02]  /*40e0*/  IMAD.MOV.U32 R43, RZ, RZ, R49 ;  /* 0x000000ffff2b7224 */ /* 0x008fe400078e0031 */
        /* <DEDUP_REMOVED lines=26> */
[----:B------:R-:W3:Y:S01]  /*4290*/  LDL R40, [R1+0xde4] ;  /* 0x000de40001287983 */ /* 0x000ee20000100800 */
[----:B------:R-:W-:-:S02]  /*42a0*/  IMAD.MOV.U32 R26, RZ, RZ, R27 ;  /* 0x000000ffff1a7224 */ /* 0x000fc400078e001b */
[----:B------:R-:W-:Y:S02]  /*42b0*/  IMAD.MOV.U32 R27, RZ, RZ, R32 ;  /* 0x000000ffff1b7224 */ /* 0x000fe400078e0020 */
[----:B------:R-:W-:Y:S02]  /*42c0*/  IMAD.MOV.U32 R25, RZ, RZ, R26 ;  /* 0x000000ffff197224 */ /* 0x000fe400078e001a */
[----:B------:R-:W-:Y:S02]  /*42d0*/  IMAD.MOV.U32 R32, RZ, RZ, R33 ;  /* 0x000000ffff207224 */ /* 0x000fe400078e0021 */
[----:B------:R-:W-:Y:S01]  /*42e0*/  IMAD.MOV.U32 R33, RZ, RZ, R34 ;  /* 0x000000ffff217224 */ /* 0x000fe200078e0022 */
[----:B------:R-:W-:Y:S01]  /*42f0*/  IABS R87, R25 ;  /* 0x0000001900577213 */ /* 0x000fe20000000000 */
[----:B------:R-:W-:Y:S01]  /*4300*/  IMAD.MOV.U32 R34, RZ, RZ, R35 ;  /* 0x000000ffff227224 */ /* 0x000fe200078e0023 */
[----:B------:R-:W4:Y:S01]  /*4310*/  LDL R25, [R1+0xe10] ;  /* 0x000e100001197983 */ /* 0x000f220000100800 */
[----:B------:R-:W-:-:S02]  /*4320*/  IMAD.MOV.U32 R57, RZ, RZ, R64 ;  /* 0x000000ffff397224 */ /* 0x000fc400078e0040 */
[----:B------:R-:W-:Y:S02]  /*4330*/  IMAD.MOV.U32 R64, RZ, RZ, R66 ;  /* 0x000000ffff407224 */ /* 0x000fe400078e0042 */
[----:B------:R-:W-:Y:S02]  /*4340*/  IMAD.MOV.U32 R66, RZ, RZ, R80 ;  /* 0x000000ffff427224 */ /* 0x000fe400078e0050 */
[----:B------:R-:W2:Y:S01]  /*4350*/  LDL R80, [R1+0xde8] ;  /* 0x000de80001507983 */ /* 0x000ea20000100800 */
[----:B---3--:R-:W-:-:S03]  /*4360*/  IMAD.MOV.U32 R35, RZ, RZ, R40 ;  /* 0x000000ffff237224 */ /* 0x008fc600078e0028 */
[----:B------:R-:W3:Y:S01]  /*4370*/  LDL R40, [R1+0xdec] ;  /* 0x000dec0001287983 */ /* 0x000ee20000100800 */
[----:B------:R-:W-:Y:S02]  /*4380*/  IMAD.MOV.U32 R26, RZ, RZ, R27 ;  /* 0x000000ffff1a7224 */ /* 0x000fe400078e001b */
[----:B------:R-:W-:Y:S02]  /*4390*/  IMAD.MOV.U32 R27, RZ, RZ, R32 ;  /* 0x000000ffff1b7224 */ /* 0x000fe400078e0020 */
[----:B------:R-:W-:Y:S02]  /*43a0*/  IMAD.MOV.U32 R32, RZ, RZ, R34 ;  /* 0x000000ffff207224 */ /* 0x000fe400078e0022 */
[----:B------:R-:W-:Y:S02]  /*43b0*/  IMAD.MOV.U32 R34, RZ, RZ, R35 ;  /* 0x000000ffff227224 */ /* 0x000fe400078e0023 */
[----:B------:R-:W-:Y:S01]  /*43c0*/  IMAD.MOV.U32 R56, RZ, RZ, R64 ;  /* 0x000000ffff387224 */ /* 0x000fe200078e0040 */
[----:B----4-:R-:W-:Y:S01]  /*43d0*/  IABS R86, R25 ;  /* 0x0000001900567213 */ /* 0x010fe20000000000 */
[----:B------:R-:W-:-:S02]  /*43e0*/  IMAD.MOV.U32 R25, RZ, RZ, R26 ;  /* 0x000000ffff197224 */ /* 0x000fc400078e001a */
[----:B------:R-:W-:Y:S02]  /*43f0*/  IMAD.MOV.U32 R64, RZ, RZ, R66 ;  /* 0x000000ffff407224 */ /* 0x000fe400078e0042 */
[----:B------:R-:W-:Y:S02]  /*4400*/  IMAD.MOV.U32 R26, RZ, RZ, R27 ;  /* 0x000000ffff1a7224 */ /* 0x000fe400078e001b */
[----:B--2---:R-:W-:Y:S02]  /*4410*/  IMAD.MOV.U32 R66, RZ, RZ, R80 ;  /* 0x000000ffff427224 */ /* 0x004fe400078e0050 */
[----:B------:R-:W-:Y:S01]  /*4420*/  IMAD.MOV.U32 R27, RZ, RZ, R34 ;  /* 0x000000ffff1b7224 */ /* 0x000fe200078e0022 */
[----:B------:R-:W-:Y:S01]  /*4430*/  IABS R85, R25 ;  /* 0x0000001900557213 */ /* 0x000fe20000000000 */
[----:B------:R-:W-:Y:S02]  /*4440*/  IMAD.MOV.U32 R51, RZ, RZ, R66 ;  /* 0x000000ffff337224 */ /* 0x000fe400078e0042 */
[----:B------:R-:W-:-:S05]  /*4450*/  IMAD.MOV.U32 R25, RZ, RZ, R26 ;  /* 0x000000ffff197224 */ /* 0x000fca00078e001a */
[----:B------:R-:W-:Y:S01]  /*4460*/  IABS R84, R25 ;  /* 0x0000001900547213 */ /* 0x000fe20000000000 */
[----:B---3--:R-:W-:-:S04]  /*4470*/  IMAD.MOV.U32 R35, RZ, RZ, R40 ;  /* 0x000000ffff237224 */ /* 0x008fc800078e0028 */
[----:B------:R-:W-:-:S04]  /*4480*/  IMAD.MOV.U32 R34, RZ, RZ, R35 ;  /* 0x000000ffff227224 */ /* 0x000fc800078e0023 */
        /* <DEDUP_REMOVED lines=12> */
[----:B------:R-:W2:Y:S01]  /*4550*/  LDL R58, [R1+0xdbc] ;  /* 0x000dbc00013a7983 */ /* 0x000ea20000100800 */
        /* <DEDUP_REMOVED lines=10> */
[----:B------:R-:W-:Y:S01]  /*4600*/  IMAD.MOV.U32 R15, RZ, RZ, R24 ;  /* 0x000000ffff0f7224 */ /* 0x000fe200078e0018 */
[----:B------:R-:W-:Y:S01]  /*4610*/  IABS R79, R19 ;  /* 0x00000013004f7213 */ /* 0x000fe20000000000 */
[----:B------:R-:W-:-:S02]  /*4620*/  IMAD.MOV.U32 R19, RZ, RZ, R14 ;  /* 0x000000ffff137224 */ /* 0x000fc400078e000e */
[----:B------:R-:W-:-:S03]  /*4630*/  IMAD.MOV.U32 R14, RZ, RZ, R15 ;  /* 0x000000ffff0e7224 */ /* 0x000fc600078e000f */
[----:B------:R-:W-:Y:S01]  /*4640*/  IABS R78, R19 ;  /* 0x00000013004e7213 */ /* 0x000fe20000000000 */
[----:B------:R-:W-:-:S05]  /*4650*/  IMAD.MOV.U32 R19, RZ, RZ, R14 ;  /* 0x000000ffff137224 */ /* 0x000fca00078e000e */
[----:B------:R-:W-:Y:S02]  /*4660*/  IABS R77, R19 ;  /* 0x00000013004d7213 */ /* 0x000fe40000000000 */
[----:B------:R-:W3:Y:S01]  /*4670*/  LDL R19, [R1+0xde0] ;  /* 0x000de00001137983 */ /* 0x000ee20000100800 */
[----:B--2---:R-:W-:-:S04]  /*4680*/  IMAD.MOV.U32 R32, RZ, RZ, R58 ;  /* 0x000000ffff207224 */ /* 0x004fc800078e003a */
[----:B------:R-:W-:Y:S02]  /*4690*/  IMAD.MOV.U32 R25, RZ, RZ, R32 ;  /* 0x000000ffff197224 */ /* 0x000fe400078e0020 */
[----:B------:R-:W2:Y:S02]  /*46a0*/  LDL R32, [R1+0xdc0] ;  /* 0x000dc00001207983 */ /* 0x000ea40000100800 */
[----:B------:R-:W-:-:S04]  /*46b0*/  IMAD.MOV.U32 R24, RZ, RZ, R25 ;  /* 0x000000ffff187224 */ /* 0x000fc800078e0019 */
[----:B------:R-:W-:-:S04]  /*46c0*/  IMAD.MOV.U32 R15, RZ, RZ, R24 ;  /* 0x000000ffff0f7224 */ /* 0x000fc800078e0018 */
[----:B------:R-:W-:Y:S01]  /*46d0*/  IMAD.MOV.U32 R14, RZ, RZ, R15 ;  /* 0x000000ffff0e7224 */ /* 0x000fe200078e000f */
[----:B---3--:R-:W-:Y:S01]  /*46e0*/  IABS R76, R19 ;  /* 0x00000013004c7213 */ /* 0x008fe20000000000 */
[----:B--2---:R-:W-:-:S04]  /*46f0*/  IMAD.MOV.U32 R25, RZ, RZ, R32 ;  /* 0x000000ffff197224 */ /* 0x004fc800078e0020 */
[----:B------:R-:W-:-:S04]  /*4700*/  IMAD.MOV.U32 R24, RZ, RZ, R25 ;  /* 0x000000ffff187224 */ /* 0x000fc800078e0019 */
[----:B------:R-:W-:-:S04]  /*4710*/  IMAD.MOV.U32 R15, RZ, RZ, R24 ;  /* 0x000000ffff0f7224 */ /* 0x000fc800078e0018 */
[----:B------:R-:W-:-:S04]  /*4720*/  IMAD.MOV.U32 R19, RZ, RZ, R15 ;  /* 0x000000ffff137224 */ /* 0x000fc800078e000f */
[----:B------:R-:W-:Y:S02]  /*4730*/  IMAD.MOV.U32 R23, RZ, RZ, R19 ;  /* 0x000000ffff177224 */ /* 0x000fe400078e0013 */
[----:B------:R-:W-:Y:S02]  /*4740*/  IMAD.MOV.U32 R19, RZ, RZ, R14 ;  /* 0x000000ffff137224 */ /* 0x000fe400078e000e */
[----:B------:R-:W2:Y:S01]  /*4750*/  LDL R14, [R1+0xd9c] ;  /* 0x000d9c00010e7983 */ /* 0x000ea20000100800 */
[----:B------:R-:W-:Y:S02]  /*4760*/  IMAD.MOV.U32 R96, RZ, RZ, R97 ;  /* 0x000000ffff607224 */ /* 0x000fe400078e0061 */
[----:B------:R-:W-:Y:S01]  /*4770*/  IMAD.MOV.U32 R22, RZ, RZ, R23 ;  /* 0x000000ffff167224 */ /* 0x000fe200078e0017 */
[----:B------:R-:W3:Y:S01]  /*4780*/  LDL R97, [R1+0xe44] ;  /* 0x000e440001617983 */ /* 0x000ee20000100800 */
[----:B------:R-:W-:-:S04]  /*4790*/  IMAD.MOV.U32 R82, RZ, RZ, R96 ;  /* 0x000000ffff527224 */ /* 0x000fc800078e0060 */
[----:B------:R-:W-:Y:S02]  /*47a0*/  IMAD.MOV.U32 R81, RZ, RZ, R82 ;  /* 0x000000ffff517224 */ /* 0x000fe400078e0052 */
[----:B------:R-:W-:Y:S01]  /*47b0*/  IMAD.MOV.U32 R23, RZ, RZ, R19 ;  /* 0x000000ffff177224 */ /* 0x000fe200078e0013 */
[----:B------:R-:W4:Y:S01]  /*47c0*/  LDL R82, [R1+0xdf8] ;  /* 0x000df80001527983 */ /* 0x000f220000100800 */
[----:B------:R-:W-:-:S04]  /*47d0*/  IMAD.MOV.U32 R67, RZ, RZ, R81 ;  /* 0x000000ffff437224 */ /* 0x000fc800078e0051 */
[----:B------:R-:W-:Y:S02]  /*47e0*/  IMAD.MOV.U32 R32, RZ, RZ, R67 ;  /* 0x000000ffff207224 */ /* 0x000fe400078e0043 */
[----:B------:R-:W-:Y:S01]  /*47f0*/  IMAD.MOV.U32 R40, RZ, RZ, R41 ;  /* 0x000000ffff287224 */ /* 0x000fe200078e0029 */
[----:B------:R-:W4:Y:S01]  /*4800*/  LDL R67, [R1+0xdb8] ;  /* 0x000db80001437983 */ /* 0x000f220000100800 */
[----:B------:R-:W-:-:S03]  /*4810*/  IMAD.MOV.U32 R25, RZ, RZ, R32 ;  /* 0x000000ffff197224 */ /* 0x000fc600078e0020 */
[----:B------:R-:W3:Y:S01]  /*4820*/  LDL R32, [R1+0xdb4] ;  /* 0x000db40001207983 */ /* 0x000ee20000100800 */
[----:B--2---:R-:W-:-:S03]  /*4830*/  IMAD.MOV.U32 R19, RZ, RZ, R14 ;  /* 0x000000ffff137224 */ /* 0x004fc600078e000e */
[----:B------:R-:W2:Y:S01]  /*4840*/  LDL R14, [R1+0xd98] ;  /* 0x000d9800010e7983 */ /* 0x000ea20000100800 */
[----:B------:R-:W-:Y:S02]  /*4850*/  IMAD.MOV.U32 R35, RZ, RZ, R40 ;  /* 0x000000ffff237224 */ /* 0x000fe400078e0028 */
[----:B------:R-:W-:Y:S02]  /*4860*/  IMAD.MOV.U32 R21, RZ, RZ, R22 ;  /* 0x000000ffff157224 */ /* 0x000fe400078e0016 */
[----:B------:R-:W-:Y:S02]  /*4870*/  IMAD.MOV.U32 R22, RZ, RZ, R23 ;  /* 0x000000ffff167224 */ /* 0x000fe400078e0017 */
[----:B------:R-:W-:Y:S02]  /*4880*/  IMAD.MOV.U32 R23, RZ, RZ, R19 ;  /* 0x000000ffff177224 */ /* 0x000fe400078e0013 */
[----:B------:R-:W-:Y:S02]  /*4890*/  IMAD.MOV.U32 R20, RZ, RZ, R21 ;  /* 0x000000ffff147224 */ /* 0x000fe400078e0015 */
[----:B------:R-:W-:-:S02]  /*48a0*/  IMAD.MOV.U32 R21, RZ, RZ, R22 ;  /* 0x000000ffff157224 */ /* 0x000fc400078e0016 */
[----:B---3--:R-:W-:Y:S02]  /*48b0*/  IMAD.MOV.U32 R24, RZ, RZ, R32 ;  /* 0x000000ffff187224 */ /* 0x008fe400078e0020 */
[----:B------:R-:W-:-:S04]  /*48c0*/  IMAD.MOV.U32 R32, RZ, RZ, R35 ;  /* 0x000000ffff207224 */ /* 0x000fc800078e0023 */
[----:B------:R-:W-:Y:S02]  /*48d0*/  IMAD.MOV.U32 R15, RZ, RZ, R32 ;  /* 0x000000ffff0f7224 */ /* 0x000fe400078e0020 */
[----:B------:R-:W-:Y:S01]  /*48e0*/  IMAD.MOV.U32 R22, RZ, RZ, R23 ;  /* 0x000000ffff167224 */ /* 0x000fe200078e0017 */
        /* <DEDUP_REMOVED lines=10> */
[----:B------:R-:W-:-:S04]  /*4990*/  IMAD.MOV.U32 R23, RZ, RZ, R14 ;  /* 0x000000ffff177224 */ /* 0x000fc800078e000e */
[----:B------:R-:W-:-:S05]  /*49a0*/  IMAD.MOV.U32 R20, RZ, RZ, R23 ;  /* 0x000000ffff147224 */ /* 0x000fca00078e0017 */
[----:B------:R-:W-:Y:S01]  /*49b0*/  IABS R68, R20 ;  /* 0x0000001400447213 */ /* 0x000fe20000000000 */
[----:B------:R-:W-:Y:S02]  /*49c0*/  IMAD.MOV.U32 R20, RZ, RZ, R21 ;  /* 0x000000ffff147224 */ /* 0x000fe400078e0015 */
[----:B------:R-:W-:Y:S02]  /*49d0*/  IMAD.MOV.U32 R21, RZ, RZ, R22 ;  /* 0x000000ffff157224 */ /* 0x000fe400078e0016 */
[----:B------:R-:W-:Y:S02]  /*49e0*/  IMAD.MOV.U32 R22, RZ, RZ, R33 ;  /* 0x000000ffff167224 */ /* 0x000fe400078e0021 */
[----:B------:R-:W-:Y:S02]  /*49f0*/  IMAD.MOV.U32 R33, RZ, RZ, R48 ;  /* 0x000000ffff217224 */ /* 0x000fe400078e0030 */
[----:B------:R-:W2:Y:S01]  /*4a00*/  LDL R48, [R1+0xd70] ;  /* 0x000d700001307983 */ /* 0x000ea20000100800 */
[----:B------:R-:W-:-:S02]  /*4a10*/  IMAD.MOV.U32 R98, RZ, RZ, R121 ;  /* 0x000000ffff627224 */ /* 0x000fc400078e0079 */
[----:B------:R-:W-:Y:S01]  /*4a20*/  IMAD.MOV.U32 R41, RZ, RZ, R50 ;  /* 0x000000ffff297224 */ /* 0x000fe200078e0032 */
[----:B------:R-:W3:Y:S01]  /*4a30*/  LDL R121, [R1+0xebc] ;  /* 0x000ebc0001797983 */ /* 0x000ee20000100800 */
[----:B------:R-:W-:Y:S02]  /*4a40*/  IMAD.MOV.U32 R96, RZ, RZ, R98 ;  /* 0x000000ffff607224 */ /* 0x000fe400078e0062 */
[----:B------:R-:W-:Y:S01]  /*4a50*/  IMAD.MOV.U32 R40, RZ, RZ, R41 ;  /* 0x000000ffff287224 */ /* 0x000fe200078e0029 */
[----:B------:R-:W4:Y:S01]  /*4a60*/  LDL R98, [R1+0xe48] ;  /* 0x000e480001627983 */ /* 0x000f220000100800 */
[----:B------:R-:W-:Y:S02]  /*4a70*/  IMAD.MOV.U32 R73, RZ, RZ, R96 ;  /* 0x000000ffff497224 */ /* 0x000fe400078e0060 */
[----:B------:R-:W-:Y:S01]  /*4a80*/  IMAD.MOV.U32 R24, RZ, RZ, R25 ;  /* 0x000000ffff187224 */ /* 0x000fe200078e0019 */
[----:B------:R-:W4:Y:S01]  /*4a90*/  LDL R96, [R1+0xe40] ;  /* 0x000e400001607983 */ /* 0x000f220000100800 */
[----:B------:R-:W-:-:S02]  /*4aa0*/  IMAD.MOV.U32 R49, RZ, RZ, R73 ;  /* 0x000000ffff317224 */ /* 0x000fc400078e0049 */
[----:B------:R-:W-:Y:S01]  /*4ab0*/  IMAD.MOV.U32 R25, RZ, RZ, R40 ;  /* 0x000000ffff197224 */ /* 0x000fe200078e0028 */
[----:B------:R-:W4:Y:S01]  /*4ac0*/  LDL R73, [R1+0xdcc] ;  /* 0x000dcc0001497983 */ /* 0x000f220000100800 */
[----:B------:R-:W-:-:S04]  /*4ad0*/  IMAD.MOV.U32 R35, RZ, RZ, R49 ;  /* 0x000000ffff237224 */ /* 0x000fc800078e0031 */
[----:B------:R-:W-:Y:S02]  /*4ae0*/  IMAD.MOV.U32 R32, RZ, RZ, R35 ;  /* 0x000000ffff207224 */ /* 0x000fe400078e0023 */
[----:B------:R-:W-:Y:S02]  /*4af0*/  IMAD.MOV.U32 R15, RZ, RZ, R24 ;  /* 0x000000ffff0f7224 */ /* 0x000fe400078e0018 */
[----:B------:R-:W-:Y:S02]  /*4b00*/  IMAD.MOV.U32 R31, RZ, RZ, R20 ;  /* 0x000000ffff1f7224 */ /* 0x000fe400078e0014 */
[----:B------:R-:W-:Y:S02]  /*4b10*/  IMAD.MOV.U32 R24, RZ, RZ, R25 ;  /* 0x000000ffff187224 */ /* 0x000fe400078e0019 */
[----:B------:R-:W-:Y:S02]  /*4b20*/  IMAD.MOV.U32 R25, RZ, RZ, R32 ;  /* 0x000000ffff197224 */ /* 0x000fe400078e0020 */
[----:B------:R-:W-:Y:S01]  /*4b30*/  IMAD.MOV.U32 R20, RZ, RZ, R21 ;  /* 0x000000ffff147224 */ /* 0x000fe200078e0015 */
[----:B------:R-:W3:Y:S01]  /*4b40*/  LDL R32, [R1+0xd90] ;  /* 0x000d900001207983 */ /* 0x000ee20000100800 */
[----:B------:R-:W-:-:S02]  /*4b50*/  IMAD.MOV.U32 R21, RZ, RZ, R22 ;  /* 0x000000ffff157224 */ /* 0x000fc400078e0016 */
[----:B------:R-:W-:Y:S02]  /*4b60*/  IMAD.MOV.U32 R30, RZ, RZ, R31 ;  /* 0x000000ffff1e7224 */ /* 0x000fe400078e001f */
[----:B------:R-:W-:Y:S02]  /*4b70*/  IMAD.MOV.U32 R31, RZ, RZ, R20 ;  /* 0x000000ffff1f7224 */ /* 0x000fe400078e0014 */
[----:B------:R-:W-:Y:S02]  /*4b80*/  IMAD.MOV.U32 R29, RZ, RZ, R30 ;  /* 0x000000ffff1d7224 */ /* 0x000fe400078e001e */
[----:B------:R-:W-:Y:S02]  /*4b90*/  IMAD.MOV.U32 R20, RZ, RZ, R21 ;  /* 0x000000ffff147224 */ /* 0x000fe400078e0015 */
[----:B------:R-:W-:Y:S02]  /*4ba0*/  IMAD.MOV.U32 R30, RZ, RZ, R31 ;  /* 0x000000ffff1e7224 */ /* 0x000fe400078e001f */
[----:B------:R-:W-:-:S02]  /*4bb0*/  IMAD.MOV.U32 R28, RZ, RZ, R29 ;  /* 0x000000ffff1c7224 */ /* 0x000fc400078e001d */
[----:B------:R-:W-:-:S03]  /*4bc0*/  IMAD.MOV.U32 R29, RZ, RZ, R30 ;  /* 0x000000ffff1d7224 */ /* 0x000fc600078e001e */
[----:B------:R-:W-:Y:S01]  /*4bd0*/  IABS R63, R28 ;  /* 0x0000001c003f7213 */ /* 0x000fe20000000000 */
[----:B------:R-:W-:-:S05]  /*4be0*/  IMAD.MOV.U32 R28, RZ, RZ, R29 ;  /* 0x000000ffff1c7224 */ /* 0x000fca00078e001d */
[----:B------:R-:W-:Y:S02]  /*4bf0*/  IABS R62, R28 ;  /* 0x0000001c003e7213 */ /* 0x000fe40000000000 */
[----:B------:R-:W4:Y:S01]  /*4c00*/  LDL R28, [R1+0xd94] ;  /* 0x000d9400011c7983 */ /* 0x000f220000100800 */
[----:B--2---:R-:W-:-:S04]  /*4c10*/  IMAD.MOV.U32 R22, RZ, RZ, R48 ;  /* 0x000000ffff167224 */ /* 0x004fc800078e0030 */
[----:B------:R-:W-:Y:S02]  /*4c20*/  IMAD.MOV.U32 R21, RZ, RZ, R22 ;  /* 0x000000ffff157224 */ /* 0x000fe400078e0016 */
[----:B------:R-:W2:Y:S01]  /*4c30*/  LDL R22, [R1+0xd78] ;  /* 0x000d780001167983 */ /* 0x000ea20000100800 */
[----:B------:R-:W-:Y:S02]  /*4c40*/  IMAD.MOV.U32 R31, RZ, RZ, R20 ;  /* 0x000000ffff1f7224 */ /* 0x000fe400078e0014 */
[----:B------:R-:W-:-:S04]  /*4c50*/  IMAD.MOV.U32 R20, RZ, RZ, R21 ;  /* 0x000000ffff147224 */ /* 0x000fc800078e0015 */
[----:B------:R-:W-:Y:S02]  /*4c60*/  IMAD.MOV.U32 R30, RZ, RZ, R20 ;  /* 0x000000ffff1e7224 */ /* 0x000fe400078e0014 */
[----:B---3--:R-:W-:Y:S02]  /*4c70*/  IMAD.MOV.U32 R14, RZ, RZ, R32 ;  /* 0x000000ffff0e7224 */ /* 0x008fe400078e0020 */
[----:B------:R-:W-:-:S04]  /*4c80*/  IMAD.MOV.U32 R32, RZ, RZ, R34 ;  /* 0x000000ffff207224 */ /* 0x000fc800078e0022 */
[----:B------:R-:W-:Y:S01]  /*4c90*/  IMAD.MOV.U32 R23, RZ, RZ, R32 ;  /* 0x000000ffff177224 */ /* 0x000fe200078e0020 */
[----:B----4-:R-:W-:Y:S01]  /*4ca0*/  IABS R61, R28 ;  /* 0x0000001c003d7213 */ /* 0x010fe20000000000 */
[----:B--2---:R-:W-:Y:S02]  /*4cb0*/  IMAD.MOV.U32 R21, RZ, RZ, R22 ;  /* 0x000000ffff157224 */ /* 0x004fe400078e0016 */
[----:B------:R-:W-:Y:S02]  /*4cc0*/  IMAD.MOV.U32 R22, RZ, RZ, R23 ;  /* 0x000000ffff167224 */ /* 0x000fe400078e0017 */
[----:B------:R-:W-:Y:S02]  /*4cd0*/  IMAD.MOV.U32 R23, RZ, RZ, R14 ;  /* 0x000000ffff177224 */ /* 0x000fe400078e000e */
[----:B------:R-:W-:Y:S01]  /*4ce0*/  IMAD.MOV.U32 R20, RZ, RZ, R21 ;  /* 0x000000ffff147224 */ /* 0x000fe200078e0015 */
[----:B------:R-:W2:Y:S01]  /*4cf0*/  LDL R14, [R1+0xd64] ;  /* 0x000d6400010e7983 */ /* 0x000ea20000100800 */
[----:B------:R-:W-:-:S02]  /*4d00*/  IMAD.MOV.U32 R21, RZ, RZ, R23 ;  /* 0x000000ffff157224 */ /* 0x000fc400078e0017 */
[----:B------:R-:W-:Y:S01]  /*4d10*/  IMAD.MOV.U32 R29, RZ, RZ, R20 ;  /* 0x000000ffff1d7224 */ /* 0x000fe200078e0014 */
[----:B------:R-:W3:Y:S01]  /*4d20*/  LDL R23, [R1+0xd6c] ;  /* 0x000d6c0001177983 */ /* 0x000ee20000100800 */
[----:B------:R-:W-:-:S04]  /*4d30*/  IMAD.MOV.U32 R20, RZ, RZ, R21 ;  /* 0x000000ffff147224 */ /* 0x000fc800078e0015 */
[----:B------:R-:W-:-:S05]  /*4d40*/  IMAD.MOV.U32 R28, RZ, RZ, R20 ;  /* 0x000000ffff1c7224 */ /* 0x000fca00078e0014 */
[----:B------:R-:W-:Y:S01]  /*4d50*/  IABS R60, R28 ;  /* 0x0000001c003c7213 */ /* 0x000fe20000000000 */
[----:B------:R-:W-:Y:S02]  /*4d60*/  IMAD.MOV.U32 R28, RZ, RZ, R29 ;  /* 0x000000ffff1c7224 */ /* 0x000fe400078e001d */
[----:B------:R-:W-:Y:S02]  /*4d70*/  IMAD.MOV.U32 R29, RZ, RZ, R30 ;  /* 0x000000ffff1d7224 */ /* 0x000fe400078e001e */
[----:B------:R-:W-:Y:S01]  /*4d80*/  IMAD.MOV.U32 R39, RZ, RZ, R28 ;  /* 0x000000ffff277224 */ /* 0x000fe200078e001c */
[----:B------:R-:W4:Y:S01]  /*4d90*/  LDL R30, [R1+0xd20] ;  /* 0x000d2000011e7983 */ /* 0x000f220000100800 */
[----:B------:R-:W-:-:S03]  /*4da0*/  IMAD.MOV.U32 R28, RZ, RZ, R29 ;  /* 0x000000ffff1c7224 */ /* 0x000fc600078e001d */
[----:B------:R-:W2:Y:S01]  /*4db0*/  LDL R29, [R1+0xd4c] ;  /* 0x000d4c00011d7983 */ /* 0x000ea20000100800 */
[----:B------:R-:W-:Y:S02]  /*4dc0*/  IMAD.MOV.U32 R38, RZ, RZ, R39 ;  /* 0x000000ffff267224 */ /* 0x000fe400078e0027 */
[----:B------:R-:W-:Y:S02]  /*4dd0*/  IMAD.MOV.U32 R39, RZ, RZ, R28 ;  /* 0x000000ffff277224 */ /* 0x000fe400078e001c */
[----:B------:R-:W-:Y:S02]  /*4de0*/  IMAD.MOV.U32 R37, RZ, RZ, R38 ;  /* 0x000000ffff257224 */ /* 0x000fe400078e0026 */
[----:B------:R-:W-:Y:S02]  /*4df0*/  IMAD.MOV.U32 R38, RZ, RZ, R39 ;  /* 0x000000ffff267224 */ /* 0x000fe400078e0027 */
[----:B------:R-:W-:Y:S02]  /*4e00*/  IMAD.MOV.U32 R128, RZ, RZ, R131 ;  /* 0x000000ffff807224 */ /* 0x000fe400078e0083 */
[----:B------:R-:W4:Y:S01]  /*4e10*/  LDL R131, [R1+0xd24] ;  /* 0x000d240001837983 */ /* 0x000f220000100800 */
[----:B------:R-:W-:-:S02]  /*4e20*/  IMAD.MOV.U32 R36, RZ, RZ, R37 ;  /* 0x000000ffff247224 */ /* 0x000fc400078e0025 */
[----:B------:R-:W-:Y:S02]  /*4e30*/  IMAD.MOV.U32 R91, RZ, RZ, R104 ;  /* 0x000000ffff5b7224 */ /* 0x000fe400078e0068 */
[----:B------:R-:W-:Y:S02]  /*4e40*/  IMAD.MOV.U32 R51, RZ, RZ, R56 ;  /* 0x000000ffff337224 */ /* 0x000fe400078e0038 */
[----:B------:R-:W-:Y:S01]  /*4e50*/  IMAD.MOV.U32 R37, RZ, RZ, R38 ;  /* 0x000000ffff257224 */ /* 0x000fe200078e0026 */
[----:B------:R-:W-:Y:S01]  /*4e60*/  IABS R55, R36 ;  /* 0x0000002400377213 */ /* 0x000fe20000000000 */
[----:B------:R-:W-:Y:S01]  /*4e70*/  IMAD.MOV.U32 R89, RZ, RZ, R91 ;  /* 0x000000ffff597224 */ /* 0x000fe200078e005b */
[----:B------:R-:W4:Y:S01]  /*4e80*/  LDL R104, [R1+0xe64] ;  /* 0x000e640001687983 */ /* 0x000f220000100800 */
[----:B------:R-:W-:Y:S02]  /*4e90*/  IMAD.MOV.U32 R49, RZ, RZ, R51 ;  /* 0x000000ffff317224 */ /* 0x000fe400078e0033 */
[----:B------:R-:W-:-:S02]  /*4ea0*/  IMAD.MOV.U32 R36, RZ, RZ, R37 ;  /* 0x000000ffff247224 */ /* 0x000fc400078e0025 */
[----:B------:R-:W-:Y:S02]  /*4eb0*/  IMAD.MOV.U32 R50, RZ, RZ, R59 ;  /* 0x000000ffff327224 */ /* 0x000fe400078e003b */
[----:B------:R-:W-:Y:S01]  /*4ec0*/  IMAD.MOV.U32 R74, RZ, RZ, R89 ;  /* 0x000000ffff4a7224 */ /* 0x000fe200078e0059 */
[----:B------:R-:W-:Y:S01]  /*4ed0*/  IABS R54, R36 ;  /* 0x0000002400367213 */ /* 0x000fe20000000000 */
[----:B------:R-:W-:Y:S01]  /*4ee0*/  IMAD.MOV.U32 R35, RZ, RZ, R49 ;  /* 0x000000ffff237224 */ /* 0x000fe200078e0031 */
[----:B------:R-:W4:Y:S01]  /*4ef0*/  LDL R89, [R1+0xe1c] ;  /* 0x000e1c0001597983 */ /* 0x000f220000100800 */
[----:B------:R-:W-:Y:S02]  /*4f00*/  IMAD.MOV.U32 R41, RZ, RZ, R50 ;  /* 0x000000ffff297224 */ /* 0x000fe400078e0032 */
[----:B------:R-:W-:Y:S02]  /*4f10*/  IMAD.MOV.U32 R59, RZ, RZ, R74 ;  /* 0x000000ffff3b7224 */ /* 0x000fe400078e004a */
[----:B------:R-:W-:Y:S01]  /*4f20*/  IMAD.MOV.U32 R51, RZ, RZ, R64 ;  /* 0x000000ffff337224 */ /* 0x000fe200078e0040 */
[----:B------:R-:W4:Y:S01]  /*4f30*/  LDL R74, [R1+0xdd0] ;  /* 0x000dd000014a7983 */ /* 0x000f220000100800 */
[----:B------:R-:W-:-:S02]  /*4f40*/  IMAD.MOV.U32 R34, RZ, RZ, R35 ;  /* 0x000000ffff227224 */ /* 0x000fc400078e0023 */
[----:B------:R-:W-:Y:S01]  /*4f50*/  IMAD.MOV.U32 R40, RZ, RZ, R41 ;  /* 0x000000ffff287224 */ /* 0x000fe200078e0029 */
[----:B------:R-:W4:Y:S01]  /*4f60*/  LDL R64, [R1+0xda0] ;  /* 0x000da00001407983 */ /* 0x000f220000100800 */
[----:B------:R-:W-:Y:S02]  /*4f70*/  IMAD.MOV.U32 R41, RZ, RZ, R59 ;  /* 0x000000ffff297224 */ /* 0x000fe400078e003b */
[----:B------:R-:W-:Y:S01]  /*4f80*/  IMAD.MOV.U32 R49, RZ, RZ, R51 ;  /* 0x000000ffff317224 */ /* 0x000fe200078e0033 */
[----:B------:R-:W4:Y:S01]  /*4f90*/  LDL R59, [R1+0xd8c] ;  /* 0x000d8c00013b7983 */ /* 0x000f220000100800 */
[----:B------:R-:W-:Y:S02]  /*4fa0*/  IMAD.MOV.U32 R32, RZ, RZ, R34 ;  /* 0x000000ffff207224 */ /* 0x000fe400078e0022 */
[----:B------:R-:W-:Y:S02]  /*4fb0*/  IMAD.MOV.U32 R65, RZ, RZ, R90 ;  /* 0x000000ffff417224 */ /* 0x000fe400078e005a */
[----:B---3--:R-:W-:Y:S01]  /*4fc0*/  IMAD.MOV.U32 R21, RZ, RZ, R23 ;  /* 0x000000ffff157224 */ /* 0x008fe200078e0017 */
[----:B------:R-:W3:Y:S01]  /*4fd0*/  LDL R90, [R1+0xe20] ;  /* 0x000e2000015a7983 */ /* 0x000ee20000100800 */
[----:B------:R-:W-:-:S04]  /*4fe0*/  IMAD.MOV.U32 R23, RZ, RZ, R19 ;  /* 0x000000ffff177224 */ /* 0x000fc800078e0013 */
[----:B------:R-:W-:Y:S02]  /*4ff0*/  IMAD.MOV.U32 R20, RZ, RZ, R23 ;  /* 0x000000ffff147224 */ /* 0x000fe400078e0017 */
[----:B--2---:R-:W-:Y:S02]  /*5000*/  IMAD.MOV.U32 R28, RZ, RZ, R29 ;  /* 0x000000ffff1c7224 */ /* 0x004fe400078e001d */
        /* <DEDUP_REMOVED lines=12> */
[----:B------:R-:W-:-:S03]  /*50d0*/  IMAD.MOV.U32 R37, RZ, RZ, R39 ;  /* 0x000000ffff257224 */ /* 0x000fc600078e0027 */
[----:B------:R-:W-:Y:S01]  /*50e0*/  IABS R53, R36 ;  /* 0x0000002400357213 */ /* 0x000fe20000000000 */
[----:B------:R-:W-:Y:S02]  /*50f0*/  IMAD.MOV.U32 R36, RZ, RZ, R37 ;  /* 0x000000ffff247224 */ /* 0x000fe400078e0025 */
[----:B------:R-:W-:Y:S02]  /*5100*/  IMAD.MOV.U32 R37, RZ, RZ, R38 ;  /* 0x000000ffff257224 */ /* 0x000fe400078e0026 */
[----:B------:R-:W-:Y:S02]  /*5110*/  IMAD.MOV.U32 R14, RZ, RZ, R24 ;  /* 0x000000ffff0e7224 */ /* 0x000fe400078e0018 */
[----:B------:R-:W-:Y:S02]  /*5120*/  IMAD.MOV.U32 R38, RZ, RZ, R28 ;  /* 0x000000ffff267224 */ /* 0x000fe400078e001c */
[----:B------:R-:W-:Y:S02]  /*5130*/  IMAD.MOV.U32 R24, RZ, RZ, R40 ;  /* 0x000000ffff187224 */ /* 0x000fe400078e0028 */
[----:B----4-:R-:W-:Y:S01]  /*5140*/  IMAD.MOV.U32 R28, RZ, RZ, R30 ;  /* 0x000000ffff1c7224 */ /* 0x010fe200078e001e */
[----:B------:R-:W-:Y:S01]  /*5150*/  IABS R52, R36 ;  /* 0x0000002400347213 */ /* 0x000fe20000000000 */
[----:B------:R-:W-:-:S02]  /*5160*/  IMAD.MOV.U32 R19, RZ, RZ, R32 ;  /* 0x000000ffff137224 */ /* 0x000fc400078e0020 */
[----:B------:R-:W-:Y:S02]  /*5170*/  IMAD.MOV.U32 R40, RZ, RZ, R41 ;  /* 0x000000ffff287224 */ /* 0x000fe400078e0029 */
[----:B------:R-:W-:Y:S01]  /*5180*/  IMAD.MOV.U32 R30, RZ, RZ, R33 ;  /* 0x000000ffff1e7224 */ /* 0x000fe200078e0021 */
[----:B------:R-:W2:Y:S01]  /*5190*/  LDL R41, [R1+0xbc8] ;  /* 0x000bc80001297983 */ /* 0x000ea20000100800 */
[----:B------:R-:W-:Y:S02]  /*51a0*/  IMAD.MOV.U32 R51, RZ, RZ, R65 ;  /* 0x000000ffff337224 */ /* 0x000fe400078e0041 */
[----:B------:R-:W-:Y:S01]  /*51b0*/  IMAD.MOV.U32 R32, RZ, RZ, R49 ;  /* 0x000000ffff207224 */ /* 0x000fe200078e0031 */
[----:B------:R-:W4:Y:S01]  /*51c0*/  LDL R65, [R1+0xda4] ;  /* 0x000da40001417983 */ /* 0x000f220000100800 */
[----:B------:R-:W-:Y:S02]  /*51d0*/  IMAD.MOV.U32 R36, RZ, RZ, R37 ;  /* 0x000000ffff247224 */ /* 0x000fe400078e0025 */
[----:B------:R-:W-:Y:S01]  /*51e0*/  IMAD.MOV.U32 R37, RZ, RZ, R38 ;  /* 0x000000ffff257224 */ /* 0x000fe200078e0026 */
[----:B------:R-:W3:Y:S01]  /*51f0*/  LDL R49, [R1+0xbc0] ;  /* 0x000bc00001317983 */ /* 0x000ee20000100800 */
        /* <DEDUP_REMOVED lines=8> */
[----:B------:R-:W4:Y:S01]  /*5280*/  LDL R30, [R1+0xd04] ;  /* 0x000d0400011e7983 */ /* 0x000f220000100800 */
[----:B------:R-:W-:-:S02]  /*5290*/  IMAD R18, R252, R13, R11 ;  /* 0x0000000dfc127224 */ /* 0x000fc400078e020b */
[----:B------:R-:W-:-:S03]  /*52a0*/  IMAD.HI.U32 R11, R3, R10, RZ ;  /* 0x0000000a030b7227 */ /* 0x000fc600078e00ff */
[----:B------:R-:W-:Y:S01]  /*52b0*/  ISETP.GT.U32.AND P0, PT, R252, R18, PT ;  /* 0x00000012fc00720c */ /* 0x000fe20003f04070 */
[----:B------:R-:W-:Y:S02]  /*52c0*/  IMAD.MOV R11, RZ, RZ, -R11 ;  /* 0x000000ffff0b7224 */ /* 0x000fe400078e0a0b */
[----:B------:R-:W-:-:S04]  /*52d0*/  IMAD.HI.U32 R8, R3, R6, RZ ;  /* 0x0000000603087227 */ /* 0x000fc800078e00ff */
[----:B------:R-:W-:Y:S02]  /*52e0*/  IMAD R13, R252, R11, R10 ;  /* 0x0000000bfc0d7224 */ /* 0x000fe400078e020a */
[----:B------:R-:W-:Y:S02]  /*52f0*/  IMAD.MOV R8, RZ, RZ, -R8 ;  /* 0x000000ffff087224 */ /* 0x000fe400078e0a08 */
[----:B------:R-:W-:-:S04]  /*5300*/  IMAD.HI.U32 R10, R3, R9, RZ ;  /* 0x00000009030a7227 */ /* 0x000fc800078e00ff */
[----:B------:R-:W-:Y:S01]  /*5310*/  @!P0 IMAD.IADD R18, R18, 0x1, -R252 ;  /* 0x0000000112128824 */ /* 0x000fe200078e0afc */
[C---:B------:R-:W-:Y:S01]  /*5320*/  ISETP.GT.U32.AND P0, PT, R252.reuse, R13, PT ;  /* 0x0000000dfc00720c */ /* 0x040fe20003f04070 */
[----:B------:R-:W-:Y:S02]  /*5330*/  IMAD R12, R252, R8, R6 ;  /* 0x00000008fc0c7224 */ /* 0x000fe400078e0206 */
[----:B------:R-:W-:-:S04]  /*5340*/  IMAD.HI.U32 R8, R3, R7, RZ ;  /* 0x0000000703087227 */ /* 0x000fc800078e00ff */
[----:B------:R-:W-:Y:S02]  /*5350*/  IMAD.MOV R10, RZ, RZ, -R10 ;  /* 0x000000ffff0a7224 */ /* 0x000fe400078e0a0a */
[----:B------:R-:W-:Y:S02]  /*5360*/  IMAD.MOV R8, RZ, RZ, -R8 ;  /* 0x000000ffff087224 */ /* 0x000fe400078e0a08 */
[C---:B------:R-:W-:Y:S01]  /*5370*/  IMAD R9, R252.reuse, R10, R9 ;  /* 0x0000000afc097224 */ /* 0x040fe200078e0209 */
[----:B------:R-:W-:Y:S01]  /*5380*/  ISETP.GT.U32.AND P4, PT, R252, R12, PT ;  /* 0x0000000cfc00720c */ /* 0x000fe20003f84070 */
[--C-:B------:R-:W-:Y:S02]  /*5390*/  @!P3 IMAD.IADD R16, R16, 0x1, -R252.reuse ;  /* 0x000000011010b824 */ /* 0x100fe400078e0afc */
[C---:B------:R-:W-:Y:S01]  /*53a0*/  IMAD R11, R252.reuse, R8, R7 ;  /* 0x00000008fc0b7224 */ /* 0x040fe200078e0207 */
[C---:B------:R-:W-:Y:S01]  /*53b0*/  ISETP.GT.U32.AND P3, PT, R252.reuse, R9, PT ;  /* 0x00000009fc00720c */ /* 0x040fe20003f64070 */
[----:B------:R-:W-:Y:S01]  /*53c0*/  IMAD.MOV.U32 R120, RZ, RZ, R131 ;  /* 0x000000ffff787224 */ /* 0x000fe200078e0083 */
[C---:B------:R-:W-:Y:S01]  /*53d0*/  ISETP.GT.U32.AND P5, PT, R252.reuse, R16, PT ;  /* 0x00000010fc00720c */ /* 0x040fe20003fa4070 */
[----:B------:R-:W-:Y:S01]  /*53e0*/  @!P0 IMAD.IADD R13, R13, 0x1, -R252 ;  /* 0x000000010d0d8824 */ /* 0x000fe200078e0afc */
[----:B------:R-:W-:Y:S01]  /*53f0*/  ISETP.GT.U32.AND P0, PT, R252, R11, PT ;  /* 0x0000000bfc00720c */ /* 0x000fe20003f04070 */
[----:B------:R-:W-:-:S02]  /*5400*/  IMAD.MOV.U32 R106, RZ, RZ, R120 ;  /* 0x000000ffff6a7224 */ /* 0x000fc400078e0078 */
[----:B------:R-:W-:Y:S02]  /*5410*/  @!P1 IMAD.IADD R17, R17, 0x1, -R252 ;  /* 0x0000000111119824 */ /* 0x000fe400078e0afc */
[----:B------:R-:W-:Y:S02]  /*5420*/  IMAD.MOV.U32 R56, RZ, RZ, R57 ;  /* 0x000000ffff387224 */ /* 0x000fe400078e0039 */
[----:B------:R-:W-:Y:S02]  /*5430*/  IMAD.MOV.U32 R21, RZ, RZ, R14 ;  /* 0x000000ffff157224 */ /* 0x000fe400078e000e */
[--C-:B------:R-:W-:Y:S02]  /*5440*/  @!P4 IMAD.IADD R12, R12, 0x1, -R252.reuse ;  /* 0x000000010c0cc824 */ /* 0x100fe400078e0afc */
[----:B------:R-:W-:Y:S01]  /*5450*/  @!P3 IMAD.IADD R9, R9, 0x1, -R252 ;  /* 0x000000010909b824 */ /* 0x000fe200078e0afc */
[----:B------:R-:W-:Y:S01]  /*5460*/  ISETP.GT.U32.AND P6, PT, R252, R13, PT ;  /* 0x0000000dfc00720c */ /* 0x000fe20003fc4070 */
[----:B------:R-:W-:-:S02]  /*5470*/  IMAD.MOV.U32 R83, RZ, RZ, R106 ;  /* 0x000000ffff537224 */ /* 0x000fc400078e006a */
[----:B------:R-:W-:Y:S01]  /*5480*/  IMAD.MOV.U32 R91, RZ, RZ, R105 ;  /* 0x000000ffff5b7224 */ /* 0x000fe200078e0069 */
[C---:B------:R-:W-:Y:S01]  /*5490*/  ISETP.GT.U32.AND P1, PT, R252.reuse, R18, PT ;  /* 0x00000012fc00720c */ /* 0x040fe20003f24070 */
[----:B------:R-:W-:Y:S01]  /*54a0*/  IMAD.MOV.U32 R57, RZ, RZ, R72 ;  /* 0x000000ffff397224 */ /* 0x000fe200078e0048 */
[----:B------:R-:W-:Y:S01]  /*54b0*/  ISETP.GT.U32.AND P2, PT, R252, R17, PT ;  /* 0x00000011fc00720c */ /* 0x000fe20003f44070 */
        /* <DEDUP_REMOVED lines=13> */
[----:B------:R-:W-:Y:S01]  /*5590*/  @!P5 IMAD.IADD R16, R16, 0x1, -R252 ;  /* 0x000000011010d824 */ /* 0x000fe200078e0afc */
[C---:B------:R-:W-:Y:S01]  /*55a0*/  ISETP.GT.U32.AND P5, PT, R252.reuse, R12, PT ;  /* 0x0000000cfc00720c */ /* 0x040fe20003fa4070 */
[----:B------:R-:W-:Y:S01]  /*55b0*/  IMAD.MOV.U32 R21, RZ, RZ, R14 ;  /* 0x000000ffff157224 */ /* 0x000fe200078e000e */
[----:B------:R-:W4:Y:S01]  /*55c0*/  LDL R106, [R1+0xe70] ;  /* 0x000e7000016a7983 */ /* 0x000f220000100800 */
[----:B------:R-:W-:Y:S01]  /*55d0*/  @!P0 IMAD.IADD R11, R11, 0x1, -R252 ;  /* 0x000000010b0b8824 */ /* 0x000fe200078e0afc */
[----:B------:R-:W-:Y:S01]  /*55e0*/  ISETP.GT.U32.AND P0, PT, R252, R9, PT ;  /* 0x00000009fc00720c */ /* 0x000fe20003f04070 */
        /* <DEDUP_REMOVED lines=10> */
[----:B------:R-:W-:Y:S01]  /*5690*/  IMAD.MOV.U32 R50, RZ, RZ, R75 ;  /* 0x000000ffff327224 */ /* 0x000fe200078e004b */
[----:B------:R-:W-:Y:S01]  /*56a0*/  IABS R38, R28 ;  /* 0x0000001c00267213 */ /* 0x000fe20000000000 */
[----:B------:R-:W-:-:S02]  /*56b0*/  IMAD.MOV.U32 R66, RZ, RZ, R80 ;  /* 0x000000ffff427224 */ /* 0x000fc400078e0050 */
[--C-:B------:R-:W-:Y:S01]  /*56c0*/  @!P1 IMAD.IADD R18, R18, 0x1, -R252.reuse ;  /* 0x0000000112129824 */ /* 0x100fe200078e0afc */
[----:B------:R-:W-:Y:S01]  /*56d0*/  IABS R28, R22 ;  /* 0x00000016001c7213 */ /* 0x000fe20000000000 */
[----:B------:R-:W-:Y:S01]  /*56e0*/  @!P2 IMAD.IADD R17, R17, 0x1, -R252 ;  /* 0x000000011111a824 */ /* 0x000fe200078e0afc */
[----:B------:R-:W4:Y:S01]  /*56f0*/  LDL R91, [R1+0xe2c] ;  /* 0x000e2c00015b7983 */ /* 0x000f220000100800 */
        /* <DEDUP_REMOVED lines=9> */
[--C-:B------:R-:W-:Y:S02]  /*5790*/  @!P6 IMAD.IADD R13, R13, 0x1, -R252.reuse ;  /* 0x000000010d0de824 */ /* 0x100fe400078e0afc */
[--C-:B------:R-:W-:Y:S01]  /*57a0*/  @!P5 IMAD.IADD R12, R12, 0x1, -R252.reuse ;  /* 0x000000010c0cd824 */ /* 0x100fe200078e0afc */
[----:B------:R-:W4:Y:S01]  /*57b0*/  LDL R75, [R1+0xddc] ;  /* 0x000ddc00014b7983 */ /* 0x000f220000100800 */
[----:B------:R-:W-:Y:S01]  /*57c0*/  @!P0 IMAD.IADD R9, R9, 0x1, -R252 ;  /* 0x0000000109098824 */ /* 0x000fe200078e0afc */
[----:B------:R-:W-:Y:S02]  /*57d0*/  IABS R46, R36 ;  /* 0x00000024002e7213 */ /* 0x000fe40000000000 */
[----:B------:R-:W4:Y:S04]  /*57e0*/  LDL R81, [R1+0xdf4] ;  /* 0x000df40001517983 */ /* 0x000f280000100800 */
[----:B------:R-:W4:Y:S04]  /*57f0*/  LDL R57, [R1+0xd7c] ;  /* 0x000d7c0001397983 */ /* 0x000f280000100800 */
[----:B------:R-:W4:Y:S04]  /*5800*/  LDL R58, [R1+0xd80] ;  /* 0x000d8000013a7983 */ /* 0x000f280000100800 */
[----:B------:R-:W4:Y:S04]  /*5810*/  LDL R66, [R1+0xda8] ;  /* 0x000da80001427983 */ /* 0x000f280000100800 */
[----:B------:R-:W4:Y:S04]  /*5820*/  LDL R34, [R1+0xb90] ;  /* 0x000b900001227983 */ /* 0x000f280000100800 */
[----:B------:R-:W4:Y:S01]  /*5830*/  LDL R21, [R1+0xba4] ;  /* 0x000ba40001157983 */ /* 0x000f220000100800 */
[----:B------:R-:W-:-:S04]  /*5840*/  IMAD.HI.U32 R6, R3, R251, RZ ;  /* 0x000000fb03067227 */ /* 0x000fc800078e00ff */
[----:B------:R-:W-:-:S04]  /*5850*/  IMAD.MOV R6, RZ, RZ, -R6 ;  /* 0x000000ffff067224 */ /* 0x000fc800078e0a06 */
[----:B------:R-:W-:Y:S02]  /*5860*/  IMAD R251, R252, R6, R251 ;  /* 0x00000006fcfb7224 */ /* 0x000fe400078e02fb */
[----:B------:R-:W-:-:S04]  /*5870*/  IMAD.HI.U32 R6, R3, R249, RZ ;  /* 0x000000f903067227 */ /* 0x000fc800078e00ff */
[----:B------:R-:W-:Y:S02]  /*5880*/  IMAD.MOV R6, RZ, RZ, -R6 ;  /* 0x000000ffff067224 */ /* 0x000fe400078e0a06 */
[----:B------:R-:W-:-:S04]  /*5890*/  IMAD.HI.U32 R7, R3, R250, RZ ;  /* 0x000000fa03077227 */ /* 0x000fc800078e00ff */
[----:B------:R-:W-:Y:S02]  /*58a0*/  IMAD R249, R252, R6, R249 ;  /* 0x00000006fcf97224 */ /* 0x000fe400078e02f9 */
[----:B------:R-:W-:-:S04]  /*58b0*/  IMAD.HI.U32 R6, R3, R246, RZ ;  /* 0x000000f603067227 */ /* 0x000fc800078e00ff */
[----:B------:R-:W-:Y:S02]  /*58c0*/  IMAD.MOV R7, RZ, RZ, -R7 ;  /* 0x000000ffff077224 */ /* 0x000fe400078e0a07 */
[----:B------:R-:W-:Y:S02]  /*58d0*/  IMAD.MOV R6, RZ, RZ, -R6 ;  /* 0x000000ffff067224 */ /* 0x000fe400078e0a06 */
[----:B------:R-:W-:Y:S02]  /*58e0*/  IMAD R250, R252, R7, R250 ;  /* 0x00000007fcfa7224 */ /* 0x000fe400078e02fa */
[----:B------:R-:W-:Y:S01]  /*58f0*/  IMAD.HI.U32 R7, R3, R247, RZ ;  /* 0x000000f703077227 */ /* 0x000fe200078e00ff */
[----:B------:R-:W-:-:S03]  /*5900*/  IABS R245, R245 ;  /* 0x000000f500f57213 */ /* 0x000fc60000000000 */
[----:B------:R-:W-:Y:S02]  /*5910*/  IMAD R246, R252, R6, R246 ;  /* 0x00000006fcf67224 */ /* 0x000fe400078e02f6 */
[----:B------:R-:W-:Y:S01]  /*5920*/  IMAD.HI.U32 R6, R3, R244, RZ ;  /* 0x000000f403067227 */ /* 0x000fe200078e00ff */
[----:B------:R-:W-:-:S03]  /*5930*/  IABS R241, R241 ;  /* 0x000000f100f17213 */ /* 0x000fc60000000000 */
[----:B------:R-:W-:Y:S02]  /*5940*/  IMAD.MOV R7, RZ, RZ, -R7 ;  /* 0x000000ffff077224 */ /* 0x000fe400078e0a07 */
[----:B------:R-:W-:Y:S02]  /*5950*/  IMAD.MOV R6, RZ, RZ, -R6 ;  /* 0x000000ffff067224 */ /* 0x000fe400078e0a06 */
[----:B------:R-:W-:Y:S02]  /*5960*/  IMAD R247, R252, R7, R247 ;  /* 0x00000007fcf77224 */ /* 0x000fe400078e02f7 */
[----:B------:R-:W-:-:S04]  /*5970*/  IMAD.HI.U32 R7, R3, R245, RZ ;  /* 0x000000f503077227 */ /* 0x000fc800078e00ff */
[----:B--2---:R-:W-:Y:S02]  /*5980*/  IMAD.MOV.U32 R40, RZ, RZ, R41 ;  /* 0x000000ffff287224 */ /* 0x004fe400078e0029 */
[----:B------:R-:W-:Y:S02]  /*5990*/  IMAD.MOV.U32 R41, RZ, RZ, R56 ;  /* 0x000000ffff297224 */ /* 0x000fe400078e0038 */
[----:B------:R-:W-:Y:S01]  /*59a0*/  IMAD.MOV.U32 R14, RZ, RZ, R40 ;  /* 0x000000ffff0e7224 */ /* 0x000fe200078e0028 */
[----:B------:R-:W2:Y:S01]  /*59b0*/  LDL R56, [R1+0xd74] ;  /* 0x000d740001387983 */ /* 0x000ea20000100800 */
[----:B---3--:R-:W-:Y:S02]  /*59c0*/  IMAD.MOV.U32 R19, RZ, RZ, R49 ;  /* 0x000000ffff137224 */ /* 0x008fe400078e0031 */
[----:B------:R-:W-:Y:S02]  /*59d0*/  IMAD.MOV.U32 R49, RZ, RZ, R50 ;  /* 0x000000ffff317224 */ /* 0x000fe400078e0032 */
[----:B------:R-:W-:Y:S01]  /*59e0*/  IMAD.MOV.U32 R40, RZ, RZ, R41 ;  /* 0x000000ffff287224 */ /* 0x000fe200078e0029 */
[----:B------:R-:W3:Y:S01]  /*59f0*/  LDL R50, [R1+0xd58] ;  /* 0x000d580001327983 */ /* 0x000ee20000100800 */
[----:B------:R-:W-:-:S03]  /*5a00*/  IMAD.MOV.U32 R22, RZ, RZ, R19 ;  /* 0x000000ffff167224 */ /* 0x000fc600078e0013 */
[----:B------:R-:W3:Y:S04]  /*5a10*/  LDL R41, [R1+0xd2c] ;  /* 0x000d2c0001297983 */ /* 0x000ee80000100800 */
[----:B------:R-:W2:Y:S01]  /*5a20*/  LDL R19, [R1+0xbc4] ;  /* 0x000bc40001137983 */ /* 0x000ea20000100800 */
[----:B----4-:R-:W-:-:S03]  /*5a30*/  IABS R36, R30 ;  /* 0x0000001e00247213 */ /* 0x010fc60000000000 */
[----:B------:R0:W-:Y:S01]  /*5a40*/  STL [R1+0x1c], R18 ;  /* 0x00001c1201007387 */ /* 0x0001e20000100800 */
[----:B------:R-:W-:-:S03]  /*5a50*/  IABS R30, R20 ;  /* 0x00000014001e7213 */ /* 0x000fc60000000000 */
[----:B------:R-:W-:Y:S01]  /*5a60*/  STL [R1+0x18], R17 ;  /* 0x0000181101007387 */ /* 0x000fe20000100800 */
[----:B------:R-:W-:-:S03]  /*5a70*/  IABS R20, R14 ;  /* 0x0000000e00147213 */ /* 0x000fc60000000000 */
[----:B------:R-:W-:Y:S01]  /*5a80*/  STL [R1+0x14], R16 ;  /* 0x0000141001007387 */ /* 0x000fe20000100800 */
[----:B------:R-:W-:-:S03]  /*5a90*/  IMAD.MOV.U32 R14, RZ, RZ, R15 ;  /* 0x000000ffff0e7224 */ /* 0x000fc600078e000f */
[----:B------:R-:W-:Y:S04]  /*5aa0*/  STL [R1+0x10], R13 ;  /* 0x0000100d01007387 */ /* 0x000fe80000100800 */
[----:B------:R1:W-:Y:S04]  /*5ab0*/  STL [R1+0xc], R12 ;  /* 0x00000c0c01007387 */ /* 0x0003e80000100800 */
[----:B------:R-:W-:Y:S04]  /*5ac0*/  STL [R1+0x8], R9 ;  /* 0x0000080901007387 */ /* 0x000fe80000100800 */
[----:B------:R-:W0:Y:S01]  /*5ad0*/  LDL R15, [R1+0xbd0] ;  /* 0x000bd000010f7983 */ /* 0x000e220000100800 */
[----:B------:R-:W-:Y:S01]  /*5ae0*/  IMAD R244, R252, R6, R244 ;  /* 0x00000006fcf47224 */ /* 0x000fe200078e02f4 */
[----:B------:R-:W-:Y:S01]  /*5af0*/  IABS R242, R242 ;  /* 0x000000f200f27213 */ /* 0x000fe20000000000 */
[----:B------:R-:W-:Y:S01]  /*5b00*/  IMAD.HI.U32 R6, R3, R241, RZ ;  /* 0x000000f103067227 */ /* 0x000fe200078e00ff */
[----:B------:R-:W-:-:S03]  /*5b10*/  IABS R239, R239 ;  /* 0x000000ef00ef7213 */ /* 0x000fc60000000000 */
        /* <DEDUP_REMOVED lines=136> */
[----:B------:R-:W-:Y:S01]  /*63a0*/  IMAD.MOV R7, RZ, RZ, -R7 ;  /* 0x000000ffff077224 */ /* 0x000fe200078e0a07 */
[----:B------:R-:W-:Y:S01]  /*63b0*/  IABS R196, R196 ;  /* 0x000000c400c47213 */ /* 0x000fe20000000000 */
[----:B------:R-:W-:Y:S01]  /*63c0*/  IMAD.MOV R6, RZ, RZ, -R6 ;  /* 0x000000ffff067224 */ /* 0x000fe200078e0a06 */
[C---:B------:R-:W-:Y:S01]  /*63d0*/  ISETP.GT.U32.AND P1, PT, R252.reuse, R251, PT ;  /* 0x000000fbfc00720c */ /* 0x040fe20003f24070 */
[C---:B------:R-:W-:Y:S02]  /*63e0*/  IMAD R202, R252.reuse, R7, R202 ;  /* 0x00000007fcca7224 */ /* 0x040fe400078e02ca */
[----:B------:R-:W-:Y:S01]  /*63f0*/  IMAD.HI.U32 R7, R3, R200, RZ ;  /* 0x000000c803077227 */ /* 0x000fe200078e00ff */
[----:B------:R-:W-:-:S03]  /*6400*/  ISETP.GT.U32.AND P2, PT, R252, R250, PT ;  /* 0x000000fafc00720c */ /* 0x000fc60003f44070 */
[----:B------:R-:W-:Y:S01]  /*6410*/  IMAD.HI.U32 R8, R3, R248, RZ ;  /* 0x000000f803087227 */ /* 0x000fe200078e00ff */
[----:B------:R-:W-:-:S03]  /*6420*/  IABS R197, R197 ;  /* 0x000000c500c57213 */ /* 0x000fc60000000000 */
[----:B------:R-:W-:Y:S02]  /*6430*/  IMAD R199, R252, R6, R199 ;  /* 0x00000006fcc77224 */ /* 0x000fe400078e02c7 */
[----:B------:R-:W-:Y:S01]  /*6440*/  IMAD.HI.U32 R6, R3, R196, RZ ;  /* 0x000000c403067227 */ /* 0x000fe200078e00ff */
[----:B------:R-:W-:-:S03]  /*6450*/  IABS R194, R194 ;  /* 0x000000c200c27213 */ /* 0x000fc60000000000 */
[----:B------:R-:W-:Y:S02]  /*6460*/  IMAD.MOV R7, RZ, RZ, -R7 ;  /* 0x000000ffff077224 */ /* 0x000fe400078e0a07 */
[----:B------:R-:W-:Y:S02]  /*6470*/  IMAD.MOV R8, RZ, RZ, -R8 ;  /* 0x000000ffff087224 */ /* 0x000fe400078e0a08 */
[----:B------:R-:W-:Y:S02]  /*6480*/  IMAD.MOV R6, RZ, RZ, -R6 ;  /* 0x000000ffff067224 */ /* 0x000fe400078e0a06 */
[C---:B------:R-:W-:Y:S02]  /*6490*/  IMAD R200, R252.reuse, R7, R200 ;  /* 0x00000007fcc87224 */ /* 0x040fe400078e02c8 */
[----:B------:R-:W-:Y:S02]  /*64a0*/  IMAD R248, R252, R8, R248 ;  /* 0x00000008fcf87224 */ /* 0x000fe400078e02f8 */
[----:B------:R-:W-:Y:S01]  /*64b0*/  IMAD.HI.U32 R7, R3, R197, RZ ;  /* 0x000000c503077227 */ /* 0x000fe200078e00ff */
[----:B------:R-:W-:-:S03]  /*64c0*/  IABS R243, R243 ;  /* 0x000000f300f37213 */ /* 0x000fc60000000000 */
[C---:B------:R-:W-:Y:S02]  /*64d0*/  IMAD R196, R252.reuse, R6, R196 ;  /* 0x00000006fcc47224 */ /* 0x040fe400078e02c4 */
[----:B------:R-:W-:Y:S01]  /*64e0*/  @!P1 IMAD.IADD R251, R251, 0x1, -R252 ;  /* 0x00000001fbfb9824 */ /* 0x000fe200078e0afc */
[----:B------:R-:W-:Y:S01]  /*64f0*/  IABS R195, R195 ;  /* 0x000000c300c37213 */ /* 0x000fe20000000000 */
[----:B------:R-:W-:Y:S01]  /*6500*/  IMAD.HI.U32 R6, R3, R194, RZ ;  /* 0x000000c203067227 */ /* 0x000fe200078e00ff */
[----:B------:R-:W-:-:S03]  /*6510*/  ISETP.GT.U32.AND P3, PT, R252, R248, PT ;  /* 0x000000f8fc00720c */ /* 0x000fc60003f64070 */
[----:B------:R-:W-:Y:S01]  /*6520*/  IMAD.MOV R7, RZ, RZ, -R7 ;  /* 0x000000ffff077224 */ /* 0x000fe200078e0a07 */
[----:B------:R-:W-:Y:S01]  /*6530*/  IABS R191, R191 ;  /* 0x000000bf00bf7213 */ /* 0x000fe20000000000 */
[----:B------:R-:W-:Y:S01]  /*6540*/  IMAD.MOV R6, RZ, RZ, -R6 ;  /* 0x000000ffff067224 */ /* 0x000fe200078e0a06 */
[----:B------:R-:W-:Y:S01]  /*6550*/  ISETP.GT.U32.AND P1, PT, R252, R251, PT ;  /* 0x000000fbfc00720c */ /* 0x000fe20003f24070 */
[----:B------:R-:W-:Y:S01]  /*6560*/  @!P2 IMAD.IADD R250, R250, 0x1, -R252 ;  /* 0x00000001fafaa824 */ /* 0x000fe200078e0afc */
[C---:B------:R-:W-:Y:S01]  /*6570*/  ISETP.GT.U32.AND P2, PT, R252.reuse, R247, PT ;  /* 0x000000f7fc00720c */ /* 0x040fe20003f44070 */
[C---:B------:R-:W-:Y:S01]  /*6580*/  IMAD R197, R252.reuse, R7, R197 ;  /* 0x00000007fcc57224 */ /* 0x040fe200078e02c5 */
[C---:B------:R-:W-:Y:S01]  /*6590*/  ISETP.GT.U32.AND P6, PT, R252.reuse, R11, PT ;  /* 0x0000000bfc00720c */ /* 0x040fe20003fc4070 */
        /* <DEDUP_REMOVED lines=8> */
[----:B------:R-:W-:Y:S01]  /*6620*/  IMAD.MOV R7, RZ, RZ, -R7 ;  /* 0x000000ffff077224 */ /* 0x000fe200078e0a07 */
[C---:B------:R-:W-:Y:S01]  /*6630*/  ISETP.GT.U32.AND P4, PT, R252.reuse, R249, PT ;  /* 0x000000f9fc00720c */ /* 0x040fe20003f84070 */
[----:B------:R-:W-:Y:S02]  /*6640*/  IMAD.MOV R6, RZ, RZ, -R6 ;  /* 0x000000ffff067224 */ /* 0x000fe400078e0a06 */
[C---:B------:R-:W-:Y:S02]  /*6650*/  IMAD R243, R252.reuse, R8, R243 ;  /* 0x00000008fcf37224 */ /* 0x040fe400078e02f3 */
[C---:B------:R-:W-:Y:S01]  /*6660*/  IMAD R195, R252.reuse, R7, R195 ;  /* 0x00000007fcc37224 */ /* 0x040fe200078e02c3 */
[----:B------:R-:W-:Y:S01]  /*6670*/  ISETP.GT.U32.AND P0, PT, R252, R246, PT ;  /* 0x000000f6fc00720c */ /* 0x000fe20003f04070 */
[----:B------:R-:W-:-:S04]  /*6680*/  IMAD.HI.U32 R7, R3, R192, RZ ;  /* 0x000000c003077227 */ /* 0x000fc800078e00ff */
[--C-:B------:R-:W-:Y:S01]  /*6690*/  @!P3 IMAD.IADD R248, R248, 0x1, -R252.reuse ;  /* 0x00000001f8f8b824 */ /* 0x100fe200078e0afc */
[C---:B------:R-:W-:Y:S01]  /*66a0*/  ISETP.GT.U32.AND P3, PT, R252.reuse, R245, PT ;  /* 0x000000f5fc00720c */ /* 0x040fe20003f64070 */
[C---:B------:R-:W-:Y:S02]  /*66b0*/  IMAD R191, R252.reuse, R6, R191 ;  /* 0x00000006fcbf7224 */ /* 0x040fe400078e02bf */
[----:B------:R-:W-:Y:S01]  /*66c0*/  @!P1 IMAD.IADD R251, R251, 0x1, -R252 ;  /* 0x00000001fbfb9824 */ /* 0x000fe200078e0afc */
[----:B------:R-:W-:Y:S01]  /*66d0*/  ISETP.GT.U32.AND P1, PT, R252, R244, PT ;  /* 0x000000f4fc00720c */ /* 0x000fe20003f24070 */
[----:B------:R-:W-:Y:S01]  /*66e0*/  IMAD.HI.U32 R6, R3, R189, RZ ;  /* 0x000000bd03067227 */ /* 0x000fe200078e00ff */
[----:B------:R-:W-:-:S03]  /*66f0*/  IABS R190, R190 ;  /* 0x000000be00be7213 */ /* 0x000fc60000000000 */
[--C-:B------:R-:W-:Y:S01]  /*6700*/  @!P2 IMAD.IADD R247, R247, 0x1, -R252.reuse ;  /* 0x00000001f7f7a824 */ /* 0x100fe200078e0afc */
[C---:B------:R-:W-:Y:S01]  /*6710*/  ISETP.GT.U32.AND P2, PT, R252.reuse, R243, PT ;  /* 0x000000f3fc00720c */ /* 0x040fe20003f44070 */
[----:B------:R-:W-:Y:S02]  /*6720*/  IMAD.MOV R7, RZ, RZ, -R7 ;  /* 0x000000ffff077224 */ /* 0x000fe400078e0a07 */
[----:B------:R-:W-:Y:S01]  /*6730*/  @!P6 IMAD.IADD R11, R11, 0x1, -R252 ;  /* 0x000000010b0be824 */ /* 0x000fe200078e0afc */
[----:B------:R-:W-:Y:S01]  /*6740*/  ISETP.GT.U32.AND P6, PT, R252, R248, PT ;  /* 0x000000f8fc00720c */ /* 0x000fe20003fc4070 */
[----:B------:R-:W-:Y:S01]  /*6750*/  IMAD.MOV R6, RZ, RZ, -R6 ;  /* 0x000000ffff067224 */ /* 0x000fe200078e0a06 */
[----:B------:R-:W-:Y:S01]  /*6760*/  IABS R186, R186 ;  /* 0x000000ba00ba7213 */ /* 0x000fe20000000000 */
[----:B------:R-:W-:Y:S01]  /*6770*/  @!P5 IMAD.IADD R250, R250, 0x1, -R252 ;  /* 0x00000001fafad824 */ /* 0x000fe200078e0afc */
[C---:B------:R-:W-:Y:S01]  /*6780*/  ISETP.GT.U32.AND P5, PT, R252.reuse, R247, PT ;  /* 0x000000f7fc00720c */ /* 0x040fe20003fa4070 */
[----:B------:R-:W-:-:S02]  /*6790*/  IMAD R192, R252, R7, R192 ;  /* 0x00000007fcc07224 */ /* 0x000fc400078e02c0 */
[----:B------:R-:W-:Y:S01]  /*67a0*/  IMAD.HI.U32 R7, R3, R190, RZ ;  /* 0x000000be03077227 */ /* 0x000fe200078e00ff */
[----:B------:R-:W-:-:S03]  /*67b0*/  IABS R187, R187 ;  /* 0x000000bb00bb7213 */ /* 0x000fc60000000000 */
[----:B------:R-:W-:Y:S02]  /*67c0*/  IMAD R189, R252, R6, R189 ;  /* 0x00000006fcbd7224 */ /* 0x000fe400078e02bd */
[----:B------:R-:W-:Y:S02]  /*67d0*/  @!P4 IMAD.IADD R249, R249, 0x1, -R252 ;  /* 0x00000001f9f9c824 */ /* 0x000fe400078e0afc */
[----:B------:R-:W-:Y:S01]  /*67e0*/  IMAD.HI.U32 R6, R3, R186, RZ ;  /* 0x000000ba03067227 */ /* 0x000fe200078e00ff */
[----:B------:R-:W-:-:S03]  /*67f0*/  IABS R184, R184 ;  /* 0x000000b800b87213 */ /* 0x000fc60000000000 */
[----:B------:R-:W-:Y:S02]  /*6800*/  IMAD.MOV R7, RZ, RZ, -R7 ;  /* 0x000000ffff077224 */ /* 0x000fe400078e0a07 */
[--C-:B------:R-:W-:Y:S01]  /*6810*/  @!P0 IMAD.IADD R246, R246, 0x1, -R252.reuse ;  /* 0x00000001f6f68824 */ /* 0x100fe200078e0afc */
[----:B------:R-:W-:Y:S01]  /*6820*/  ISETP.GT.U32.AND P4, PT, R252, R249, PT ;  /* 0x000000f9fc00720c */ /* 0x000fe20003f84070 */
[----:B------:R-:W-:Y:S02]  /*6830*/  @!P3 IMAD.IADD R245, R245, 0x1, -R252 ;  /* 0x00000001f5f5b824 */ /* 0x000fe400078e0afc */
[----:B------:R-:W-:Y:S02]  /*6840*/  IMAD.MOV R6, RZ, RZ, -R6 ;  /* 0x000000ffff067224 */ /* 0x000fe400078e0a06 */
[----:B------:R-:W-:Y:S02]  /*6850*/  @!P1 IMAD.IADD R244, R244, 0x1, -R252 ;  /* 0x00000001f4f49824 */ /* 0x000fe400078e0afc */
[----:B------:R-:W-:-:S02]  /*6860*/  IMAD R190, R252, R7, R190 ;  /* 0x00000007fcbe7224 */ /* 0x000fc400078e02be */
[----:B------:R-:W-:Y:S02]  /*6870*/  @!P2 IMAD.IADD R243, R243, 0x1, -R252 ;  /* 0x00000001f3f3a824 */ /* 0x000fe400078e0afc */
[----:B------:R-:W-:Y:S01]  /*6880*/  IMAD.HI.U32 R7, R3, R187, RZ ;  /* 0x000000bb03077227 */ /* 0x000fe200078e00ff */
[----:B------:R-:W-:-:S03]  /*6890*/  ISETP.GT.U32.AND P1, PT, R252, R245, PT ;  /* 0x000000f5fc00720c */ /* 0x000fc60003f24070 */
[----:B------:R-:W-:Y:S01]  /*68a0*/  @!P6 IMAD.IADD R248, R248, 0x1, -R252 ;  /* 0x00000001f8f8e824 */ /* 0x000fe200078e0afc */
[C---:B------:R-:W-:Y:S01]  /*68b0*/  ISETP.GT.U32.AND P6, PT, R252.reuse, R246, PT ;  /* 0x000000f6fc00720c */ /* 0x040fe20003fc4070 */
[C---:B------:R-:W-:Y:S01]  /*68c0*/  IMAD R186, R252.reuse, R6, R186 ;  /* 0x00000006fcba7224 */ /* 0x040fe200078e02ba */
[----:B------:R-:W-:Y:S01]  /*68d0*/  ISETP.GT.U32.AND P2, PT, R252, R244, PT ;  /* 0x000000f4fc00720c */ /* 0x000fe20003f44070 */
[----:B------:R-:W-:Y:S01]  /*68e0*/  IMAD.HI.U32 R6, R3, R184, RZ ;  /* 0x000000b803067227 */ /* 0x000fe200078e00ff */
[----:B------:R-:W-:-:S03]  /*68f0*/  IABS R185, R185 ;  /* 0x000000b900b97213 */ /* 0x000fc60000000000 */
[----:B------:R-:W-:Y:S01]  /*6900*/  @!P5 IMAD.IADD R247, R247, 0x1, -R252 ;  /* 0x00000001f7f7d824 */ /* 0x000fe200078e0afc */
[C---:B------:R-:W-:Y:S01]  /*6910*/  ISETP.GT.U32.AND P5, PT, R252.reuse, R243, PT ;  /* 0x000000f3fc00720c */ /* 0x040fe20003fa4070 */
[----:B------:R-:W-:Y:S01]  /*6920*/  IMAD.MOV R7, RZ, RZ, -R7 ;  /* 0x000000ffff077224 */ /* 0x000fe200078e0a07 */
[----:B------:R-:W-:Y:S01]  /*6930*/  IABS R181, R181 ;  /* 0x000000b500b57213 */ /* 0x000fe20000000000 */
[----:B------:R-:W-:Y:S02]  /*6940*/  IMAD.MOV R6, RZ, RZ, -R6 ;  /* 0x000000ffff067224 */ /* 0x000fe400078e0a06 */
[C---:B------:R-:W-:Y:S02]  /*6950*/  IMAD R187, R252.reuse, R7, R187 ;  /* 0x00000007fcbb7224 */ /* 0x040fe400078e02bb */
[----:B------:R-:W-:Y:S01]  /*6960*/  IMAD.HI.U32 R7, R3, R185, RZ ;  /* 0x000000b903077227 */ /* 0x000fe200078e00ff */
[----:B------:R-:W-:Y:S01]  /*6970*/  IABS R182, R182 ;  /* 0x000000b600b67213 */ /* 0x000fe20000000000 */
[----:B------:R4:W-:Y:S02]  /*6980*/  STL [R1+0x4], R11 ;  /* 0x0000040b01007387 */ /* 0x0009e40000100800 */
[----:B------:R-:W-:-:S02]  /*6990*/  IMAD R184, R252, R6, R184 ;  /* 0x00000006fcb87224 */ /* 0x000fc400078e02b8 */
[--C-:B------:R-:W-:Y:S02]  /*69a0*/  @!P4 IMAD.IADD R249, R249, 0x1, -R252.reuse ;  /* 0x00000001f9f9c824 */ /* 0x100fe400078e0afc */
[----:B------:R-:W-:Y:S01]  /*69b0*/  IMAD.HI.U32 R6, R3, R181, RZ ;  /* 0x000000b503067227 */ /* 0x000fe200078e00ff */
[----:B------:R3:W-:Y:S03]  /*69c0*/  STL [R1+0xfe0], R251 ;  /* 0x000fe0fb01007387 */ /* 0x0007e60000100800 */
[----:B------:R-:W-:Y:S01]  /*69d0*/  IMAD.MOV R7, RZ, RZ, -R7 ;  /* 0x000000ffff077224 */ /* 0x000fe200078e0a07 */
[----:B------:R3:W-:Y:S01]  /*69e0*/  STL [R1+0xfdc], R250 ;  /* 0x000fdcfa01007387 */ /* 0x0007e20000100800 */
[--C-:B------:R-:W-:Y:S01]  /*69f0*/  @!P6 IMAD.IADD R246, R246, 0x1, -R252.reuse ;  /* 0x00000001f6f6e824 */ /* 0x100fe200078e0afc */
[----:B------:R-:W-:Y:S01]  /*6a00*/  IABS R179, R179 ;  /* 0x000000b300b37213 */ /* 0x000fe20000000000 */
[----:B------:R-:W-:Y:S01]  /*6a10*/  @!P1 IMAD.IADD R245, R245, 0x1, -R252 ;  /* 0x00000001f5f59824 */ /* 0x000fe200078e0afc */
[----:B------:R-:W-:Y:S01]  /*6a20*/  STL [R1+0xfe4], R249 ;  /* 0x000fe4f901007387 */ /* 0x000fe20000100800 */
[----:B------:R-:W-:-:S02]  /*6a30*/  IMAD.MOV R6, RZ, RZ, -R6 ;  /* 0x000000ffff067224 */ /* 0x000fc400078e0a06 */
[--C-:B------:R-:W-:Y:S01]  /*6a40*/  @!P2 IMAD.IADD R244, R244, 0x1, -R252.reuse ;  /* 0x00000001f4f4a824 */ /* 0x100fe200078e0afc */
[----:B------:R3:W-:Y:S01]  /*6a50*/  STL [R1+0xfe8], R248 ;  /* 0x000fe8f801007387 */ /* 0x0007e20000100800 */
[C---:B------:R-:W-:Y:S01]  /*6a60*/  IMAD R185, R252.reuse, R7, R185 ;  /* 0x00000007fcb97224 */ /* 0x040fe200078e02b9 */
[----:B------:R-:W-:Y:S01]  /*6a70*/  IABS R45, R37 ;  /* 0x00000025002d7213 */ /* 0x000fe20000000000 */
[----:B------:R-:W-:Y:S01]  /*6a80*/  @!P5 IMAD.IADD R243, R243, 0x1, -R252 ;  /* 0x00000001f3f3d824 */ /* 0x000fe200078e0afc */
[----:B------:R-:W-:Y:S01]  /*6a90*/  STL [R1+0xfec], R247 ;  /* 0x000fecf701007387 */ /* 0x000fe20000100800 */
[C---:B------:R-:W-:Y:S01]  /*6aa0*/  IMAD.HI.U32 R7, R3.reuse, R182, RZ ;  /* 0x000000b603077227 */ /* 0x040fe200078e00ff */
[----:B------:R-:W-:Y:S02]  /*6ab0*/  IABS R37, R29 ;  /* 0x0000001d00257213 */ /* 0x000fe40000000000 */
[----:B------:R-:W-:Y:S01]  /*6ac0*/  STL [R1+0xff0], R246 ;  /* 0x000ff0f601007387 */ /* 0x000fe20000100800 */
[----:B------:R-:W-:Y:S01]  /*6ad0*/  IMAD R181, R252, R6, R181 ;  /* 0x00000006fcb57224 */ /* 0x000fe200078e02b5 */
[----:B------:R-:W-:Y:S01]  /*6ae0*/  IABS R29, R21 ;  /* 0x00000015001d7213 */ /* 0x000fe20000000000 */
[----:B------:R-:W-:Y:S01]  /*6af0*/  IMAD.HI.U32 R6, R3, R179, RZ ;  /* 0x000000b303067227 */ /* 0x000fe200078e00ff */
[----:B------:R3:W-:Y:S01]  /*6b00*/  STL [R1+0xff8], R245 ;  /* 0x000ff8f501007387 */ /* 0x0007e20000100800 */
[----:B--2---:R-:W-:-:S02]  /*6b10*/  IABS R21, R19 ;  /* 0x0000001300157213 */ /* 0x004fc40000000000 */
[----:B------:R-:W-:Y:S01]  /*6b20*/  IABS R180, R180 ;  /* 0x000000b400b47213 */ /* 0x000fe20000000000 */
[----:B------:R-:W-:Y:S01]  /*6b30*/  STL [R1+0xffc], R244 ;  /* 0x000ffcf401007387 */ /* 0x000fe20000100800 */
[----:B------:R-:W-:Y:S01]  /*6b40*/  IMAD.MOV R7, RZ, RZ, -R7 ;  /* 0x000000ffff077224 */ /* 0x000fe200078e0a07 */
[----:B------:R-:W-:Y:S02]  /*6b50*/  IABS R19, R14 ;  /* 0x0000000e00137213 */ /* 0x000fe40000000000 */
[----:B------:R2:W-:Y:S01]  /*6b60*/  STL [R1+0x1000], R243 ;  /* 0x001000f301007387 */ /* 0x0005e20000100800 */
[----:B0-----:R-:W-:Y:S01]  /*6b70*/  IABS R18, R15 ;  /* 0x0000000f00127213 */ /* 0x001fe20000000000 */
[----:B------:R-:W-:Y:S02]  /*6b80*/  IMAD.MOV R6, RZ, RZ, -R6 ;  /* 0x000000ffff067224 */ /* 0x000fe400078e0a06 */
[----:B------:R-:W2:Y:S01]  /*6b90*/  LDL R14, [R1+0xbd4] ;  /* 0x000bd400010e7983 */ /* 0x000ea20000100800 */
[----:B------:R-:W-:Y:S01]  /*6ba0*/  IABS R176, R176 ;  /* 0x000000b000b07213 */ /* 0x000fe20000000000 */
[----:B------:R-:W-:-:S02]  /*6bb0*/  IMAD R182, R252, R7, R182 ;  /* 0x00000007fcb67224 */ /* 0x000fc400078e02b6 */
[----:B------:R-:W2:Y:S01]  /*6bc0*/  LDL R15, [R1+0xbd8] ;  /* 0x000bd800010f7983 */ /* 0x000ea20000100800 */
[C---:B------:R-:W-:Y:S01]  /*6bd0*/  IMAD.HI.U32 R7, R3.reuse, R180, RZ ;  /* 0x000000b403077227 */ /* 0x040fe200078e00ff */
[----:B------:R-:W-:Y:S02]  /*6be0*/  IABS R177, R177 ;  /* 0x000000b100b17213 */ /* 0x000fe40000000000 */
[----:B------:R-:W-:Y:S01]  /*6bf0*/  IABS R174, R174 ;  /* 0x000000ae00ae7213 */ /* 0x000fe20000000000 */
[C---:B------:R-:W-:Y:S01]  /*6c00*/  IMAD R179, R252.reuse, R6, R179 ;  /* 0x00000006fcb37224 */ /* 0x040fe200078e02b3 */
[----:B------:R-:W-:Y:S01]  /*6c10*/  IABS R175, R175 ;  /* 0x000000af00af7213 */ /* 0x000fe20000000000 */
[C---:B------:R-:W-:Y:S01]  /*6c20*/  IMAD.HI.U32 R6, R3.reuse, R176, RZ ;  /* 0x000000b003067227 */ /* 0x040fe200078e00ff */
[----:B-1----:R-:W2:Y:S03]  /*6c30*/  LDL R12, [R1+0xbe8] ;  /* 0x000be800010c7983 */ /* 0x002ea60000100800 */
[----:B------:R-:W-:Y:S01]  /*6c40*/  IMAD.MOV R7, RZ, RZ, -R7 ;  /* 0x000000ffff077224 */ /* 0x000fe200078e0a07 */
[----:B------:R-:W-:Y:S01]  /*6c50*/  IABS R171, R171 ;  /* 0x000000ab00ab7213 */ /* 0x000fe20000000000 */
[----:B------:R-:W-:Y:S01]  /*6c60*/  IMAD.MOV R6, RZ, RZ, -R6 ;  /* 0x000000ffff067224 */ /* 0x000fe200078e0a06 */
[----:B------:R-:W-:Y:S01]  /*6c70*/  IABS R172, R172 ;  /* 0x000000ac00ac7213 */ /* 0x000fe20000000000 */
[C---:B------:R-:W-:Y:S01]  /*6c80*/  IMAD R180, R252.reuse, R7, R180 ;  /* 0x00000007fcb47224 */ /* 0x040fe200078e02b4 */
[----:B------:R-:W-:Y:S01]  /*6c90*/  IABS R169, R169 ;  /* 0x000000a900a97213 */ /* 0x000fe20000000000 */
[C---:B------:R-:W-:Y:S01]  /*6ca0*/  IMAD.HI.U32 R7, R3.reuse, R177, RZ ;  /* 0x000000b103077227 */ /* 0x040fe200078e00ff */
[----:B----4-:R-:W4:Y:S03]  /*6cb0*/  LDL R11, [R1+0xbec] ;  /* 0x000bec00010b7983 */ /* 0x010f260000100800 */
[----:B------:R-:W-:Y:S01]  /*6cc0*/  IMAD R176, R252, R6, R176 ;  /* 0x00000006fcb07224 */ /* 0x000fe200078e02b0 */
[----:B------:R-:W-:Y:S01]  /*6cd0*/  IABS R170, R170 ;  /* 0x000000aa00aa7213 */ /* 0x000fe20000000000 */
[----:B------:R-:W-:Y:S01]  /*6ce0*/  IMAD.HI.U32 R6, R3, R174, RZ ;  /* 0x000000ae03067227 */ /* 0x000fe200078e00ff */
[----:B------:R-:W-:Y:S01]  /*6cf0*/  IABS R166, R166 ;  /* 0x000000a600a67213 */ /* 0x000fe20000000000 */
[----:B---3--:R-:W3:Y:S02]  /*6d00*/  LDL R251, [R1+0xc00] ;  /* 0x000c000001fb7983 */ /* 0x008ee40000100800 */
[----:B------:R-:W-:-:S02]  /*6d10*/  IMAD.MOV R7, RZ, RZ, -R7 ;  /* 0x000000ffff077224 */ /* 0x000fc400078e0a07 */
[----:B------:R-:W-:Y:S01]  /*6d20*/  IMAD.MOV R6, RZ, RZ, -R6 ;  /* 0x000000ffff067224 */ /* 0x000fe200078e0a06 */
[----:B------:R-:W-:Y:S01]  /*6d30*/  IABS R167, R167 ;  /* 0x000000a700a77213 */ /* 0x000fe20000000000 */
[C---:B------:R-:W-:Y:S01]  /*6d40*/  IMAD R177, R252.reuse, R7, R177 ;  /* 0x00000007fcb17224 */ /* 0x040fe200078e02b1 */
[----:B------:R-:W-:Y:S01]  /*6d50*/  IABS R164, R164 ;  /* 0x000000a400a47213 */ /* 0x000fe20000000000 */
[C---:B------:R-:W-:Y:S01]  /*6d60*/  IMAD.HI.U32 R7, R3.reuse, R175, RZ ;  /* 0x000000af03077227 */ /* 0x040fe200078e00ff */
[----:B------:R-:W-:Y:S01]  /*6d70*/  IABS R165, R165 ;  /* 0x000000a500a57213 */ /* 0x000fe20000000000 */
[----:B------:R-:W3:Y:S02]  /*6d80*/  LDL R13, [R1+0xbe4] ;  /* 0x000be400010d7983 */ /* 0x000ee40000100800 */
[----:B------:R-:W-:Y:S02]  /*6d90*/  IMAD R174, R252, R6, R174 ;  /* 0x00000006fcae7224 */ /* 0x000fe400078e02ae */
[----:B------:R-:W-:Y:S01]  /*6da0*/  IMAD.HI.U32 R6, R3, R171, RZ ;  /* 0x000000ab03067227 */ /* 0x000fe200078e00ff */
[----:B------:R-:W-:Y:S01]  /*6db0*/  IABS R161, R161 ;  /* 0x000000a100a17213 */ /* 0x000fe20000000000 */
[----:B------:R-:W3:Y:S02]  /*6dc0*/  LDL R250, [R1+0xbfc] ;  /* 0x000bfc0001fa7983 */ /* 0x000ee40000100800 */
        /* <DEDUP_REMOVED lines=18> */
[----:B------:R-:W-:Y:S02]  /*6ef0*/  IABS R155, R155 ;  /* 0x0000009b009b7213 */ /* 0x000fe40000000000 */
[----:B------:R-:W-:Y:S01]  /*6f00*/  IABS R151, R151 ;  /* 0x0000009700977213 */ /* 0x000fe20000000000 */
[----:B------:R-:W-:Y:S01]  /*6f10*/  IMAD R169, R252, R6, R169 ;  /* 0x00000006fca97224 */ /* 0x000fe200078e02a9 */
[----:B------:R-:W-:Y:S01]  /*6f20*/  IABS R152, R152 ;  /* 0x0000009800987213 */ /* 0x000fe20000000000 */
[----:B------:R-:W-:Y:S01]  /*6f30*/  IMAD.HI.U32 R6, R3, R166, RZ ;  /* 0x000000a603067227 */ /* 0x000fe200078e00ff */
[----:B------:R-:W-:-:S02]  /*6f40*/  IABS R149, R149 ;  /* 0x0000009500957213 */ /* 0x000fc40000000000 */
[----:B------:R-:W-:Y:S01]  /*6f50*/  IABS R150, R150 ;  /* 0x0000009600967213 */ /* 0x000fe20000000000 */
[----:B------:R-:W-:Y:S01]  /*6f60*/  IMAD.MOV R7, RZ, RZ, -R7 ;  /* 0x000000ffff077224 */ /* 0x000fe200078e0a07 */
[----:B------:R-:W-:Y:S01]  /*6f70*/  IABS R146, R146 ;  /* 0x0000009200927213 */ /* 0x000fe20000000000 */
        /* <DEDUP_REMOVED lines=62> */
[C---:B------:R-:W-:Y:S01]  /*7360*/  ISETP.GT.U32.AND P4, PT, R252.reuse, R242, PT ;  /* 0x000000f2fc00720c */ /* 0x040fe20003f84070 */
[C---:B------:R-:W-:Y:S01]  /*7370*/  IMAD R156, R252.reuse, R6, R156 ;  /* 0x00000006fc9c7224 */ /* 0x040fe200078e029c */
[----:B------:R-:W-:Y:S01]  /*7380*/  IABS R99, R99 ;  /* 0x0000006300637213 */ /* 0x000fe20000000000 */
[----:B------:R-:W-:Y:S01]  /*7390*/  IMAD.HI.U32 R6, R3, R154, RZ ;  /* 0x0000009a03067227 */ /* 0x000fe200078e00ff */
[----:B------:R-:W-:-:S02]  /*73a0*/  ISETP.GT.U32.AND P0, PT, R252, R241, PT ;  /* 0x000000f1fc00720c */ /* 0x000fc40003f04070 */
[----:B------:R-:W-:Y:S01]  /*73b0*/  IABS R208, R208 ;  /* 0x000000d000d07213 */ /* 0x000fe20000000000 */
[----:B------:R-:W-:Y:S01]  /*73c0*/  IMAD.MOV R7, RZ, RZ, -R7 ;  /* 0x000000ffff077224 */ /* 0x000fe200078e0a07 */
[C---:B------:R-:W-:Y:S01]  /*73d0*/  ISETP.GT.U32.AND P3, PT, R252.reuse, R240, PT ;  /* 0x000000f0fc00720c */ /* 0x040fe20003f64070 */
[----:B------:R-:W-:Y:S01]  /*73e0*/  IMAD.MOV R6, RZ, RZ, -R6 ;  /* 0x000000ffff067224 */ /* 0x000fe200078e0a06 */
[----:B------:R-:W-:Y:S01]  /*73f0*/  IABS R96, R96 ;  /* 0x0000006000607213 */ /* 0x000fe20000000000 */
[C---:B------:R-:W-:Y:S01]  /*7400*/  IMAD R157, R252.reuse, R7, R157 ;  /* 0x00000007fc9d7224 */ /* 0x040fe200078e029d */
[----:B------:R-:W-:Y:S01]  /*7410*/  IABS R203, R203 ;  /* 0x000000cb00cb7213 */ /* 0x000fe20000000000 */
[C---:B------:R-:W-:Y:S01]  /*7420*/  IMAD.HI.U32 R7, R3.reuse, R155, RZ ;  /* 0x0000009b03077227 */ /* 0x040fe200078e00ff */
[----:B------:R-:W-:Y:S02]  /*7430*/  IABS R97, R97 ;  /* 0x0000006100617213 */ /* 0x000fe40000000000 */
[----:B------:R-:W-:Y:S01]  /*7440*/  IABS R198, R198 ;  /* 0x000000c600c67213 */ /* 0x000fe20000000000 */
[C---:B------:R-:W-:Y:S01]  /*7450*/  IMAD R154, R252.reuse, R6, R154 ;  /* 0x00000006fc9a7224 */ /* 0x040fe200078e029a */
[----:B------:R-:W-:Y:S01]  /*7460*/  ISETP.GT.U32.AND P2, PT, R252, R237, PT ;  /* 0x000000edfc00720c */ /* 0x000fe20003f44070 */
        /* <DEDUP_REMOVED lines=102> */
[----:B------:R-:W0:Y:S01]  /*7ad0*/  S2R R247, SR_TID.X ;  /* 0x0000000000f77919 */ /* 0x000e220000002100 */
[----:B------:R-:W-:Y:S02]  /*7ae0*/  IMAD.MOV R6, RZ, RZ, -R6 ;  /* 0x000000ffff067224 */ /* 0x000fe400078e0a06 */
[----:B------:R-:W-:Y:S01]  /*7af0*/  IMAD R137, R252, R7, R137 ;  /* 0x00000007fc897224 */ /* 0x000fe200078e0289 */
[----:B------:R-:W3:Y:S01]  /*7b00*/  LDL R246, [R1+0xc1c] ;  /* 0x000c1c0001f67983 */ /* 0x000ee20000100800 */
[----:B------:R-:W-:-:S04]  /*7b10*/  IMAD.HI.U32 R7, R3, R135, RZ ;  /* 0x0000008703077227 */ /* 0x000fc800078e00ff */
[----:B------:R-:W-:Y:S02]  /*7b20*/  IMAD R134, R252, R6, R134 ;  /* 0x00000006fc867224 */ /* 0x000fe400078e0286 */
[----:B------:R-:W-:-:S04]  /*7b30*/  IMAD.HI.U32 R6, R3, R131, RZ ;  /* 0x0000008303067227 */ /* 0x000fc800078e00ff */
[----:B------:R-:W-:Y:S02]  /*7b40*/  IMAD.MOV R7, RZ, RZ, -R7 ;  /* 0x000000ffff077224 */ /* 0x000fe400078e0a07 */
[----:B------:R-:W-:Y:S02]  /*7b50*/  IMAD.MOV R6, RZ, RZ, -R6 ;  /* 0x000000ffff067224 */ /* 0x000fe400078e0a06 */
[----:B------:R-:W-:Y:S02]  /*7b60*/  IMAD R135, R252, R7, R135 ;  /* 0x00000007fc877224 */ /* 0x000fe400078e0287 */
        /* <DEDUP_REMOVED lines=43> */
[----:B------:R-:W-:-:S04]  /*7e20*/  IMAD.HI.U32 R7, R3, R115, RZ ;  /* 0x0000007303077227 */ /* 0x000fc800078e00ff */
[----:B------:R-:W-:Y:S02]  /*7e30*/  IMAD R114, R252, R6, R114 ;  /* 0x00000006fc727224 */ /* 0x000fe400078e0272 */
[----:B------:R-:W-:-:S04]  /*7e40*/  IMAD.HI.U32 R6, R3, R111, RZ ;  /* 0x0000006f03067227 */ /* 0x000fc800078e00ff */
[----:B------:R-:W-:Y:S02]  /*7e50*/  IMAD.MOV R8, RZ, RZ, -R8 ;  /* 0x000000ffff087224 */ /* 0x000fe400078e0a08 */
[----:B------:R-:W-:Y:S02]  /*7e60*/  IMAD.MOV R7, RZ, RZ, -R7 ;  /* 0x000000ffff077224 */ /* 0x000fe400078e0a07 */
[----:B------:R-:W-:Y:S02]  /*7e70*/  IMAD.MOV R6, RZ, RZ, -R6 ;  /* 0x000000ffff067224 */ /* 0x000fe400078e0a06 */
[C---:B------:R-:W-:Y:S02]  /*7e80*/  IMAD R238, R252.reuse, R8, R238 ;  /* 0x00000008fcee7224 */ /* 0x040fe400078e02ee */
        /* <DEDUP_REMOVED lines=48> */
[----:B------:R-:W-:Y:S01]  /*8190*/  @!P4 IMAD.IADD R242, R242, 0x1, -R252 ;  /* 0x00000001f2f2c824 */ /* 0x000fe200078e0afc */
[C---:B------:R-:W-:Y:S01]  /*81a0*/  ISETP.GT.U32.AND P4, PT, R252.reuse, R239, PT ;  /* 0x000000effc00720c */ /* 0x040fe20003f84070 */
[----:B------:R-:W-:Y:S02]  /*81b0*/  IMAD R99, R252, R6, R99 ;  /* 0x00000006fc637224 */ /* 0x000fe400078e0263 */
[----:B------:R-:W-:-:S04]  /*81c0*/  IMAD.HI.U32 R6, R3, R96, RZ ;  /* 0x0000006003067227 */ /* 0x000fc800078e00ff */
[----:B------:R-:W-:Y:S02]  /*81d0*/  IMAD.MOV R8, RZ, RZ, -R8 ;  /* 0x000000ffff087224 */ /* 0x000fe400078e0a08 */
[----:B------:R-:W-:Y:S02]  /*81e0*/  IMAD.MOV R7, RZ, RZ, -R7 ;  /* 0x000000ffff077224 */ /* 0x000fe400078e0a07 */
[----:B------:R-:W-:Y:S01]  /*81f0*/  @!P0 IMAD.IADD R241, R241, 0x1, -R252 ;  /* 0x00000001f1f18824 */ /* 0x000fe200078e0afc */
[C---:B------:R-:W-:Y:S01]  /*8200*/  ISETP.GT.U32.AND P0, PT, R252.reuse, R242, PT ;  /* 0x000000f2fc00720c */ /* 0x040fe20003f04070 */
[----:B------:R-:W-:Y:S01]  /*8210*/  IMAD.MOV R6, RZ, RZ, -R6 ;  /* 0x000000ffff067224 */ /* 0x000fe200078e0a06 */
[----:B--2---:R-:W-:Y:S01]  /*8220*/  IABS R17, R14 ;  /* 0x0000000e00117213 */ /* 0x004fe20000000000 */
[C---:B------:R-:W-:Y:S01]  /*8230*/  IMAD R208, R252.reuse, R8, R208 ;  /* 0x00000008fcd07224 */ /* 0x040fe200078e02d0 */
[----:B------:R-:W-:Y:S01]  /*8240*/  IABS R16, R15 ;  /* 0x0000000f00107213 */ /* 0x000fe20000000000 */
[----:B------:R-:W-:Y:S01]  /*8250*/  IMAD R100, R252, R7, R100 ;  /* 0x00000007fc647224 */ /* 0x000fe200078e0264 */
[----:B------:R-:W2:Y:S01]  /*8260*/  LDL R14, [R1+0xbdc] ;  /* 0x000bdc00010e7983 */ /* 0x000ea20000100800 */
[----:B------:R-:W-:Y:S01]  /*8270*/  @!P3 IMAD.IADD R240, R240, 0x1, -R252 ;  /* 0x00000001f0f0b824 */ /* 0x000fe200078e0afc */
[C---:B------:R-:W-:Y:S01]  /*8280*/  ISETP.GT.U32.AND P3, PT, R252.reuse, R241, PT ;  /* 0x000000f1fc00720c */ /* 0x040fe20003f64070 */
[----:B------:R-:W-:Y:S01]  /*8290*/  IMAD.HI.U32 R8, R3, R203, RZ ;  /* 0x000000cb03087227 */ /* 0x000fe200078e00ff */
[----:B------:R-:W3:Y:S01]  /*82a0*/  LDL R15, [R1+0xbe0] ;  /* 0x000be000010f7983 */ /* 0x000ee20000100800 */
[----:B------:R-:W-:-:S02]  /*82b0*/  ISETP.GT.U32.AND P1, PT, R252, R238, PT ;  /* 0x000000eefc00720c */ /* 0x000fc40003f24070 */
[----:B------:R-:W-:-:S04]  /*82c0*/  IMAD.HI.U32 R7, R3, R97, RZ ;  /* 0x0000006103077227 */ /* 0x000fc800078e00ff */
[----:B------:R-:W-:Y:S02]  /*82d0*/  IMAD R96, R252, R6, R96 ;  /* 0x00000006fc607224 */ /* 0x000fe400078e0260 */
[----:B------:R-:W-:-:S04]  /*82e0*/  IMAD.HI.U32 R6, R3, R94, RZ ;  /* 0x0000005e03067227 */ /* 0x000fc800078e00ff */
[----:B------:R-:W-:Y:S02]  /*82f0*/  IMAD.MOV R8, RZ, RZ, -R8 ;  /* 0x000000ffff087224 */ /* 0x000fe400078e0a08 */
[----:B------:R-:W-:Y:S02]  /*8300*/  IMAD.MOV R7, RZ, RZ, -R7 ;  /* 0x000000ffff077224 */ /* 0x000fe400078e0a07 */
[----:B------:R-:W-:Y:S01]  /*8310*/  @!P4 IMAD.IADD R239, R239, 0x1, -R252 ;  /* 0x00000001efefc824 */ /* 0x000fe200078e0afc */
[C---:B------:R-:W-:Y:S01]  /*8320*/  ISETP.GT.U32.AND P4, PT, R252.reuse, R236, PT ;  /* 0x000000ecfc00720c */ /* 0x040fe20003f84070 */
[----:B------:R-:W-:Y:S02]  /*8330*/  IMAD.MOV R6, RZ, RZ, -R6 ;  /* 0x000000ffff067224 */ /* 0x000fe400078e0a06 */
[C---:B------:R-:W-:Y:S02]  /*8340*/  IMAD R203, R252.reuse, R8, R203 ;  /* 0x00000008fccb7224 */ /* 0x040fe400078e02cb */
[----:B------:R-:W-:-:S02]  /*8350*/  IMAD R97, R252, R7, R97 ;  /* 0x00000007fc617224 */ /* 0x000fc400078e0261 */
        /* <DEDUP_REMOVED lines=8> */
[--C-:B------:R-:W-:Y:S01]  /*83e0*/  @!P3 IMAD.IADD R241, R241, 0x1, -R252.reuse ;  /* 0x00000001f1f1b824 */ /* 0x100fe200078e0afc */
[----:B------:R-:W-:Y:S01]  /*83f0*/  ISETP.GT.U32.AND P3, PT, R252, R234, PT ;  /* 0x000000eafc00720c */ /* 0x000fe20003f64070 */
[----:B------:R-:W-:Y:S01]  /*8400*/  @!P1 IMAD.IADD R238, R238, 0x1, -R252 ;  /* 0x00000001eeee9824 */ /* 0x000fe200078e0afc */
[C---:B------:R-:W-:Y:S01]  /*8410*/  ISETP.GT.U32.AND P1, PT, R252.reuse, R233, PT ;  /* 0x000000e9fc00720c */ /* 0x040fe20003f24070 */
[----:B------:R-:W-:Y:S01]  /*8420*/  IMAD.MOV R6, RZ, RZ, -R6 ;  /* 0x000000ffff067224 */ /* 0x000fe200078e0a06 */
[----:B------:R-:W-:Y:S01]  /*8430*/  IABS R10, R12 ;  /* 0x0000000c000a7213 */ /* 0x000fe20000000000 */
[C---:B------:R-:W-:Y:S01]  /*8440*/  IMAD R198, R252.reuse, R8, R198 ;  /* 0x00000008fcc67224 */ /* 0x040fe200078e02c6 */
[----:B------:R-:W3:Y:S01]  /*8450*/  LDL R12, [R1+0xbf0] ;  /* 0x000bf000010c7983 */ /* 0x000ee20000100800 */
[----:B------:R-:W-:-:S02]  /*8460*/  IMAD R95, R252, R7, R95 ;  /* 0x00000007fc5f7224 */ /* 0x000fc400078e025f */
[----:B------:R-:W-:-:S04]  /*8470*/  IMAD.HI.U32 R8, R3, R193, RZ ;  /* 0x000000c103087227 */ /* 0x000fc800078e00ff */
[----:B------:R-:W-:-:S04]  /*8480*/  IMAD.HI.U32 R7, R3, R92, RZ ;  /* 0x0000005c03077227 */ /* 0x000fc800078e00ff */
[--C-:B------:R-:W-:Y:S01]  /*8490*/  @!P2 IMAD.IADD R237, R237, 0x1, -R252.reuse ;  /* 0x00000001ededa824 */ /* 0x100fe200078e0afc */
[----:B------:R-:W-:Y:S01]  /*84a0*/  ISETP.GT.U32.AND P2, PT, R252, R232, PT ;  /* 0x000000e8fc00720c */ /* 0x000fe20003f44070 */
[----:B------:R-:W-:Y:S02]  /*84b0*/  @!P4 IMAD.IADD R236, R236, 0x1, -R252 ;  /* 0x00000001ececc824 */ /* 0x000fe400078e0afc */
        /* <DEDUP_REMOVED lines=8> */
[C---:B------:R-:W-:Y:S01]  /*8540*/  IMAD R92, R252.reuse, R7, R92 ;  /* 0x00000007fc5c7224 */ /* 0x040fe200078e025c */
[----:B------:R-:W-:Y:S01]  /*8550*/  ISETP.GT.U32.AND P4, PT, R252, R231, PT ;  /* 0x000000e7fc00720c */ /* 0x000fe20003f84070 */
[----:B------:R-:W-:-:S04]  /*8560*/  IMAD.HI.U32 R8, R3, R188, RZ ;  /* 0x000000bc03087227 */ /* 0x000fc800078e00ff */
[----:B------:R-:W-:-:S04]  /*8570*/  IMAD.HI.U32 R7, R3, R90, RZ ;  /* 0x0000005a03077227 */ /* 0x000fc800078e00ff */
[--C-:B------:R-:W-:Y:S01]  /*8580*/  @!P3 IMAD.IADD R234, R234, 0x1, -R252.reuse ;  /* 0x00000001eaeab824 */ /* 0x100fe200078e0afc */
[C---:B------:R-:W-:Y:S01]  /*8590*/  ISETP.GT.U32.AND P3, PT, R252.reuse, R235, PT ;  /* 0x000000ebfc00720c */ /* 0x040fe20003f64070 */
[C---:B------:R-:W-:Y:S02]  /*85a0*/  IMAD R89, R252.reuse, R6, R89 ;  /* 0x00000006fc597224 */ /* 0x040fe400078e0259 */
[----:B------:R-:W-:Y:S02]  /*85b0*/  @!P1 IMAD.IADD R233, R233, 0x1, -R252 ;  /* 0x00000001e9e99824 */ /* 0x000fe400078e0afc */
[----:B------:R-:W-:Y:S01]  /*85c0*/  IMAD.HI.U32 R6, R3, R86, RZ ;  /* 0x0000005603067227 */ /* 0x000fe200078e00ff */
[----:B------:R-:W-:Y:S02]  /*85d0*/  ISETP.GT.U32.AND P1, PT, R252, R230, PT ;  /* 0x000000e6fc00720c */ /* 0x000fe40003f24070 */
[----:B----4-:R-:W-:Y:S01]  /*85e0*/  IABS R9, R11 ;  /* 0x0000000b00097213 */ /* 0x010fe20000000000 */
[----:B------:R-:W-:Y:S01]  /*85f0*/  IMAD.MOV R8, RZ, RZ, -R8 ;  /* 0x000000ffff087224 */ /* 0x000fe200078e0a08 */
[----:B------:R-:W4:Y:S01]  /*8600*/  LDL R11, [R1+0xbf8] ;  /* 0x000bf800010b7983 */ /* 0x000f220000100800 */
[----:B------:R-:W-:-:S02]  /*8610*/  IMAD.MOV R7, RZ, RZ, -R7 ;  /* 0x000000ffff077224 */ /* 0x000fc400078e0a07 */
[----:B------:R-:W-:Y:S01]  /*8620*/  @!P2 IMAD.IADD R232, R232, 0x1, -R252 ;  /* 0x00000001e8e8a824 */ /* 0x000fe200078e0afc */
[C---:B------:R-:W-:Y:S01]  /*8630*/  ISETP.GT.U32.AND P2, PT, R252.reuse, R233, PT ;  /* 0x000000e9fc00720c */ /* 0x040fe20003f44070 */
        /* <DEDUP_REMOVED lines=12> */
[C---:B------:R-:W-:Y:S01]  /*8700*/  ISETP.GT.U32.AND P4, PT, R252.reuse, R232, PT ;  /* 0x000000e8fc00720c */ /* 0x040fe20003f84070 */
[----:B------:R-:W-:Y:S01]  /*8710*/  @!P3 IMAD.IADD R235, R235, 0x1, -R252 ;  /* 0x00000001ebebb824 */ /* 0x000fe200078e0afc */
[C---:B------:R-:W-:Y:S01]  /*8720*/  ISETP.GT.U32.AND P3, PT, R252.reuse, R228, PT ;  /* 0x000000e4fc00720c */ /* 0x040fe20003f64070 */
[----:B------:R-:W-:Y:S02]  /*8730*/  IMAD.MOV R6, RZ, RZ, -R6 ;  /* 0x000000ffff067224 */ /* 0x000fe400078e0a06 */
[----:B------:R-:W-:-:S02]  /*8740*/  IMAD R183, R252, R8, R183 ;  /* 0x00000008fcb77224 */ /* 0x000fc400078e02b7 */
[C---:B------:R-:W-:Y:S01]  /*8750*/  IMAD R87, R252.reuse, R7, R87 ;  /* 0x00000007fc577224 */ /* 0x040fe200078e0257 */
[----:B------:R-:W-:Y:S01]  /*8760*/  ISETP.GT.U32.AND P5, PT, R252, R239, PT ;  /* 0x000000effc00720c */ /* 0x000fe20003fa4070 */
[----:B------:R-:W-:-:S04]  /*8770*/  IMAD.HI.U32 R8, R3, R178, RZ ;  /* 0x000000b203087227 */ /* 0x000fc800078e00ff */
[----:B------:R-:W-:-:S04]  /*8780*/  IMAD.HI.U32 R7, R3, R85, RZ ;  /* 0x0000005503077227 */ /* 0x000fc800078e00ff */
[----:B------:R-:W-:Y:S01]  /*8790*/  @!P1 IMAD.IADD R230, R230, 0x1, -R252 ;  /* 0x00000001e6e69824 */ /* 0x000fe200078e0afc */
[C---:B------:R-:W-:Y:S01]  /*87a0*/  ISETP.GT.U32.AND P1, PT, R252.reuse, R227, PT ;  /* 0x000000e3fc00720c */ /* 0x040fe20003f24070 */
[C---:B------:R-:W-:Y:S02]  /*87b0*/  IMAD R84, R252.reuse, R6, R84 ;  /* 0x00000006fc547224 */ /* 0x040fe400078e0254 */
[----:B------:R-:W-:Y:S01]  /*87c0*/  @!P2 IMAD.IADD R233, R233, 0x1, -R252 ;  /* 0x00000001e9e9a824 */ /* 0x000fe200078e0afc */
[----:B------:R-:W-:Y:S01]  /*87d0*/  ISETP.GT.U32.AND P2, PT, R252, R226, PT ;  /* 0x000000e2fc00720c */ /* 0x000fe20003f44070 */
        /* <DEDUP_REMOVED lines=9> */
[----:B------:R-:W-:Y:S01]  /*8870*/  IMAD.HI.U32 R7, R3, R82, RZ ;  /* 0x0000005203077227 */ /* 0x000fe200078e00ff */
[----:B------:R-:W-:-:S03]  /*8880*/  ISETP.GT.U32.AND P6, PT, R252, R240, PT ;  /* 0x000000f0fc00720c */ /* 0x000fc60003fc4070 */
[--C-:B------:R-:W-:Y:S01]  /*8890*/  @!P4 IMAD.IADD R232, R232, 0x1, -R252.reuse ;  /* 0x00000001e8e8c824 */ /* 0x100fe200078e0afc */
[----:B------:R-:W-:Y:S01]  /*88a0*/  ISETP.GT.U32.AND P4, PT, R252, R225, PT ;  /* 0x000000e1fc00720c */ /* 0x000fe20003f84070 */
[----:B------:R-:W-:Y:S02]  /*88b0*/  @!P3 IMAD.IADD R228, R228, 0x1, -R252 ;  /* 0x00000001e4e4b824 */ /* 0x000fe400078e0afc */
        /* <DEDUP_REMOVED lines=8> */
[----:B------:R-:W-:Y:S01]  /*8940*/  IMAD.MOV R6, RZ, RZ, -R6 ;  /* 0x000000ffff067224 */ /* 0x000fe200078e0a06 */
[----:B------:R-:W-:Y:S01]  /*8950*/  ISETP.GT.U32.AND P3, PT, R252, R223, PT ;  /* 0x000000dffc00720c */ /* 0x000fe20003f64070 */
[----:B------:R-:W-:-:S02]  /*8960*/  @!P2 IMAD.IADD R226, R226, 0x1, -R252 ;  /* 0x00000001e2e2a824 */ /* 0x000fc400078e0afc */
[C---:B------:R-:W-:Y:S02]  /*8970*/  IMAD R173, R252.reuse, R8, R173 ;  /* 0x00000008fcad7224 */ /* 0x040fe400078e02ad */
[C---:B------:R-:W-:Y:S02]  /*8980*/  IMAD R82, R252.reuse, R7, R82 ;  /* 0x00000007fc527224 */ /* 0x040fe400078e0252 */
[----:B------:R-:W-:Y:S01]  /*8990*/  IMAD.HI.U32 R8, R3, R168, RZ ;  /* 0x000000a803087227 */ /* 0x000fe200078e00ff */
[----:B------:R-:W-:-:S03]  /*89a0*/  ISETP.GT.U32.AND P2, PT, R252, R226, PT ;  /* 0x000000e2fc00720c */ /* 0x000fc60003f44070 */
[----:B------:R-:W-:-:S04]  /*89b0*/  IMAD.HI.U32 R7, R3, R80, RZ ;  /* 0x0000005003077227 */ /* 0x000fc800078e00ff */
[----:B------:R-:W-:Y:S02]  /*89c0*/  IMAD R79, R252, R6, R79 ;  /* 0x00000006fc4f7224 */ /* 0x000fe400078e024f */
[----:B------:R-:W-:Y:S02]  /*89d0*/  @!P0 IMAD.IADD R224, R224, 0x1, -R252 ;  /* 0x00000001e0e08824 */ /* 0x000fe400078e0afc */
[----:B------:R-:W-:-:S04]  /*89e0*/  IMAD.HI.U32 R6, R3, R76, RZ ;  /* 0x0000004c03067227 */ /* 0x000fc800078e00ff */
[----:B------:R-:W-:Y:S02]  /*89f0*/  IMAD.MOV R8, RZ, RZ, -R8 ;  /* 0x000000ffff087224 */ /* 0x000fe400078e0a08 */
[----:B------:R-:W-:Y:S01]  /*8a00*/  IMAD.MOV R7, RZ, RZ, -R7 ;  /* 0x000000ffff077224 */ /* 0x000fe200078e0a07 */
[C---:B------:R-:W-:Y:S01]  /*8a10*/  ISETP.GT.U32.AND P0, PT, R252.reuse, R224, PT ;  /* 0x000000e0fc00720c */ /* 0x040fe20003f04070 */
[----:B------:R-:W-:Y:S01]  /*8a20*/  @!P4 IMAD.IADD R225, R225, 0x1, -R252 ;  /* 0x00000001e1e1c824 */ /* 0x000fe200078e0afc */
[C---:B------:R-:W-:Y:S01]  /*8a30*/  ISETP.GT.U32.AND P4, PT, R252.reuse, R222, PT ;  /* 0x000000defc00720c */ /* 0x040fe20003f84070 */
[----:B------:R-:W-:Y:S02]  /*8a40*/  IMAD.MOV R6, RZ, RZ, -R6 ;  /* 0x000000ffff067224 */ /* 0x000fe400078e0a06 */
[C---:B------:R-:W-:Y:S02]  /*8a50*/  IMAD R168, R252.reuse, R8, R168 ;  /* 0x00000008fca87224 */ /* 0x040fe400078e02a8 */
[----:B------:R-:W-:-:S02]  /*8a60*/  IMAD R80, R252, R7, R80 ;  /* 0x00000007fc507224 */ /* 0x000fc400078e0250 */
[----:B------:R-:W-:Y:S01]  /*8a70*/  @!P6 IMAD.IADD R240, R240, 0x1, -R252 ;  /* 0x00000001f0f0e824 */ /* 0x000fe200078e0afc */
[----:B------:R-:W-:Y:S01]  /*8a80*/  ISETP.GT.U32.AND P6, PT, R252, R238, PT ;  /* 0x000000eefc00720c */ /* 0x000fe20003fc4070 */
[----:B------:R-:W-:-:S04]  /*8a90*/  IMAD.HI.U32 R8, R3, R163, RZ ;  /* 0x000000a303087227 */ /* 0x000fc800078e00ff */
[----:B------:R-:W-:-:S04]  /*8aa0*/  IMAD.HI.U32 R7, R3, R77, RZ ;  /* 0x0000004d03077227 */ /* 0x000fc800078e00ff */
[--C-:B------:R-:W-:Y:S01]  /*8ab0*/  @!P5 IMAD.IADD R237, R237, 0x1, -R252.reuse ;  /* 0x00000001ededd824 */ /* 0x100fe200078e0afc */
[----:B------:R-:W-:Y:S01]  /*8ac0*/  ISETP.GT.U32.AND P5, PT, R252, R231, PT ;  /* 0x000000e7fc00720c */ /* 0x000fe20003fa4070 */
[----:B------:R-:W-:Y:S01]  /*8ad0*/  @!P1 IMAD.IADD R228, R228, 0x1, -R252 ;  /* 0x00000001e4e49824 */ /* 0x000fe200078e0afc */
[C---:B------:R-:W-:Y:S01]  /*8ae0*/  ISETP.GT.U32.AND P1, PT, R252.reuse, R221, PT ;  /* 0x000000ddfc00720c */ /* 0x040fe20003f24070 */
[----:B------:R-:W-:Y:S02]  /*8af0*/  IMAD R76, R252, R6, R76 ;  /* 0x00000006fc4c7224 */ /* 0x000fe400078e024c */
[----:B------:R-:W-:-:S04]  /*8b00*/  IMAD.HI.U32 R6, R3, R74, RZ ;  /* 0x0000004a03067227 */ /* 0x000fc800078e00ff */
[----:B------:R-:W-:Y:S01]  /*8b10*/  @!P3 IMAD.IADD R223, R223, 0x1, -R252 ;  /* 0x00000001dfdfb824 */ /* 0x000fe200078e0afc */
[----:B------:R-:W-:Y:S01]  /*8b20*/  ISETP.GT.U32.AND P3, PT, R252, R220, PT ;  /* 0x000000dcfc00720c */ /* 0x000fe20003f64070 */
[----:B------:R-:W-:Y:S02]  /*8b30*/  IMAD.MOV R8, RZ, RZ, -R8 ;  /* 0x000000ffff087224 */ /* 0x000fe400078e0a08 */
[----:B------:R-:W-:Y:S02]  /*8b40*/  IMAD.MOV R7, RZ, RZ, -R7 ;  /* 0x000000ffff077224 */ /* 0x000fe400078e0a07 */
[----:B------:R-:W-:Y:S02]  /*8b50*/  IMAD.MOV R6, RZ, RZ, -R6 ;  /* 0x000000ffff067224 */ /* 0x000fe400078e0a06 */
[----:B------:R-:W-:Y:S01]  /*8b60*/  @!P2 IMAD.IADD R226, R226, 0x1, -R252 ;  /* 0x00000001e2e2a824 */ /* 0x000fe200078e0afc */
[C---:B------:R-:W-:Y:S01]  /*8b70*/  ISETP.GT.U32.AND P2, PT, R252.reuse, R219, PT ;  /* 0x000000dbfc00720c */ /* 0x040fe20003f44070 */
[----:B------:R-:W-:-:S02]  /*8b80*/  IMAD R163, R252, R8, R163 ;  /* 0x00000008fca37224 */ /* 0x000fc400078e02a3 */
[----:B------:R-:W-:Y:S02]  /*8b90*/  IMAD R77, R252, R7, R77 ;  /* 0x00000007fc4d7224 */ /* 0x000fe400078e024d */
[----:B------:R-:W-:-:S04]  /*8ba0*/  IMAD.HI.U32 R8, R3, R158, RZ ;  /* 0x0000009e03087227 */ /* 0x000fc800078e00ff */
[----:B------:R-:W-:-:S04]  /*8bb0*/  IMAD.HI.U32 R7, R3, R75, RZ ;  /* 0x0000004b03077227 */ /* 0x000fc800078e00ff */
[----:B------:R-:W-:Y:S02]  /*8bc0*/  IMAD R74, R252, R6, R74 ;  /* 0x00000006fc4a7224 */ /* 0x000fe400078e024a */
[--C-:B------:R-:W-:Y:S01]  /*8bd0*/  @!P4 IMAD.IADD R222, R222, 0x1, -R252.reuse ;  /* 0x00000001dedec824 */ /* 0x100fe200078e0afc */
[----:B------:R-:W-:Y:S01]  /*8be0*/  ISETP.GT.U32.AND P4, PT, R252, R218, PT ;  /* 0x000000dafc00720c */ /* 0x000fe20003f84070 */
[----:B------:R-:W-:Y:S01]  /*8bf0*/  @!P0 IMAD.IADD R224, R224, 0x1, -R252 ;  /* 0x00000001e0e08824 */ /* 0x000fe200078e0afc */
[----:B------:R-:W-:Y:S01]  /*8c00*/  ISETP.GT.U32.AND P0, PT, R252, R217, PT ;  /* 0x000000d9fc00720c */ /* 0x000fe20003f04070 */
[----:B------:R-:W-:-:S04]  /*8c10*/  IMAD.HI.U32 R6, R3, R71, RZ ;  /* 0x0000004703067227 */ /* 0x000fc800078e00ff */
[----:B------:R-:W-:Y:S02]  /*8c20*/  IMAD.MOV R8, RZ, RZ, -R8 ;  /* 0x000000ffff087224 */ /* 0x000fe400078e0a08 */
[----:B------:R-:W-:Y:S02]  /*8c30*/  IMAD.MOV R7, RZ, RZ, -R7 ;  /* 0x000000ffff077224 */ /* 0x000fe400078e0a07 */
[--C-:B------:R-:W-:Y:S01]  /*8c40*/  @!P6 IMAD.IADD R238, R238, 0x1, -R252.reuse ;  /* 0x00000001eeeee824 */ /* 0x100fe200078e0afc */
[C---:B------:R-:W-:Y:S01]  /*8c50*/  ISETP.GT.U32.AND P6, PT, R252.reuse, R234, PT ;  /* 0x000000eafc00720c */ /* 0x040fe20003fc4070 */
[--C-:B------:R-:W-:Y:S01]  /*8c60*/  @!P5 IMAD.IADD R231, R231, 0x1, -R252.reuse ;  /* 0x00000001e7e7d824 */ /* 0x100fe200078e0afc */
[C---:B------:R-:W-:Y:S01]  /*8c70*/  ISETP.GT.U32.AND P5, PT, R252.reuse, R229, PT ;  /* 0x000000e5fc00720c */ /* 0x040fe20003fa4070 */
[----:B------:R-:W-:Y:S01]  /*8c80*/  @!P1 IMAD.IADD R221, R221, 0x1, -R252 ;  /* 0x00000001dddd9824 */ /* 0x000fe200078e0afc */
[----:B------:R-:W-:Y:S01]  /*8c90*/  ISETP.GT.U32.AND P1, PT, R252, R216, PT ;  /* 0x000000d8fc00720c */ /* 0x000fe20003f24070 */
[----:B------:R-:W-:-:S02]  /*8ca0*/  IMAD.MOV R6, RZ, RZ, -R6 ;  /* 0x000000ffff067224 */ /* 0x000fc400078e0a06 */
[C---:B------:R-:W-:Y:S02]  /*8cb0*/  IMAD R158, R252.reuse, R8, R158 ;  /* 0x00000008fc9e7224 */ /* 0x040fe400078e029e */
[----:B------:R-:W-:Y:S02]  /*8cc0*/  IMAD R75, R252, R7, R75 ;  /* 0x00000007fc4b7224 */ /* 0x000fe400078e024b */
[----:B------:R-:W-:Y:S02]  /*8cd0*/  @!P3 IMAD.IADD R220, R220, 0x1, -R252 ;  /* 0x00000001dcdcb824 */ /* 0x000fe400078e0afc */
[----:B------:R-:W-:Y:S01]  /*8ce0*/  IMAD.HI.U32 R8, R3, R153, RZ ;  /* 0x0000009903087227 */ /* 0x000fe200078e00ff */
[----:B------:R-:W-:-:S03]  /*8cf0*/  ISETP.GT.U32.AND P3, PT, R252, R215, PT ;  /* 0x000000d7fc00720c */ /* 0x000fc60003f64070 */
[----:B------:R-:W-:-:S04]  /*8d00*/  IMAD.HI.U32 R7, R3, R72, RZ ;  /* 0x0000004803077227 */ /* 0x000fc800078e00ff */
[----:B------:R-:W-:Y:S02]  /*8d10*/  IMAD R71, R252, R6, R71 ;  /* 0x00000006fc477224 */ /* 0x000fe400078e0247 */
[----:B------:R-:W-:-:S04]  /*8d20*/  IMAD.HI.U32 R6, R3, R69, RZ ;  /* 0x0000004503067227 */ /* 0x000fc800078e00ff */
[----:B------:R-:W-:Y:S01]  /*8d30*/  @!P2 IMAD.IADD R219, R219, 0x1, -R252 ;  /* 0x00000001dbdba824 */ /* 0x000fe200078e0afc */
[----:B------:R-:W-:Y:S01]  /*8d40*/  ISETP.GT.U32.AND P2, PT, R252, R220, PT ;  /* 0x000000dcfc00720c */ /* 0x000fe20003f44070 */
[----:B------:R-:W-:Y:S02]  /*8d50*/  IMAD.MOV R8, RZ, RZ, -R8 ;  /* 0x000000ffff087224 */ /* 0x000fe400078e0a08 */
[----:B------:R-:W-:Y:S02]  /*8d60*/  IMAD.MOV R7, RZ, RZ, -R7 ;  /* 0x000000ffff077224 */ /* 0x000fe400078e0a07 */
[----:B------:R-:W-:Y:S02]  /*8d70*/  IMAD.MOV R6, RZ, RZ, -R6 ;  /* 0x000000ffff067224 */ /* 0x000fe400078e0a06 */
[--C-:B------:R-:W-:Y:S01]  /*8d80*/  @!P4 IMAD.IADD R218, R218, 0x1, -R252.reuse ;  /* 0x00000001dadac824 */ /* 0x100fe200078e0afc */
[C---:B------:R-:W-:Y:S01]  /*8d90*/  ISETP.GT.U32.AND P4, PT, R252.reuse, R219, PT ;  /* 0x000000dbfc00720c */ /* 0x040fe20003f84070 */
[----:B------:R-:W-:Y:S01]  /*8da0*/  @!P0 IMAD.IADD R217, R217, 0x1, -R252 ;  /* 0x00000001d9d98824 */ /* 0x000fe200078e0afc */
[C---:B------:R-:W-:Y:S01]  /*8db0*/  ISETP.GT.U32.AND P0, PT, R252.reuse, R214, PT ;  /* 0x000000d6fc00720c */ /* 0x040fe20003f04070 */
[----:B------:R-:W-:-:S02]  /*8dc0*/  IMAD R153, R252, R8, R153 ;  /* 0x00000008fc997224 */ /* 0x000fc400078e0299 */
[----:B------:R-:W-:Y:S02]  /*8dd0*/  IMAD R72, R252, R7, R72 ;  /* 0x00000007fc487224 */ /* 0x000fe400078e0248 */
[----:B------:R-:W-:-:S04]  /*8de0*/  IMAD.HI.U32 R8, R3, R148, RZ ;  /* 0x0000009403087227 */ /* 0x000fc800078e00ff */
[----:B------:R-:W-:-:S04]  /*8df0*/  IMAD.HI.U32 R7, R3, R70, RZ ;  /* 0x0000004603077227 */ /* 0x000fc800078e00ff */
[--C-:B------:R-:W-:Y:S01]  /*8e00*/  @!P6 IMAD.IADD R234, R234, 0x1, -R252.reuse ;  /* 0x00000001eaeae824 */ /* 0x100fe200078e0afc */
[C---:B------:R-:W-:Y:S01]  /*8e10*/  ISETP.GT.U32.AND P6, PT, R252.reuse, R230, PT ;  /* 0x000000e6fc00720c */ /* 0x040fe20003fc4070 */
[C---:B------:R-:W-:Y:S02]  /*8e20*/  IMAD R69, R252.reuse, R6, R69 ;  /* 0x00000006fc457224 */ /* 0x040fe400078e0245 */
[--C-:B------:R-:W-:Y:S01]  /*8e30*/  @!P5 IMAD.IADD R229, R229, 0x1, -R252.reuse ;  /* 0x00000001e5e5d824 */ /* 0x100fe200078e0afc */
[----:B------:R-:W-:Y:S01]  /*8e40*/  ISETP.GT.U32.AND P5, PT, R252, R225, PT ;  /* 0x000000e1fc00720c */ /* 0x000fe20003fa4070 */
        /* <DEDUP_REMOVED lines=14> */
[----:B------:R-:W-:Y:S02]  /*8f30*/  IMAD R66, R252, R6, R66 ;  /* 0x00000006fc427224 */ /* 0x000fe400078e0242 */
[----:B------:R-:W-:-:S04]  /*8f40*/  IMAD.HI.U32 R6, R3, R64, RZ ;  /* 0x0000004003067227 */ /* 0x000fc800078e00ff */
[--C-:B------:R-:W-:Y:S01]  /*8f50*/  @!P4 IMAD.IADD R219, R219, 0x1, -R252.reuse ;  /* 0x00000001dbdbc824 */ /* 0x100fe200078e0afc */
[----:B------:R-:W-:Y:S01]  /*8f60*/  ISETP.GT.U32.AND P4, PT, R252, R212, PT ;  /* 0x000000d4fc00720c */ /* 0x000fe20003f84070 */
[----:B------:R-:W-:Y:S01]  /*8f70*/  @!P0 IMAD.IADD R214, R214, 0x1, -R252 ;  /* 0x00000001d6d68824 */ /* 0x000fe200078e0afc */
[----:B------:R-:W-:Y:S01]  /*8f80*/  ISETP.GT.U32.AND P0, PT, R252, R211, PT ;  /* 0x000000d3fc00720c */ /* 0x000fe20003f04070 */
[----:B------:R-:W-:Y:S02]  /*8f90*/  IMAD.MOV R8, RZ, RZ, -R8 ;  /* 0x000000ffff087224 */ /* 0x000fe400078e0a08 */
[----:B------:R-:W-:Y:S02]  /*8fa0*/  IMAD.MOV R7, RZ, RZ, -R7 ;  /* 0x000000ffff077224 */ /* 0x000fe400078e0a07 */
[----:B------:R-:W-:Y:S01]  /*8fb0*/  @!P6 IMAD.IADD R230, R230, 0x1, -R252 ;  /* 0x00000001e6e6e824 */ /* 0x000fe200078e0afc */
[----:B------:R-:W-:Y:S01]  /*8fc0*/  ISETP.GT.U32.AND P6, PT, R252, R227, PT ;  /* 0x000000e3fc00720c */ /* 0x000fe20003fc4070 */
[----:B------:R-:W-:-:S02]  /*8fd0*/  IMAD.MOV R6, RZ, RZ, -R6 ;  /* 0x000000ffff067224 */ /* 0x000fc400078e0a06 */
[--C-:B------:R-:W-:Y:S01]  /*8fe0*/  @!P5 IMAD.IADD R225, R225, 0x1, -R252.reuse ;  /* 0x00000001e1e1d824 */ /* 0x100fe200078e0afc */
[C---:B------:R-:W-:Y:S01]  /*8ff0*/  ISETP.GT.U32.AND P5, PT, R252.reuse, R222, PT ;  /* 0x000000defc00720c */ /* 0x040fe20003fa4070 */
[----:B------:R-:W-:Y:S01]  /*9000*/  @!P1 IMAD.IADD R217, R217, 0x1, -R252 ;  /* 0x00000001d9d99824 */ /* 0x000fe200078e0afc */
[C---:B------:R-:W-:Y:S01]  /*9010*/  ISETP.GT.U32.AND P1, PT, R252.reuse, R210, PT ;  /* 0x000000d2fc00720c */ /* 0x040fe20003f24070 */
[C---:B------:R-:W-:Y:S02]  /*9020*/  IMAD R143, R252.reuse, R8, R143 ;  /* 0x00000008fc8f7224 */ /* 0x040fe400078e028f */
[----:B------:R-:W-:Y:S02]  /*9030*/  IMAD R67, R252, R7, R67 ;  /* 0x00000007fc437224 */ /* 0x000fe400078e0243 */
[----:B------:R-:W-:-:S04]  /*9040*/  IMAD.HI.U32 R8, R3, R138, RZ ;  /* 0x0000008a03087227 */ /* 0x000fc800078e00ff */
[----:B------:R-:W-:-:S04]  /*9050*/  IMAD.HI.U32 R7, R3, R65, RZ ;  /* 0x0000004103077227 */ /* 0x000fc800078e00ff */
[----:B------:R-:W-:Y:S02]  /*9060*/  IMAD R64, R252, R6, R64 ;  /* 0x00000006fc407224 */ /* 0x000fe400078e0240 */
        /* <DEDUP_REMOVED lines=10> */
[--C-:B------:R-:W-:Y:S01]  /*9110*/  @!P4 IMAD.IADD R212, R212, 0x1, -R252.reuse ;  /* 0x00000001d4d4c824 */ /* 0x100fe200078e0afc */
[----:B------:R-:W-:Y:S01]  /*9120*/  ISETP.GT.U32.AND P4, PT, R252, R207, PT ;  /* 0x000000cffc00720c */ /* 0x000fe20003f84070 */
[----:B------:R-:W-:Y:S02]  /*9130*/  @!P0 IMAD.IADD R211, R211, 0x1, -R252 ;  /* 0x00000001d3d38824 */ /* 0x000fe400078e0afc */
[----:B------:R-:W-:-:S04]  /*9140*/  IMAD.HI.U32 R8, R3, R133, RZ ;  /* 0x0000008503087227 */ /* 0x000fc800078e00ff */
[----:B------:R-:W-:-:S04]  /*9150*/  IMAD.HI.U32 R7, R3, R62, RZ ;  /* 0x0000003e03077227 */ /* 0x000fc800078e00ff */
[----:B------:R-:W-:Y:S01]  /*9160*/  @!P6 IMAD.IADD R227, R227, 0x1, -R252 ;  /* 0x00000001e3e3e824 */ /* 0x000fe200078e0afc */
[C---:B------:R-:W-:Y:S01]  /*9170*/  ISETP.GT.U32.AND P6, PT, R252.reuse, R223, PT ;  /* 0x000000dffc00720c */ /* 0x040fe20003fc4070 */
[----:B------:R-:W-:Y:S02]  /*9180*/  IMAD R61, R252, R6, R61 ;  /* 0x00000006fc3d7224 */ /* 0x000fe400078e023d */
[----:B------:R-:W-:-:S04]  /*9190*/  IMAD.HI.U32 R6, R3, R59, RZ ;  /* 0x0000003b03067227 */ /* 0x000fc800078e00ff */
[--C-:B------:R-:W-:Y:S01]  /*91a0*/  @!P5 IMAD.IADD R222, R222, 0x1, -R252.reuse ;  /* 0x00000001deded824 */ /* 0x100fe200078e0afc */
[----:B------:R-:W-:Y:S01]  /*91b0*/  ISETP.GT.U32.AND P5, PT, R252, R218, PT ;  /* 0x000000dafc00720c */ /* 0x000fe20003fa4070 */
[----:B------:R-:W-:Y:S01]  /*91c0*/  @!P1 IMAD.IADD R210, R210, 0x1, -R252 ;  /* 0x00000001d2d29824 */ /* 0x000fe200078e0afc */
[C---:B------:R-:W-:Y:S01]  /*91d0*/  ISETP.GT.U32.AND P1, PT, R252.reuse, R211, PT ;  /* 0x000000d3fc00720c */ /* 0x040fe20003f24070 */
[----:B------:R-:W-:Y:S02]  /*91e0*/  IMAD.MOV R8, RZ, RZ, -R8 ;  /* 0x000000ffff087224 */ /* 0x000fe400078e0a08 */
[----:B------:R-:W-:Y:S01]  /*91f0*/  IMAD.MOV R7, RZ, RZ, -R7 ;  /* 0x000000ffff077224 */ /* 0x000fe200078e0a07 */
[C---:B------:R-:W-:Y:S01]  /*9200*/  ISETP.GT.U32.AND P0, PT, R252.reuse, R206, PT ;  /* 0x000000cefc00720c */ /* 0x040fe20003f04070 */
[----:B------:R-:W-:Y:S02]  /*9210*/  IMAD.MOV R6, RZ, RZ, -R6 ;  /* 0x000000ffff067224 */ /* 0x000fe400078e0a06 */
[----:B------:R-:W-:Y:S01]  /*9220*/  @!P3 IMAD.IADD R209, R209, 0x1, -R252 ;  /* 0x00000001d1d1b824 */ /* 0x000fe200078e0afc */
[C---:B------:R-:W-:Y:S01]  /*9230*/  ISETP.GT.U32.AND P3, PT, R252.reuse, R210, PT ;  /* 0x000000d2fc00720c */ /* 0x040fe20003f64070 */
[----:B------:R-:W-:-:S02]  /*9240*/  IMAD R133, R252, R8, R133 ;  /* 0x00000008fc857224 */ /* 0x000fc400078e0285 */
        /* <DEDUP_REMOVED lines=15> */
[----:B------:R-:W-:Y:S02]  /*9340*/  IMAD R60, R252, R7, R60 ;  /* 0x00000007fc3c7224 */ /* 0x000fe400078e023c */
[--C-:B------:R-:W-:Y:S01]  /*9350*/  @!P5 IMAD.IADD R218, R218, 0x1, -R252.reuse ;  /* 0x00000001dadad824 */ /* 0x100fe200078e0afc */
[C---:B------:R-:W-:Y:S01]  /*9360*/  ISETP.GT.U32.AND P5, PT, R252.reuse, R214, PT ;  /* 0x000000d6fc00720c */ /* 0x040fe20003fa4070 */
        /* <DEDUP_REMOVED lines=9> */
[C---:B------:R-:W-:Y:S01]  /*9400*/  ISETP.GT.U32.AND P3, PT, R252.reuse, R203, PT ;  /* 0x000000cbfc00720c */ /* 0x040fe20003f64070 */
        /* <DEDUP_REMOVED lines=17> */
[--C-:B------:R-:W-:Y:S01]  /*9520*/  @!P5 IMAD.IADD R214, R214, 0x1, -R252.reuse ;  /* 0x00000001d6d6d824 */ /* 0x100fe200078e0afc */
[----:B------:R-:W-:Y:S01]  /*9530*/  ISETP.GT.U32.AND P5, PT, R252, R212, PT ;  /* 0x000000d4fc00720c */ /* 0x000fe20003fa4070 */
[----:B------:R-:W-:Y:S01]  /*9540*/  @!P1 IMAD.IADD R204, R204, 0x1, -R252 ;  /* 0x00000001cccc9824 */ /* 0x000fe200078e0afc */
[C---:B------:R-:W-:Y:S01]  /*9550*/  ISETP.GT.U32.AND P1, PT, R252.reuse, R199, PT ;  /* 0x000000c7fc00720c */ /* 0x040fe20003f24070 */
[----:B------:R-:W-:Y:S02]  /*9560*/  IMAD.MOV R6, RZ, RZ, -R6 ;  /* 0x000000ffff067224 */ /* 0x000fe400078e0a06 */
[----:B------:R-:W-:-:S02]  /*9570*/  IMAD R118, R252, R8, R118 ;  /* 0x00000008fc767224 */ /* 0x000fc400078e0276 */
[C---:B------:R-:W-:Y:S02]  /*9580*/  IMAD R55, R252.reuse, R7, R55 ;  /* 0x00000007fc377224 */ /* 0x040fe400078e0237 */
[--C-:B------:R-:W-:Y:S01]  /*9590*/  @!P0 IMAD.IADD R207, R207, 0x1, -R252.reuse ;  /* 0x00000001cfcf8824 */ /* 0x100fe200078e0afc */
[----:B------:R-:W-:Y:S01]  /*95a0*/  ISETP.GT.U32.AND P0, PT, R252, R200, PT ;  /* 0x000000c8fc00720c */ /* 0x000fe20003f04070 */
[----:B------:R-:W-:Y:S02]  /*95b0*/  @!P3 IMAD.IADD R203, R203, 0x1, -R252 ;  /* 0x00000001cbcbb824 */ /* 0x000fe400078e0afc */
[----:B------:R-:W-:-:S04]  /*95c0*/  IMAD.HI.U32 R8, R3, R113, RZ ;  /* 0x0000007103087227 */ /* 0x000fc800078e00ff */
[----:B------:R-:W-:-:S04]  /*95d0*/  IMAD.HI.U32 R7, R3, R52, RZ ;  /* 0x0000003403077227 */ /* 0x000fc800078e00ff */
[C---:B------:R-:W-:Y:S02]  /*95e0*/  IMAD R51, R252.reuse, R6, R51 ;  /* 0x00000006fc337224 */ /* 0x040fe400078e0233 */
[----:B------:R-:W-:Y:S01]  /*95f0*/  IMAD.HI.U32 R6, R3, R49, RZ ;  /* 0x0000003103067227 */ /* 0x000fe200078e00ff */
[----:B------:R-:W-:-:S03]  /*9600*/  ISETP.GT.U32.AND P3, PT, R252, R198, PT ;  /* 0x000000c6fc00720c */ /* 0x000fc60003f64070 */
[----:B------:R-:W-:Y:S01]  /*9610*/  @!P2 IMAD.IADD R202, R202, 0x1, -R252 ;  /* 0x00000001cacaa824 */ /* 0x000fe200078e0afc */
[C---:B------:R-:W-:Y:S01]  /*9620*/  ISETP.GT.U32.AND P2, PT, R252.reuse, R203, PT ;  /* 0x000000cbfc00720c */ /* 0x040fe20003f44070 */
[----:B------:R-:W-:Y:S02]  /*9630*/  IMAD.MOV R8, RZ, RZ, -R8 ;  /* 0x000000ffff087224 */ /* 0x000fe400078e0a08 */
[----:B------:R-:W-:Y:S02]  /*9640*/  IMAD.MOV R7, RZ, RZ, -R7 ;  /* 0x000000ffff077224 */ /* 0x000fe400078e0a07 */
[----:B------:R-:W-:Y:S02]  /*9650*/  @!P4 IMAD.IADD R201, R201, 0x1, -R252 ;  /* 0x00000001c9c9c824 */ /* 0x000fe400078e0afc */
[----:B------:R-:W-:Y:S02]  /*9660*/  IMAD.MOV R6, RZ, RZ, -R6 ;  /* 0x000000ffff067224 */ /* 0x000fe400078e0a06 */
[----:B------:R-:W-:Y:S01]  /*9670*/  @!P6 IMAD.IADD R215, R215, 0x1, -R252 ;  /* 0x00000001d7d7e824 */ /* 0x000fe200078e0afc */
[C---:B------:R-:W-:Y:S01]  /*9680*/  ISETP.GT.U32.AND P6, PT, R252.reuse, R213, PT ;  /* 0x000000d5fc00720c */ /* 0x040fe20003fc4070 */
[----:B------:R-:W-:-:S02]  /*9690*/  IMAD R113, R252, R8, R113 ;  /* 0x00000008fc717224 */ /* 0x000fc400078e0271 */
[C---:B------:R-:W-:Y:S01]  /*96a0*/  IMAD R52, R252.reuse, R7, R52 ;  /* 0x00000007fc347224 */ /* 0x040fe200078e0234 */
[----:B------:R-:W-:Y:S01]  /*96b0*/  ISETP.GT.U32.AND P4, PT, R252, R201, PT ;  /* 0x000000c9fc00720c */ /* 0x000fe20003f84070 */
[----:B------:R-:W-:-:S04]  /*96c0*/  IMAD.HI.U32 R8, R3, R108, RZ ;  /* 0x0000006c03087227 */ /* 0x000fc800078e00ff */
[----:B------:R-:W-:-:S04]  /*96d0*/  IMAD.HI.U32 R7, R3, R50, RZ ;  /* 0x0000003203077227 */ /* 0x000fc800078e00ff */
[--C-:B------:R-:W-:Y:S01]  /*96e0*/  @!P5 IMAD.IADD R212, R212, 0x1, -R252.reuse ;  /* 0x00000001d4d4d824 */ /* 0x100fe200078e0afc */
[C---:B------:R-:W-:Y:S01]  /*96f0*/  ISETP.GT.U32.AND P5, PT, R252.reuse, R206, PT ;  /* 0x000000cefc00720c */ /* 0x040fe20003fa4070 */
[----:B------:R-:W-:Y:S02]  /*9700*/  @!P1 IMAD.IADD R199, R199, 0x1, -R252 ;  /* 0x00000001c7c79824 */ /* 0x000fe400078e0afc */
[C---:B------:R-:W-:Y:S02]  /*9710*/  IMAD R49, R252.reuse, R6, R49 ;  /* 0x00000006fc317224 */ /* 0x040fe400078e0231 */
[----:B------:R-:W-:Y:S01]  /*9720*/  IMAD.HI.U32 R6, R3, R46, RZ ;  /* 0x0000002e03067227 */ /* 0x000fe200078e00ff */
[----:B------:R-:W-:-:S03]  /*9730*/  ISETP.GT.U32.AND P1, PT, R252, R199, PT ;  /* 0x000000c7fc00720c */ /* 0x000fc60003f24070 */
        /* <DEDUP_REMOVED lines=19> */
[--C-:B------:R-:W-:Y:S01]  /*9870*/  @!P5 IMAD.IADD R206, R206, 0x1, -R252.reuse ;  /* 0x00000001ceced824 */ /* 0x100fe200078e0afc */
[C---:B------:R-:W-:Y:S01]  /*9880*/  ISETP.GT.U32.AND P5, PT, R252.reuse, R204, PT ;  /* 0x000000ccfc00720c */ /* 0x040fe20003fa4070 */
[----:B------:R-:W-:Y:S01]  /*9890*/  @!P4 IMAD.IADD R201, R201, 0x1, -R252 ;  /* 0x00000001c9c9c824 */ /* 0x000fe200078e0afc */
[----:B------:R-:W-:Y:S01]  /*98a0*/  ISETP.GT.U32.AND P4, PT, R252, R194, PT ;  /* 0x000000c2fc00720c */ /* 0x000fe20003f84070 */
[----:B------:R-:W-:-:S02]  /*98b0*/  IMAD.MOV R6, RZ, RZ, -R6 ;  /* 0x000000ffff067224 */ /* 0x000fc400078e0a06 */
[C---:B------:R-:W-:Y:S02]  /*98c0*/  IMAD R103, R252.reuse, R8, R103 ;  /* 0x00000008fc677224 */ /* 0x040fe400078e0267 */
[----:B------:R-:W-:Y:S02]  /*98d0*/  IMAD R47, R252, R7, R47 ;  /* 0x00000007fc2f7224 */ /* 0x000fe400078e022f */
[----:B------:R-:W-:-:S04]  /*98e0*/  IMAD.HI.U32 R8, R3, R98, RZ ;  /* 0x0000006203087227 */ /* 0x000fc800078e00ff */
[----:B------:R-:W-:-:S04]  /*98f0*/  IMAD.HI.U32 R7, R3, R45, RZ ;  /* 0x0000002d03077227 */ /* 0x000fc800078e00ff */
[--C-:B------:R-:W-:Y:S01]  /*9900*/  @!P0 IMAD.IADD R197, R197, 0x1, -R252.reuse ;  /* 0x00000001c5c58824 */ /* 0x100fe200078e0afc */
[C---:B------:R-:W-:Y:S01]  /*9910*/  ISETP.GT.U32.AND P0, PT, R252.reuse, R193, PT ;  /* 0x000000c1fc00720c */ /* 0x040fe20003f04070 */
        /* <DEDUP_REMOVED lines=8> */
[----:B------:R-:W-:Y:S02]  /*99a0*/  @!P3 IMAD.IADD R195, R195, 0x1, -R252 ;  /* 0x00000001c3c3b824 */ /* 0x000fe400078e0afc */
[----:B------:R-:W-:Y:S01]  /*99b0*/  IMAD.MOV R6, RZ, RZ, -R6 ;  /* 0x000000ffff067224 */ /* 0x000fe200078e0a06 */
[C---:B------:R-:W-:Y:S01]  /*99c0*/  ISETP.GT.U32.AND P3, PT, R252.reuse, R190, PT ;  /* 0x000000befc00720c */ /* 0x040fe20003f64070 */
[----:B------:R-:W-:-:S02]  /*99d0*/  IMAD R98, R252, R8, R98 ;  /* 0x00000008fc627224 */ /* 0x000fc400078e0262 */
[C---:B------:R-:W-:Y:S02]  /*99e0*/  IMAD R45, R252.reuse, R7, R45 ;  /* 0x00000007fc2d7224 */ /* 0x040fe400078e022d */
        /* <DEDUP_REMOVED lines=29> */
[--C-:B------:R-:W-:Y:S01]  /*9bc0*/  @!P3 IMAD.IADD R190, R190, 0x1, -R252.reuse ;  /* 0x00000001bebeb824 */ /* 0x100fe200078e0afc */
[----:B------:R-:W-:Y:S01]  /*9bd0*/  ISETP.GT.U32.AND P3, PT, R252, R191, PT ;  /* 0x000000bffc00720c */ /* 0x000fe20003f64070 */
        /* <DEDUP_REMOVED lines=24> */
[--C-:B------:R-:W-:Y:S01]  /*9d60*/  @!P6 IMAD.IADD R202, R202, 0x1, -R252.reuse ;  /* 0x00000001cacae824 */ /* 0x100fe200078e0afc */
[C---:B------:R-:W-:Y:S01]  /*9d70*/  ISETP.GT.U32.AND P6, PT, R252.reuse, R198, PT ;  /* 0x000000c6fc00720c */ /* 0x040fe20003fc4070 */
[----:B------:R-:W-:Y:S01]  /*9d80*/  @!P3 IMAD.IADD R191, R191, 0x1, -R252 ;  /* 0x00000001bfbfb824 */ /* 0x000fe200078e0afc */
        /* <DEDUP_REMOVED lines=10> */
[----:B------:R-:W-:Y:S01]  /*9e30*/  ISETP.GT.U32.AND P0, PT, R252, R182, PT ;  /* 0x000000b6fc00720c */ /* 0x000fe20003f04070 */
[----:B------:R-:W-:Y:S02]  /*9e40*/  @!P1 IMAD.IADD R186, R186, 0x1, -R252 ;  /* 0x00000001baba9824 */ /* 0x000fe400078e0afc */
[----:B------:R-:W-:Y:S02]  /*9e50*/  IMAD.MOV R6, RZ, RZ, -R6 ;  /* 0x000000ffff067224 */ /* 0x000fe400078e0a06 */
[----:B------:R-:W-:-:S02]  /*9e60*/  IMAD R78, R252, R8, R78 ;  /* 0x00000008fc4e7224 */ /* 0x000fc400078e024e */
[----:B------:R-:W-:Y:S02]  /*9e70*/  IMAD R35, R252, R7, R35 ;  /* 0x00000007fc237224 */ /* 0x000fe400078e0223 */
[----:B------:R-:W-:-:S04]  /*9e80*/  IMAD.HI.U32 R8, R3, R73, RZ ;  /* 0x0000004903087227 */ /* 0x000fc800078e00ff */
[----:B------:R-:W-:-:S04]  /*9e90*/  IMAD.HI.U32 R7, R3, R32, RZ ;  /* 0x0000002003077227 */ /* 0x000fc800078e00ff */
[----:B------:R-:W-:Y:S01]  /*9ea0*/  @!P2 IMAD.IADD R185, R185, 0x1, -R252 ;  /* 0x00000001b9b9a824 */ /* 0x000fe200078e0afc */
[C---:B------:R-:W-:Y:S01]  /*9eb0*/  ISETP.GT.U32.AND P2, PT, R252.reuse, R186, PT ;  /* 0x000000bafc00720c */ /* 0x040fe20003f44070 */
[C---:B------:R-:W-:Y:S02]  /*9ec0*/  IMAD R31, R252.reuse, R6, R31 ;  /* 0x00000006fc1f7224 */ /* 0x040fe400078e021f */
[----:B------:R-:W-:Y:S01]  /*9ed0*/  IMAD.HI.U32 R6, R3, R29, RZ ;  /* 0x0000001d03067227 */ /* 0x000fe200078e00ff */
[----:B------:R-:W-:-:S03]  /*9ee0*/  ISETP.GT.U32.AND P1, PT, R252, R181, PT ;  /* 0x000000b5fc00720c */ /* 0x000fc60003f24070 */
[----:B------:R-:W-:Y:S02]  /*9ef0*/  IMAD.MOV R8, RZ, RZ, -R8 ;  /* 0x000000ffff087224 */ /* 0x000fe400078e0a08 */
[----:B------:R-:W-:Y:S02]  /*9f00*/  IMAD.MOV R7, RZ, RZ, -R7 ;  /* 0x000000ffff077224 */ /* 0x000fe400078e0a07 */
[--C-:B------:R-:W-:Y:S01]  /*9f10*/  @!P6 IMAD.IADD R198, R198, 0x1, -R252.reuse ;  /* 0x00000001c6c6e824 */ /* 0x100fe200078e0afc */
[----:B------:R-:W-:Y:S01]  /*9f20*/  ISETP.GT.U32.AND P6, PT, R252, R196, PT ;  /* 0x000000c4fc00720c */ /* 0x000fe20003fc4070 */
[----:B------:R-:W-:Y:S01]  /*9f30*/  @!P3 IMAD.IADD R184, R184, 0x1, -R252 ;  /* 0x00000001b8b8b824 */ /* 0x000fe200078e0afc */
[C---:B------:R-:W-:Y:S01]  /*9f40*/  ISETP.GT.U32.AND P3, PT, R252.reuse, R185, PT ;  /* 0x000000b9fc00720c */ /* 0x040fe20003f64070 */
[----:B------:R-:W-:Y:S02]  /*9f50*/  IMAD.MOV R6, RZ, RZ, -R6 ;  /* 0x000000ffff067224 */ /* 0x000fe400078e0a06 */
[--C-:B------:R-:W-:Y:S01]  /*9f60*/  @!P5 IMAD.IADD R193, R193, 0x1, -R252.reuse ;  /* 0x00000001c1c1d824 */ /* 0x100fe200078e0afc */
[----:B------:R-:W-:Y:S01]  /*9f70*/  ISETP.GT.U32.AND P5, PT, R252, R189, PT ;  /* 0x000000bdfc00720c */ /* 0x000fe20003fa4070 */
[----:B------:R-:W-:-:S02]  /*9f80*/  @!P4 IMAD.IADD R183, R183, 0x1, -R252 ;  /* 0x00000001b7b7c824 */ /* 0x000fc400078e0afc */
[C---:B------:R-:W-:Y:S02]  /*9f90*/  IMAD R73, R252.reuse, R8, R73 ;  /* 0x00000008fc497224 */ /* 0x040fe400078e0249 */
[C---:B------:R-:W-:Y:S01]  /*9fa0*/  IMAD R32, R252.reuse, R7, R32 ;  /* 0x00000007fc207224 */ /* 0x040fe200078e0220 */
[----:B------:R-:W-:Y:S01]  /*9fb0*/  ISETP.GT.U32.AND P4, PT, R252, R180, PT ;  /* 0x000000b4fc00720c */ /* 0x000fe20003f84070 */
        /* <DEDUP_REMOVED lines=17> */
[--C-:B------:R-:W-:Y:S01]  /*a0d0*/  @!P1 IMAD.IADD R181, R181, 0x1, -R252.reuse ;  /* 0x00000001b5b59824 */ /* 0x100fe200078e0afc */
[C---:B------:R-:W-:Y:S01]  /*a0e0*/  ISETP.GT.U32.AND P1, PT, R252.reuse, R182, PT ;  /* 0x000000b6fc00720c */ /* 0x040fe20003f24070 */
        /* <DEDUP_REMOVED lines=8> */
[----:B------:R-:W-:Y:S01]  /*a170*/  @!P4 IMAD.IADD R180, R180, 0x1, -R252 ;  /* 0x00000001b4b4c824 */ /* 0x000fe200078e0afc */
        /* <DEDUP_REMOVED lines=16> */
[--C-:B------:R-:W-:Y:S01]  /*a280*/  @!P1 IMAD.IADD R182, R182, 0x1, -R252.reuse ;  /* 0x00000001b6b69824 */ /* 0x100fe200078e0afc */
[----:B------:R-:W-:Y:S01]  /*a290*/  ISETP.GT.U32.AND P1, PT, R252, R175, PT ;  /* 0x000000affc00720c */ /* 0x000fe20003f24070 */
[----:B------:R-:W-:Y:S02]  /*a2a0*/  @!P3 IMAD.IADD R178, R178, 0x1, -R252 ;  /* 0x00000001b2b2b824 */ /* 0x000fe400078e0afc */
[----:B------:R-:W-:-:S02]  /*a2b0*/  IMAD.MOV R6, RZ, RZ, -R6 ;  /* 0x000000ffff067224 */ /* 0x000fc400078e0a06 */
[C---:B------:R-:W-:Y:S02]  /*a2c0*/  IMAD R58, R252.reuse, R8, R58 ;  /* 0x00000008fc3a7224 */ /* 0x040fe400078e023a */
[C---:B------:R-:W-:Y:S02]  /*a2d0*/  IMAD R25, R252.reuse, R7, R25 ;  /* 0x00000007fc197224 */ /* 0x040fe400078e0219 */
[----:B------:R-:W-:Y:S01]  /*a2e0*/  @!P5 IMAD.IADD R187, R187, 0x1, -R252 ;  /* 0x00000001bbbbd824 */ /* 0x000fe200078e0afc */
[----:B------:R-:W-:Y:S01]  /*a2f0*/  ISETP.GT.U32.AND P5, PT, R252, R181, PT ;  /* 0x000000b5fc00720c */ /* 0x000fe20003fa4070 */
[----:B------:R-:W-:-:S04]  /*a300*/  IMAD.HI.U32 R8, R3, R53, RZ ;  /* 0x0000003503087227 */ /* 0x000fc800078e00ff */
[----:B------:R-:W-:Y:S01]  /*a310*/  IMAD.HI.U32 R7, R3, R23, RZ ;  /* 0x0000001703077227 */ /* 0x000fe200078e00ff */
[----:B------:R-:W-:-:S03]  /*a320*/  ISETP.GT.U32.AND P3, PT, R252, R173, PT ;  /* 0x000000adfc00720c */ /* 0x000fc60003f64070 */
[----:B------:R-:W-:Y:S01]  /*a330*/  @!P4 IMAD.IADD R177, R177, 0x1, -R252 ;  /* 0x00000001b1b1c824 */ /* 0x000fe200078e0afc */
[C---:B------:R-:W-:Y:S01]  /*a340*/  ISETP.GT.U32.AND P4, PT, R252.reuse, R178, PT ;  /* 0x000000b2fc00720c */ /* 0x040fe20003f84070 */
[----:B------:R-:W-:Y:S02]  /*a350*/  IMAD R22, R252, R6, R22 ;  /* 0x00000006fc167224 */ /* 0x000fe400078e0216 */
[----:B------:R-:W-:-:S04]  /*a360*/  IMAD.HI.U32 R6, R3, R20, RZ ;  /* 0x0000001403067227 */ /* 0x000fc800078e00ff */
[----:B------:R-:W-:Y:S02]  /*a370*/  @!P0 IMAD.IADD R176, R176, 0x1, -R252 ;  /* 0x00000001b0b08824 */ /* 0x000fe400078e0afc */
[----:B------:R-:W-:Y:S02]  /*a380*/  IMAD.MOV R8, RZ, RZ, -R8 ;  /* 0x000000ffff087224 */ /* 0x000fe400078e0a08 */
[----:B------:R-:W-:Y:S01]  /*a390*/  IMAD.MOV R7, RZ, RZ, -R7 ;  /* 0x000000ffff077224 */ /* 0x000fe200078e0a07 */
[----:B------:R-:W-:Y:S01]  /*a3a0*/  ISETP.GT.U32.AND P0, PT, R252, R176, PT ;  /* 0x000000b0fc00720c */ /* 0x000fe20003f04070 */
[----:B------:R-:W-:Y:S02]  /*a3b0*/  IMAD.MOV R6, RZ, RZ, -R6 ;  /* 0x000000ffff067224 */ /* 0x000fe400078e0a06 */
[----:B------:R-:W-:Y:S02]  /*a3c0*/  @!P2 IMAD.IADD R174, R174, 0x1, -R252 ;  /* 0x00000001aeaea824 */ /* 0x000fe400078e0afc */
[----:B------:R-:W-:-:S02]  /*a3d0*/  IMAD R53, R252, R8, R53 ;  /* 0x00000008fc357224 */ /* 0x000fc400078e0235 */
[C---:B------:R-:W-:Y:S02]  /*a3e0*/  IMAD R23, R252.reuse, R7, R23 ;  /* 0x00000007fc177224 */ /* 0x040fe400078e0217 */
[----:B------:R-:W-:Y:S01]  /*a3f0*/  IMAD.HI.U32 R8, R3, R48, RZ ;  /* 0x0000003003087227 */ /* 0x000fe200078e00ff */
[----:B------:R-:W-:-:S03]  /*a400*/  ISETP.GT.U32.AND P2, PT, R252, R174, PT ;  /* 0x000000aefc00720c */ /* 0x000fc60003f44070 */
[----:B------:R-:W-:-:S04]  /*a410*/  IMAD.HI.U32 R7, R3, R21, RZ ;  /* 0x0000001503077227 */ /* 0x000fc800078e00ff */
[----:B------:R-:W-:Y:S02]  /*a420*/  IMAD R20, R252, R6, R20 ;  /* 0x00000006fc147224 */ /* 0x000fe400078e0214 */
[--C-:B------:R-:W-:Y:S01]  /*a430*/  @!P6 IMAD.IADD R188, R188, 0x1, -R252.reuse ;  /* 0x00000001bcbce824 */ /* 0x100fe200078e0afc */
[C---:B------:R-:W-:Y:S01]  /*a440*/  ISETP.GT.U32.AND P6, PT, R252.reuse, R184, PT ;  /* 0x000000b8fc00720c */ /* 0x040fe20003fc4070 */
        /* <DEDUP_REMOVED lines=12> */
[----:B------:R-:W-:Y:S01]  /*a510*/  @!P3 IMAD.IADD R173, R173, 0x1, -R252 ;  /* 0x00000001adadb824 */ /* 0x000fe200078e0afc */
[----:B------:R-:W-:Y:S01]  /*a520*/  ISETP.GT.U32.AND P3, PT, R252, R170, PT ;  /* 0x000000aafc00720c */ /* 0x000fe20003f64070 */
[----:B------:R-:W-:-:S04]  /*a530*/  IMAD.HI.U32 R8, R3, R43, RZ ;  /* 0x0000002b03087227 */ /* 0x000fc800078e00ff */
        /* <DEDUP_REMOVED lines=9> */
[----:B------:R-:W-:Y:S01]  /*a5d0*/  ISETP.GT.U32.AND P6, PT, R252, R180, PT ;  /* 0x000000b4fc00720c */ /* 0x000fe20003fc4070 */
[--C-:B------:R-:W-:Y:S01]  /*a5e0*/  @!P1 IMAD.IADD R172, R172, 0x1, -R252.reuse ;  /* 0x00000001acac9824 */ /* 0x100fe200078e0afc */
[----:B------:R-:W-:Y:S01]  /*a5f0*/  ISETP.GT.U32.AND P1, PT, R252, R168, PT ;  /* 0x000000a8fc00720c */ /* 0x000fe20003f24070 */
        /* <DEDUP_REMOVED lines=8> */
[C---:B------:R-:W-:Y:S01]  /*a680*/  IMAD R16, R252.reuse, R6, R16 ;  /* 0x00000006fc107224 */ /* 0x040fe200078e0210 */
[----:B--2---:R-:W-:Y:S01]  /*a690*/  IABS R6, R14 ;  /* 0x0000000e00067213 */ /* 0x004fe20000000000 */
[----:B------:R-:W-:Y:S01]  /*a6a0*/  @!P4 IMAD.IADD R171, R171, 0x1, -R252 ;  /* 0x00000001ababc824 */ /* 0x000fe200078e0afc */
[----:B------:R-:W-:Y:S01]  /*a6b0*/  ISETP.GT.U32.AND P4, PT, R252, R166, PT ;  /* 0x000000a6fc00720c */ /* 0x000fe20003f84070 */
[----:B------:R-:W-:Y:S01]  /*a6c0*/  IMAD.MOV R8, RZ, RZ, -R8 ;  /* 0x000000ffff087224 */ /* 0x000fe200078e0a08 */
[----:B---3--:R-:W-:Y:S01]  /*a6d0*/  IABS R14, R15 ;  /* 0x0000000f000e7213 */ /* 0x008fe20000000000 */
[----:B------:R-:W-:Y:S02]  /*a6e0*/  IMAD.MOV R7, RZ, RZ, -R7 ;  /* 0x000000ffff077224 */ /* 0x000fe400078e0a07 */
[----:B------:R-:W-:Y:S01]  /*a6f0*/  @!P3 IMAD.IADD R170, R170, 0x1, -R252 ;  /* 0x00000001aaaab824 */ /* 0x000fe200078e0afc */
        /* <DEDUP_REMOVED lines=9> */
[--C-:B------:R-:W-:Y:S01]  /*a790*/  @!P1 IMAD.IADD R168, R168, 0x1, -R252.reuse ;  /* 0x00000001a8a89824 */ /* 0x100fe200078e0afc */
[C---:B------:R-:W-:Y:S01]  /*a7a0*/  ISETP.GT.U32.AND P1, PT, R252.reuse, R169, PT ;  /* 0x000000a9fc00720c */ /* 0x040fe20003f24070 */
[----:B------:R-:W-:Y:S01]  /*a7b0*/  @!P2 IMAD.IADD R167, R167, 0x1, -R252 ;  /* 0x00000001a7a7a824 */ /* 0x000fe200078e0afc */
[C---:B------:R-:W-:Y:S01]  /*a7c0*/  ISETP.GT.U32.AND P2, PT, R252.reuse, R164, PT ;  /* 0x000000a4fc00720c */ /* 0x040fe20003f44070 */
[----:B------:R-:W-:Y:S02]  /*a7d0*/  IMAD.MOV R8, RZ, RZ, -R8 ;  /* 0x000000ffff087224 */ /* 0x000fe400078e0a08 */
[----:B------:R-:W-:Y:S02]  /*a7e0*/  IMAD.MOV R7, RZ, RZ, -R7 ;  /* 0x000000ffff077224 */ /* 0x000fe400078e0a07 */
[--C-:B------:R-:W-:Y:S01]  /*a7f0*/  @!P5 IMAD.IADD R175, R175, 0x1, -R252.reuse ;  /* 0x00000001afafd824 */ /* 0x100fe200078e0afc */
[----:B------:R-:W-:Y:S01]  /*a800*/  ISETP.GT.U32.AND P5, PT, R252, R172, PT ;  /* 0x000000acfc00720c */ /* 0x000fe20003fa4070 */
[----:B------:R-:W-:Y:S01]  /*a810*/  @!P4 IMAD.IADD R166, R166, 0x1, -R252 ;  /* 0x00000001a6a6c824 */ /* 0x000fe200078e0afc */
[C---:B------:R-:W-:Y:S01]  /*a820*/  ISETP.GT.U32.AND P4, PT, R252.reuse, R167, PT ;  /* 0x000000a7fc00720c */ /* 0x040fe20003f84070 */
[----:B------:R-:W-:-:S02]  /*a830*/  IMAD R33, R252, R8, R33 ;  /* 0x00000008fc217224 */ /* 0x000fc400078e0221 */
[----:B------:R-:W-:Y:S02]  /*a840*/  IMAD R14, R252, R7, R14 ;  /* 0x00000007fc0e7224 */ /* 0x000fe400078e020e */
[----:B------:R-:W-:-:S04]  /*a850*/  IMAD.HI.U32 R8, R3, R28, RZ ;  /* 0x0000001c03087227 */ /* 0x000fc800078e00ff */
[----:B------:R-:W-:Y:S01]  /*a860*/  IMAD.HI.U32 R7, R3, R10, RZ ;  /* 0x0000000a03077227 */ /* 0x000fe200078e00ff */
[----:B------:R-:W-:-:S03]  /*a870*/  IABS R12, R12 ;  /* 0x0000000c000c7213 */ /* 0x000fc60000000000 */
[----:B------:R-:W-:Y:S01]  /*a880*/  @!P3 IMAD.IADD R165, R165, 0x1, -R252 ;  /* 0x00000001a5a5b824 */ /* 0x000fe200078e0afc */
[----:B------:R-:W-:Y:S01]  /*a890*/  ISETP.GT.U32.AND P3, PT, R252, R166, PT ;  /* 0x000000a6fc00720c */ /* 0x000fe20003f64070 */
[----:B------:R-:W-:Y:S02]  /*a8a0*/  IMAD.MOV R8, RZ, RZ, -R8 ;  /* 0x000000ffff087224 */ /* 0x000fe400078e0a08 */
[--C-:B------:R-:W-:Y:S01]  /*a8b0*/  @!P0 IMAD.IADD R170, R170, 0x1, -R252.reuse ;  /* 0x00000001aaaa8824 */ /* 0x100fe200078e0afc */
[C---:B------:R-:W-:Y:S01]  /*a8c0*/  ISETP.GT.U32.AND P0, PT, R252.reuse, R163, PT ;  /* 0x000000a3fc00720c */ /* 0x040fe20003f04070 */
[----:B------:R-:W-:Y:S02]  /*a8d0*/  IMAD.MOV R7, RZ, RZ, -R7 ;  /* 0x000000ffff077224 */ /* 0x000fe400078e0a07 */
[--C-:B------:R-:W-:Y:S01]  /*a8e0*/  @!P6 IMAD.IADD R177, R177, 0x1, -R252.reuse ;  /* 0x00000001b1b1e824 */ /* 0x100fe200078e0afc */
[C---:B------:R-:W-:Y:S01]  /*a8f0*/  ISETP.GT.U32.AND P6, PT, R252.reuse, R173, PT ;  /* 0x000000adfc00720c */ /* 0x040fe20003fc4070 */
[--C-:B------:R-:W-:Y:S01]  /*a900*/  @!P1 IMAD.IADD R169, R169, 0x1, -R252.reuse ;  /* 0x00000001a9a99824 */ /* 0x100fe200078e0afc */
[----:B------:R-:W-:Y:S01]  /*a910*/  ISETP.GT.U32.AND P1, PT, R252, R162, PT ;  /* 0x000000a2fc00720c */ /* 0x000fe20003f24070 */
[----:B------:R-:W-:Y:S01]  /*a920*/  @!P2 IMAD.IADD R164, R164, 0x1, -R252 ;  /* 0x00000001a4a4a824 */ /* 0x000fe200078e0afc */
[C---:B------:R-:W-:Y:S01]  /*a930*/  ISETP.GT.U32.AND P2, PT, R252.reuse, R161, PT ;  /* 0x000000a1fc00720c */ /* 0x040fe20003f44070 */
[----:B------:R-:W-:-:S02]  /*a940*/  IMAD R10, R252, R7, R10 ;  /* 0x00000007fc0a7224 */ /* 0x000fc400078e020a */
[----:B------:R-:W-:Y:S02]  /*a950*/  IMAD R28, R252, R8, R28 ;  /* 0x00000008fc1c7224 */ /* 0x000fe400078e021c */
[----:B------:R-:W-:Y:S01]  /*a960*/  IMAD.HI.U32 R7, R3, R12, RZ ;  /* 0x0000000c03077227 */ /* 0x000fe200078e00ff */
[----:B------:R-:W2:Y:S03]  /*a970*/  LDL R8, [R1+0xbf4] ;  /* 0x000bf40001087983 */ /* 0x000ea60000100800 */
[--C-:B------:R-:W-:Y:S01]  /*a980*/  @!P5 IMAD.IADD R172, R172, 0x1, -R252.reuse ;  /* 0x00000001acacd824 */ /* 0x100fe200078e0afc */
[C---:B------:R-:W-:Y:S01]  /*a990*/  ISETP.GT.U32.AND P5, PT, R252.reuse, R168, PT ;  /* 0x000000a8fc00720c */ /* 0x040fe20003fa4070 */
[----:B------:R-:W-:Y:S01]  /*a9a0*/  @!P4 IMAD.IADD R167, R167, 0x1, -R252 ;  /* 0x00000001a7a7c824 */ /* 0x000fe200078e0afc */
[----:B------:R-:W-:Y:S01]  /*a9b0*/  ISETP.GT.U32.AND P4, PT, R252, R160, PT ;  /* 0x000000a0fc00720c */ /* 0x000fe20003f84070 */
[----:B------:R-:W-:-:S02]  /*a9c0*/  IMAD.MOV R7, RZ, RZ, -R7 ;  /* 0x000000ffff077224 */ /* 0x000fc400078e0a07 */
[----:B------:R-:W-:Y:S01]  /*a9d0*/  @!P3 IMAD.IADD R166, R166, 0x1, -R252 ;  /* 0x00000001a6a6b824 */ /* 0x000fe200078e0afc */
[C---:B------:R-:W-:Y:S01]  /*a9e0*/  ISETP.GT.U32.AND P3, PT, R252.reuse, R159, PT ;  /* 0x0000009ffc00720c */ /* 0x040fe20003f64070 */
[C---:B------:R-:W-:Y:S01]  /*a9f0*/  IMAD R12, R252.reuse, R7, R12 ;  /* 0x00000007fc0c7224 */ /* 0x040fe200078e020c */
[----:B----4-:R-:W-:Y:S01]  /*aa00*/  IABS R7, R11 ;  /* 0x0000000b00077213 */ /* 0x010fe20000000000 */
[--C-:B------:R-:W-:Y:S01]  /*aa10*/  @!P0 IMAD.IADD R163, R163, 0x1, -R252.reuse ;  /* 0x00000001a3a38824 */ /* 0x100fe200078e0afc */
[C---:B------:R-:W-:Y:S01]  /*aa20*/  ISETP.GT.U32.AND P0, PT, R252.reuse, R158, PT ;  /* 0x0000009efc00720c */ /* 0x040fe20003f04070 */
[--C-:B------:R-:W-:Y:S01]  /*aa30*/  @!P6 IMAD.IADD R173, R173, 0x1, -R252.reuse ;  /* 0x00000001adade824 */ /* 0x100fe200078e0afc */
[----:B------:R-:W-:Y:S01]  /*aa40*/  ISETP.GT.U32.AND P6, PT, R252, R171, PT ;  /* 0x000000abfc00720c */ /* 0x000fe20003fc4070 */
[--C-:B------:R-:W-:Y:S01]  /*aa50*/  @!P1 IMAD.IADD R162, R162, 0x1, -R252.reuse ;  /* 0x00000001a2a29824 */ /* 0x100fe200078e0afc */
[----:B------:R-:W-:Y:S01]  /*aa60*/  ISETP.GT.U32.AND P1, PT, R252, R157, PT ;  /* 0x0000009dfc00720c */ /* 0x000fe20003f24070 */
[----:B------:R-:W-:-:S02]  /*aa70*/  @!P2 IMAD.IADD R161, R161, 0x1, -R252 ;  /* 0x00000001a1a1a824 */ /* 0x000fc400078e0afc */
[----:B------:R-:W-:-:S04]  /*aa80*/  IMAD.HI.U32 R11, R3, R7, RZ ;  /* 0x00000007030b7227 */ /* 0x000fc800078e00ff */
[--C-:B------:R-:W-:Y:S01]  /*aa90*/  @!P5 IMAD.IADD R168, R168, 0x1, -R252.reuse ;  /* 0x00000001a8a8d824 */ /* 0x100fe200078e0afc */
[----:B------:R-:W-:Y:S01]  /*aaa0*/  ISETP.GT.U32.AND P5, PT, R252, R164, PT ;  /* 0x000000a4fc00720c */ /* 0x000fe20003fa4070 */
[--C-:B------:R-:W-:Y:S01]  /*aab0*/  @!P4 IMAD.IADD R160, R160, 0x1, -R252.reuse ;  /* 0x00000001a0a0c824 */ /* 0x100fe200078e0afc */
[C---:B------:R-:W-:Y:S01]  /*aac0*/  ISETP.GT.U32.AND P4, PT, R252.reuse, R161, PT ;  /* 0x000000a1fc00720c */ /* 0x040fe20003f84070 */
[----:B------:R-:W-:Y:S01]  /*aad0*/  IMAD.MOV R11, RZ, RZ, -R11 ;  /* 0x000000ffff0b7224 */ /* 0x000fe200078e0a0b */
[C---:B------:R-:W-:Y:S01]  /*aae0*/  ISETP.GT.U32.AND P2, PT, R252.reuse, R156, PT ;  /* 0x0000009cfc00720c */ /* 0x040fe20003f44070 */
[--C-:B------:R-:W-:Y:S01]  /*aaf0*/  @!P3 IMAD.IADD R159, R159, 0x1, -R252.reuse ;  /* 0x000000019f9fb824 */ /* 0x100fe200078e0afc */
[C---:B------:R-:W-:Y:S01]  /*ab00*/  ISETP.GT.U32.AND P3, PT, R252.reuse, R160, PT ;  /* 0x000000a0fc00720c */ /* 0x040fe20003f64070 */
[----:B------:R-:W-:Y:S01]  /*ab10*/  IMAD R7, R252, R11, R7 ;  /* 0x0000000bfc077224 */ /* 0x000fe200078e0207 */
[----:B------:R-:W-:Y:S01]  /*ab20*/  IABS R11, R251 ;  /* 0x000000fb000b7213 */ /* 0x000fe20000000000 */
[--C-:B------:R-:W-:Y:S01]  /*ab30*/  @!P0 IMAD.IADD R158, R158, 0x1, -R252.reuse ;  /* 0x000000019e9e8824 */ /* 0x100fe200078e0afc */
[----:B------:R-:W3:Y:S01]  /*ab40*/  LDL R251, [R1+0xc0c] ;  /* 0x000c0c0001fb7983 */ /* 0x000ee20000100800 */
[C---:B------:R-:W-:Y:S01]  /*ab50*/  ISETP.GT.U32.AND P0, PT, R252.reuse, R155, PT ;  /* 0x0000009bfc00720c */ /* 0x040fe20003f04070 */
[--C-:B------:R-:W-:Y:S01]  /*ab60*/  @!P6 IMAD.IADD R171, R171, 0x1, -R252.reuse ;  /* 0x00000001ababe824 */ /* 0x100fe200078e0afc */
[C---:B------:R-:W-:Y:S01]  /*ab70*/  ISETP.GT.U32.AND P6, PT, R252.reuse, R165, PT ;  /* 0x000000a5fc00720c */ /* 0x040fe20003fc4070 */
[--C-:B------:R-:W-:Y:S01]  /*ab80*/  @!P1 IMAD.IADD R157, R157, 0x1, -R252.reuse ;  /* 0x000000019d9d9824 */ /* 0x100fe200078e0afc */
[----:B------:R-:W-:Y:S01]  /*ab90*/  ISETP.GT.U32.AND P1, PT, R252, R158, PT ;  /* 0x0000009efc00720c */ /* 0x000fe20003f24070 */
[--C-:B------:R-:W-:Y:S01]  /*aba0*/  @!P5 IMAD.IADD R164, R164, 0x1, -R252.reuse ;  /* 0x00000001a4a4d824 */ /* 0x100fe200078e0afc */
[C---:B------:R-:W-:Y:S01]  /*abb0*/  ISETP.GT.U32.AND P5, PT, R252.reuse, R162, PT ;  /* 0x000000a2fc00720c */ /* 0x040fe20003fa4070 */
[--C-:B------:R-:W-:Y:S01]  /*abc0*/  @!P4 IMAD.IADD R161, R161, 0x1, -R252.reuse ;  /* 0x00000001a1a1c824 */ /* 0x100fe200078e0afc */
[----:B------:R-:W-:Y:S01]  /*abd0*/  ISETP.GT.U32.AND P4, PT, R252, R154, PT ;  /* 0x0000009afc00720c */ /* 0x000fe20003f84070 */
[--C-:B------:R-:W-:Y:S01]  /*abe0*/  @!P2 IMAD.IADD R156, R156, 0x1, -R252.reuse ;  /* 0x000000019c9ca824 */ /* 0x100fe200078e0afc */
[----:B------:R-:W-:Y:S01]  /*abf0*/  ISETP.GT.U32.AND P2, PT, R252, R157, PT ;  /* 0x0000009dfc00720c */ /* 0x000fe20003f44070 */
[--C-:B------:R-:W-:Y:S01]  /*ac00*/  @!P3 IMAD.IADD R160, R160, 0x1, -R252.reuse ;  /* 0x00000001a0a0b824 */ /* 0x100fe200078e0afc */
[C---:B------:R-:W-:Y:S01]  /*ac10*/  ISETP.GT.U32.AND P3, PT, R252.reuse, R153, PT ;  /* 0x00000099fc00720c */ /* 0x040fe20003f64070 */
[--C-:B------:R-:W-:Y:S01]  /*ac20*/  @!P0 IMAD.IADD R155, R155, 0x1, -R252.reuse ;  /* 0x000000019b9b8824 */ /* 0x100fe200078e0afc */
[C---:B------:R-:W-:Y:S01]  /*ac30*/  ISETP.GT.U32.AND P0, PT, R252.reuse, R152, PT ;  /* 0x00000098fc00720c */ /* 0x040fe20003f04070 */
[--C-:B------:R-:W-:Y:S01]  /*ac40*/  @!P6 IMAD.IADD R165, R165, 0x1, -R252.reuse ;  /* 0x00000001a5a5e824 */ /* 0x100fe200078e0afc */
[----:B------:R-:W-:Y:S01]  /*ac50*/  ISETP.GT.U32.AND P6, PT, R252, R163, PT ;  /* 0x000000a3fc00720c */ /* 0x000fe20003fc4070 */
[--C-:B------:R-:W-:Y:S01]  /*ac60*/  @!P1 IMAD.IADD R158, R158, 0x1, -R252.reuse ;  /* 0x000000019e9e9824 */ /* 0x100fe200078e0afc */
[----:B------:R-:W-:Y:S01]  /*ac70*/  ISETP.GT.U32.AND P1, PT, R252, R151, PT ;  /* 0x00000097fc00720c */ /* 0x000fe20003f24070 */
[--C-:B------:R-:W-:Y:S01]  /*ac80*/  @!P5 IMAD.IADD R162, R162, 0x1, -R252.reuse ;  /* 0x00000001a2a2d824 */ /* 0x100fe200078e0afc */
[----:B------:R-:W-:Y:S01]  /*ac90*/  ISETP.GT.U32.AND P5, PT, R252, R156, PT ;  /* 0x0000009cfc00720c */ /* 0x000fe20003fa4070 */
[--C-:B------:R-:W-:Y:S01]  /*aca0*/  @!P4 IMAD.IADD R154, R154, 0x1, -R252.reuse ;  /* 0x000000019a9ac824 */ /* 0x100fe200078e0afc */
[C---:B------:R-:W-:Y:S01]  /*acb0*/  ISETP.GT.U32.AND P4, PT, R252.reuse, R149, PT ;  /* 0x00000095fc00720c */ /* 0x040fe20003f84070 */
[--C-:B------:R-:W-:Y:S01]  /*acc0*/  @!P2 IMAD.IADD R157, R157, 0x1, -R252.reuse ;  /* 0x000000019d9da824 */ /* 0x100fe200078e0afc */
[----:B------:R-:W-:Y:S01]  /*acd0*/  ISETP.GT.U32.AND P2, PT, R252, R150, PT ;  /* 0x00000096fc00720c */ /* 0x000fe20003f44070 */
[----:B------:R-:W-:-:S02]  /*ace0*/  @!P3 IMAD.IADD R153, R153, 0x1, -R252 ;  /* 0x000000019999b824 */ /* 0x000fc400078e0afc */
[--C-:B------:R-:W-:Y:S01]  /*acf0*/  @!P0 IMAD.IADD R152, R152, 0x1, -R252.reuse ;  /* 0x0000000198988824 */ /* 0x100fe200078e0afc */
        /* <DEDUP_REMOVED lines=9> */
[----:B------:R-:W-:Y:S01]  /*ad90*/  @!P2 IMAD.IADD R150, R150, 0x1, -R252 ;  /* 0x000000019696a824 */ /* 0x000fe200078e0afc */
[----:B------:R-:W-:-:S02]  /*ada0*/  ISETP.GT.U32.AND P2, PT, R252, R147, PT ;  /* 0x00000093fc00720c */ /* 0x000fc40003f44070 */
[----:B------:R-:W-:Y:S01]  /*adb0*/  ISETP.GT.U32.AND P4, PT, R252, R149, PT ;  /* 0x00000095fc00720c */ /* 0x000fe20003f84070 */
[--C-:B------:R-:W-:Y:S02]  /*adc0*/  @!P3 IMAD.IADD R148, R148, 0x1, -R252.reuse ;  /* 0x000000019494b824 */ /* 0x100fe400078e0afc */
[--C-:B------:R-:W-:Y:S01]  /*add0*/  @!P0 IMAD.IADD R153, R153, 0x1, -R252.reuse ;  /* 0x0000000199998824 */ /* 0x100fe200078e0afc */
[C---:B------:R-:W-:Y:S01]  /*ade0*/  ISETP.GT.U32.AND P0, PT, R252.reuse, R146, PT ;  /* 0x00000092fc00720c */ /* 0x040fe20003f04070 */
[--C-:B------:R-:W-:Y:S01]  /*adf0*/  @!P6 IMAD.IADD R159, R159, 0x1, -R252.reuse ;  /* 0x000000019f9fe824 */ /* 0x100fe200078e0afc */
[----:B------:R-:W-:Y:S01]  /*ae00*/  ISETP.GT.U32.AND P6, PT, R252, R155, PT ;  /* 0x0000009bfc00720c */ /* 0x000fe20003fc4070 */
[--C-:B------:R-:W-:Y:S01]  /*ae10*/  @!P5 IMAD.IADD R154, R154, 0x1, -R252.reuse ;  /* 0x000000019a9ad824 */ /* 0x100fe200078e0afc */
[C---:B------:R-:W-:Y:S01]  /*ae20*/  ISETP.GT.U32.AND P3, PT, R252.reuse, R145, PT ;  /* 0x00000091fc00720c */ /* 0x040fe20003f64070 */
[----:B------:R-:W-:Y:S01]  /*ae30*/  @!P1 IMAD.IADD R151, R151, 0x1, -R252 ;  /* 0x0000000197979824 */ /* 0x000fe200078e0afc */
[----:B------:R-:W-:-:S02]  /*ae40*/  ISETP.GT.U32.AND P5, PT, R252, R150, PT ;  /* 0x00000096fc00720c */ /* 0x000fc40003fa4070 */
        /* <DEDUP_REMOVED lines=9> */
[--C-:B------:R-:W-:Y:S02]  /*aee0*/  @!P3 IMAD.IADD R145, R145, 0x1, -R252.reuse ;  /* 0x000000019191b824 */ /* 0x100fe400078e0afc */
[--C-:B------:R-:W-:Y:S01]  /*aef0*/  @!P5 IMAD.IADD R150, R150, 0x1, -R252.reuse ;  /* 0x000000019696d824 */ /* 0x100fe200078e0afc */
[----:B------:R-:W-:Y:S01]  /*af00*/  ISETP.GT.U32.AND P5, PT, R252, R147, PT ;  /* 0x00000093fc00720c */ /* 0x000fe20003fa4070 */
[----:B------:R-:W-:Y:S01]  /*af10*/  @!P1 IMAD.IADD R144, R144, 0x1, -R252 ;  /* 0x0000000190909824 */ /* 0x000fe200078e0afc */
[----:B------:R-:W-:-:S02]  /*af20*/  ISETP.GT.U32.AND P3, PT, R252, R140, PT ;  /* 0x0000008cfc00720c */ /* 0x000fc40003f64070 */
[C---:B------:R-:W-:Y:S01]  /*af30*/  ISETP.GT.U32.AND P1, PT, R252.reuse, R145, PT ;  /* 0x00000091fc00720c */ /* 0x040fe20003f24070 */
[--C-:B------:R-:W-:Y:S01]  /*af40*/  @!P2 IMAD.IADD R143, R143, 0x1, -R252.reuse ;  /* 0x000000018f8fa824 */ /* 0x100fe200078e0afc */
[----:B------:R-:W-:Y:S01]  /*af50*/  ISETP.GT.U32.AND P2, PT, R252, R144, PT ;  /* 0x00000090fc00720c */ /* 0x000fe20003f44070 */
[--C-:B------:R-:W-:Y:S01]  /*af60*/  @!P4 IMAD.IADD R142, R142, 0x1, -R252.reuse ;  /* 0x000000018e8ec824 */ /* 0x100fe200078e0afc */
        /* <DEDUP_REMOVED lines=29> */
[----:B------:R-:W-:-:S02]  /*b140*/  @!P0 IMAD.IADD R135, R135, 0x1, -R252 ;  /* 0x0000000187878824 */ /* 0x000fc400078e0afc */
        /* <DEDUP_REMOVED lines=9> */
[C---:B------:R-:W-:Y:S02]  /*b1e0*/  ISETP.GT.U32.AND P1, PT, R252.reuse, R130, PT ;  /* 0x00000082fc00720c */ /* 0x040fe40003f24070 */
        /* <DEDUP_REMOVED lines=27> */
[----:B------:R-:W-:Y:S01]  /*b3a0*/  ISETP.GT.U32.AND P1, PT, R252, R128, PT ;  /* 0x00000080fc00720c */ /* 0x000fe20003f24070 */
[--C-:B------:R-:W-:Y:S02]  /*b3b0*/  @!P4 IMAD.IADD R125, R125, 0x1, -R252.reuse ;  /* 0x000000017d7dc824 */ /* 0x100fe400078e0afc */
[--C-:B------:R-:W-:Y:S01]  /*b3c0*/  @!P0 IMAD.IADD R124, R124, 0x1, -R252.reuse ;  /* 0x000000017c7c8824 */ /* 0x100fe200078e0afc */
[----:B------:R-:W-:Y:S01]  /*b3d0*/  ISETP.GT.U32.AND P2, PT, R252, R126, PT ;  /* 0x0000007efc00720c */ /* 0x000fe20003f44070 */
[--C-:B------:R-:W-:Y:S01]  /*b3e0*/  @!P6 IMAD.IADD R134, R134, 0x1, -R252.reuse ;  /* 0x000000018686e824 */ /* 0x100fe200078e0afc */
[C---:B------:R-:W-:Y:S01]  /*b3f0*/  ISETP.GT.U32.AND P6, PT, R252.reuse, R130, PT ;  /* 0x00000082fc00720c */ /* 0x040fe20003fc4070 */
[--C-:B------:R-:W-:Y:S01]  /*b400*/  @!P5 IMAD.IADD R129, R129, 0x1, -R252.reuse ;  /* 0x000000018181d824 */ /* 0x100fe200078e0afc */
[C---:B------:R-:W-:Y:S02]  /*b410*/  ISETP.GT.U32.AND P5, PT, R252.reuse, R125, PT ;  /* 0x0000007dfc00720c */ /* 0x040fe40003fa4070 */
[C---:B------:R-:W-:Y:S01]  /*b420*/  ISETP.GT.U32.AND P0, PT, R252.reuse, R124, PT ;  /* 0x0000007cfc00720c */ /* 0x040fe20003f04070 */
[--C-:B------:R-:W-:Y:S01]  /*b430*/  @!P3 IMAD.IADD R123, R123, 0x1, -R252.reuse ;  /* 0x000000017b7bb824 */ /* 0x100fe200078e0afc */
[----:B------:R-:W-:Y:S01]  /*b440*/  ISETP.GT.U32.AND P3, PT, R252, R120, PT ;  /* 0x00000078fc00720c */ /* 0x000fe20003f64070 */
[----:B------:R-:W-:Y:S01]  /*b450*/  @!P1 IMAD.IADD R128, R128, 0x1, -R252 ;  /* 0x0000000180809824 */ /* 0x000fe200078e0afc */
[----:B------:R-:W-:-:S03]  /*b460*/  ISETP.GT.U32.AND P1, PT, R252, R121, PT ;  /* 0x00000079fc00720c */ /* 0x000fc60003f24070 */
        /* <DEDUP_REMOVED lines=58> */
[----:B------:R-:W-:Y:S01]  /*b810*/  @!P5 IMAD.IADD R107, R107, 0x1, -R252 ;  /* 0x000000016b6bd824 */ /* 0x000fe200078e0afc */
[----:B------:R-:W-:-:S02]  /*b820*/  ISETP.GT.U32.AND P2, PT, R252, R105, PT ;  /* 0x00000069fc00720c */ /* 0x000fc40003f44070 */
[----:B------:R-:W-:Y:S01]  /*b830*/  ISETP.GT.U32.AND P5, PT, R252, R108, PT ;  /* 0x0000006cfc00720c */ /* 0x000fe20003fa4070 */
[--C-:B------:R-:W-:Y:S02]  /*b840*/  @!P0 IMAD.IADD R106, R106, 0x1, -R252.reuse ;  /* 0x000000016a6a8824 */ /* 0x100fe400078e0afc */
        /* <DEDUP_REMOVED lines=12> */
[----:B------:R-:W-:Y:S01]  /*b910*/  ISETP.GT.U32.AND P5, PT, R252, R101, PT ;  /* 0x00000065fc00720c */ /* 0x000fe20003fa4070 */
[--C-:B------:R-:W-:Y:S01]  /*b920*/  @!P1 IMAD.IADD R104, R104, 0x1, -R252.reuse ;  /* 0x0000000168689824 */ /* 0x100fe200078e0afc */
[----:B------:R-:W-:Y:S01]  /*b930*/  ISETP.GT.U32.AND P1, PT, R252, R99, PT ;  /* 0x00000063fc00720c */ /* 0x000fe20003f24070 */
[--C-:B------:R-:W-:Y:S01]  /*b940*/  @!P4 IMAD.IADD R112, R112, 0x1, -R252.reuse ;  /* 0x000000017070c824 */ /* 0x100fe200078e0afc */
[C---:B------:R-:W-:Y:S01]  /*b950*/  ISETP.GT.U32.AND P4, PT, R252.reuse, R106, PT ;  /* 0x0000006afc00720c */ /* 0x040fe20003f84070 */
[--C-:B------:R-:W-:Y:S01]  /*b960*/  @!P0 IMAD.IADD R107, R107, 0x1, -R252.reuse ;  /* 0x000000016b6b8824 */ /* 0x100fe200078e0afc */
[C---:B------:R-:W-:Y:S01]  /*b970*/  ISETP.GT.U32.AND P0, PT, R252.reuse, R100, PT ;  /* 0x00000064fc00720c */ /* 0x040fe20003f04070 */
[--C-:B------:R-:W-:Y:S02]  /*b980*/  @!P3 IMAD.IADD R103, R103, 0x1, -R252.reuse ;  /* 0x000000016767b824 */ /* 0x100fe400078e0afc */
[--C-:B------:R-:W-:Y:S01]  /*b990*/  @!P6 IMAD.IADD R109, R109, 0x1, -R252.reuse ;  /* 0x000000016d6de824 */ /* 0x100fe200078e0afc */
[----:B------:R-:W-:Y:S01]  /*b9a0*/  ISETP.GT.U32.AND P6, PT, R252, R105, PT ;  /* 0x00000069fc00720c */ /* 0x000fe20003fc4070 */
[--C-:B------:R-:W-:Y:S01]  /*b9b0*/  @!P2 IMAD.IADD R102, R102, 0x1, -R252.reuse ;  /* 0x000000016666a824 */ /* 0x100fe200078e0afc */
[C---:B------:R-:W-:Y:S01]  /*b9c0*/  ISETP.GT.U32.AND P3, PT, R252.reuse, R98, PT ;  /* 0x00000062fc00720c */ /* 0x040fe20003f64070 */
[--C-:B------:R-:W-:Y:S01]  /*b9d0*/  @!P5 IMAD.IADD R101, R101, 0x1, -R252.reuse ;  /* 0x000000016565d824 */ /* 0x100fe200078e0afc */
[----:B------:R-:W-:Y:S01]  /*b9e0*/  ISETP.GT.U32.AND P2, PT, R252, R103, PT ;  /* 0x00000067fc00720c */ /* 0x000fe20003f44070 */
[----:B------:R-:W-:-:S03]  /*b9f0*/  @!P1 IMAD.IADD R99, R99, 0x1, -R252 ;  /* 0x0000000163639824 */ /* 0x000fc600078e0afc */
[----:B------:R-:W-:Y:S01]  /*ba00*/  ISETP.GT.U32.AND P5, PT, R252, R101, PT ;  /* 0x00000065fc00720c */ /* 0x000fe20003fa4070 */
[--C-:B------:R-:W-:Y:S01]  /*ba10*/  @!P4 IMAD.IADD R106, R106, 0x1, -R252.reuse ;  /* 0x000000016a6ac824 */ /* 0x100fe200078e0afc */
[----:B------:R-:W-:Y:S01]  /*ba20*/  ISETP.GT.U32.AND P4, PT, R252, R104, PT ;  /* 0x00000068fc00720c */ /* 0x000fe20003f84070 */
[----:B------:R-:W-:Y:S01]  /*ba30*/  @!P0 IMAD.IADD R100, R100, 0x1, -R252 ;  /* 0x0000000164648824 */ /* 0x000fe200078e0afc */
[C---:B------:R-:W-:Y:S01]  /*ba40*/  ISETP.GT.U32.AND P0, PT, R252.reuse, R97, PT ;  /* 0x00000061fc00720c */ /* 0x040fe20003f04070 */
[----:B------:R-:W-:Y:S01]  /*ba50*/  IMAD.HI.U32 R15, R3, R6, RZ ;  /* 0x00000006030f7227 */ /* 0x000fe200078e00ff */
[----:B------:R-:W-:-:S03]  /*ba60*/  ISETP.GT.U32.AND P1, PT, R252, R99, PT ;  /* 0x00000063fc00720c */ /* 0x000fc60003f24070 */
[--C-:B------:R-:W-:Y:S01]  /*ba70*/  @!P6 IMAD.IADD R105, R105, 0x1, -R252.reuse ;  /* 0x000000016969e824 */ /* 0x100fe200078e0afc */
[C---:B------:R-:W-:Y:S01]  /*ba80*/  ISETP.GT.U32.AND P6, PT, R252.reuse, R102, PT ;  /* 0x00000066fc00720c */ /* 0x040fe20003fc4070 */
[--C-:B------:R-:W-:Y:S01]  /*ba90*/  @!P2 IMAD.IADD R103, R103, 0x1, -R252.reuse ;  /* 0x000000016767a824 */ /* 0x100fe200078e0afc */
[----:B------:R-:W-:Y:S01]  /*baa0*/  ISETP.GT.U32.AND P2, PT, R252, R96, PT ;  /* 0x00000060fc00720c */ /* 0x000fe20003f44070 */
[--C-:B------:R-:W-:Y:S01]  /*bab0*/  @!P3 IMAD.IADD R98, R98, 0x1, -R252.reuse ;  /* 0x000000016262b824 */ /* 0x100fe200078e0afc */
[C---:B------:R-:W-:Y:S01]  /*bac0*/  ISETP.GT.U32.AND P3, PT, R252.reuse, R95, PT ;  /* 0x0000005ffc00720c */ /* 0x040fe20003f64070 */
[----:B------:R-:W-:Y:S01]  /*bad0*/  IMAD.MOV R15, RZ, RZ, -R15 ;  /* 0x000000ffff0f7224 */ /* 0x000fe200078e0a0f */
[----:B------:R-:W-:Y:S01]  /*bae0*/  IABS R13, R13 ;  /* 0x0000000d000d7213 */ /* 0x000fe20000000000 */
[----:B------:R-:W-:Y:S01]  /*baf0*/  @!P5 IMAD.IADD R101, R101, 0x1, -R252 ;  /* 0x000000016565d824 */ /* 0x000fe200078e0afc */
[C---:B------:R-:W-:Y:S01]  /*bb00*/  ISETP.GT.U32.AND P5, PT, R252.reuse, R94, PT ;  /* 0x0000005efc00720c */ /* 0x040fe20003fa4070 */
[----:B------:R-:W-:-:S02]  /*bb10*/  IMAD R15, R252, R15, R6 ;  /* 0x0000000ffc0f7224 */ /* 0x000fc400078e0206 */
[----:B------:R-:W-:-:S04]  /*bb20*/  IMAD.HI.U32 R6, R3, R13, RZ ;  /* 0x0000000d03067227 */ /* 0x000fc800078e00ff */
[--C-:B------:R-:W-:Y:S01]  /*bb30*/  @!P4 IMAD.IADD R104, R104, 0x1, -R252.reuse ;  /* 0x000000016868c824 */ /* 0x100fe200078e0afc */
[C---:B------:R-:W-:Y:S01]  /*bb40*/  ISETP.GT.U32.AND P4, PT, R252.reuse, R100, PT ;  /* 0x00000064fc00720c */ /* 0x040fe20003f84070 */
[--C-:B------:R-:W-:Y:S01]  /*bb50*/  @!P0 IMAD.IADD R97, R97, 0x1, -R252.reuse ;  /* 0x0000000161618824 */ /* 0x100fe200078e0afc */
[C---:B------:R-:W-:Y:S01]  /*bb60*/  ISETP.GT.U32.AND P0, PT, R252.reuse, R93, PT ;  /* 0x0000005dfc00720c */ /* 0x040fe20003f04070 */
[----:B------:R-:W-:Y:S01]  /*bb70*/  @!P1 IMAD.IADD R99, R99, 0x1, -R252 ;  /* 0x0000000163639824 */ /* 0x000fe200078e0afc */
[----:B------:R-:W-:Y:S01]  /*bb80*/  ISETP.GT.U32.AND P1, PT, R252, R92, PT ;  /* 0x0000005cfc00720c */ /* 0x000fe20003f24070 */
[----:B------:R-:W-:Y:S02]  /*bb90*/  IMAD.MOV R6, RZ, RZ, -R6 ;  /* 0x000000ffff067224 */ /* 0x000fe400078e0a06 */
[--C-:B------:R-:W-:Y:S01]  /*bba0*/  @!P6 IMAD.IADD R102, R102, 0x1, -R252.reuse ;  /* 0x000000016666e824 */ /* 0x100fe200078e0afc */
[----:B------:R-:W-:Y:S01]  /*bbb0*/  ISETP.GT.U32.AND P6, PT, R252, R98, PT ;  /* 0x00000062fc00720c */ /* 0x000fe20003fc4070 */
[--C-:B------:R-:W-:Y:S01]  /*bbc0*/  @!P2 IMAD.IADD R96, R96, 0x1, -R252.reuse ;  /* 0x000000016060a824 */ /* 0x100fe200078e0afc */
[----:B------:R-:W-:Y:S01]  /*bbd0*/  ISETP.GT.U32.AND P2, PT, R252, R91, PT ;  /* 0x0000005bfc00720c */ /* 0x000fe20003f44070 */
[----:B------:R-:W-:-:S02]  /*bbe0*/  @!P3 IMAD.IADD R95, R95, 0x1, -R252 ;  /* 0x000000015f5fb824 */ /* 0x000fc400078e0afc */
[C---:B------:R-:W-:Y:S02]  /*bbf0*/  IMAD R13, R252.reuse, R6, R13 ;  /* 0x00000006fc0d7224 */ /* 0x040fe400078e020d */
[----:B------:R-:W-:Y:S01]  /*bc00*/  IMAD.HI.U32 R6, R3, R9, RZ ;  /* 0x0000000903067227 */ /* 0x000fe200078e00ff */
[----:B------:R-:W-:-:S03]  /*bc10*/  ISETP.GT.U32.AND P3, PT, R252, R90, PT ;  /* 0x0000005afc00720c */ /* 0x000fc60003f64070 */
[----:B------:R-:W-:Y:S01]  /*bc20*/  @!P5 IMAD.IADD R94, R94, 0x1, -R252 ;  /* 0x000000015e5ed824 */ /* 0x000fe200078e0afc */
[----:B------:R-:W-:Y:S01]  /*bc30*/  ISETP.GT.U32.AND P5, PT, R252, R95, PT ;  /* 0x0000005ffc00720c */ /* 0x000fe20003fa4070 */
[----:B------:R-:W-:Y:S01]  /*bc40*/  IMAD.MOV R6, RZ, RZ, -R6 ;  /* 0x000000ffff067224 */ /* 0x000fe200078e0a06 */
[----:B--2---:R-:W-:Y:S01]  /*bc50*/  IABS R8, R8 ;  /* 0x0000000800087213 */ /* 0x004fe20000000000 */
[--C-:B------:R-:W-:Y:S01]  /*bc60*/  @!P4 IMAD.IADD R100, R100, 0x1, -R252.reuse ;  /* 0x000000016464c824 */ /* 0x100fe200078e0afc */
[C---:B------:R-:W-:Y:S01]  /*bc70*/  ISETP.GT.U32.AND P4, PT, R252.reuse, R97, PT ;  /* 0x00000061fc00720c */ /* 0x040fe20003f84070 */
[--C-:B------:R-:W-:Y:S01]  /*bc80*/  @!P0 IMAD.IADD R93, R93, 0x1, -R252.reuse ;  /* 0x000000015d5d8824 */ /* 0x100fe200078e0afc */
[C---:B------:R-:W-:Y:S01]  /*bc90*/  ISETP.GT.U32.AND P0, PT, R252.reuse, R94, PT ;  /* 0x0000005efc00720c */ /* 0x040fe20003f04070 */
[----:B------:R-:W-:Y:S02]  /*bca0*/  IMAD R9, R252, R6, R9 ;  /* 0x00000006fc097224 */ /* 0x000fe400078e0209 */
[----:B------:R-:W-:-:S02]  /*bcb0*/  @!P1 IMAD.IADD R92, R92, 0x1, -R252 ;  /* 0x000000015c5c9824 */ /* 0x000fc400078e0afc */
[----:B------:R-:W-:-:S04]  /*bcc0*/  IMAD.HI.U32 R6, R3, R8, RZ ;  /* 0x0000000803067227 */ /* 0x000fc800078e00ff */
[--C-:B------:R-:W-:Y:S01]  /*bcd0*/  @!P6 IMAD.IADD R98, R98, 0x1, -R252.reuse ;  /* 0x000000016262e824 */ /* 0x100fe200078e0afc */
[C---:B------:R-:W-:Y:S01]  /*bce0*/  ISETP.GT.U32.AND P6, PT, R252.reuse, R96, PT ;  /* 0x00000060fc00720c */ /* 0x040fe20003fc4070 */
[----:B------:R-:W-:Y:S01]  /*bcf0*/  @!P2 IMAD.IADD R91, R91, 0x1, -R252 ;  /* 0x000000015b5ba824 */ /* 0x000fe200078e0afc */
[C---:B------:R-:W-:Y:S01]  /*bd00*/  ISETP.GT.U32.AND P2, PT, R252.reuse, R92, PT ;  /* 0x0000005cfc00720c */ /* 0x040fe20003f44070 */
[----:B------:R-:W-:Y:S01]  /*bd10*/  IMAD.MOV R6, RZ, RZ, -R6 ;  /* 0x000000ffff067224 */ /* 0x000fe200078e0a06 */
[----:B------:R-:W-:Y:S01]  /*bd20*/  ISETP.GT.U32.AND P1, PT, R252, R89, PT ;  /* 0x00000059fc00720c */ /* 0x000fe20003f24070 */
[--C-:B------:R-:W-:Y:S01]  /*bd30*/  @!P3 IMAD.IADD R90, R90, 0x1, -R252.reuse ;  /* 0x000000015a5ab824 */ /* 0x100fe200078e0afc */
[C---:B------:R-:W-:Y:S01]  /*bd40*/  ISETP.GT.U32.AND P3, PT, R252.reuse, R91, PT ;  /* 0x0000005bfc00720c */ /* 0x040fe20003f64070 */
[----:B------:R-:W-:Y:S01]  /*bd50*/  @!P5 IMAD.IADD R95, R95, 0x1, -R252 ;  /* 0x000000015f5fd824 */ /* 0x000fe200078e0afc */
[C---:B------:R-:W-:Y:S01]  /*bd60*/  ISETP.GT.U32.AND P5, PT, R252.reuse, R88, PT ;  /* 0x00000058fc00720c */ /* 0x040fe20003fa4070 */
[----:B------:R-:W-:Y:S01]  /*bd70*/  IMAD R8, R252, R6, R8 ;  /* 0x00000006fc087224 */ /* 0x000fe200078e0208 */
[----:B------:R-:W-:Y:S01]  /*bd80*/  IABS R6, R250 ;  /* 0x000000fa00067213 */ /* 0x000fe20000000000 */
[----:B------:R-:W-:-:S04]  /*bd90*/  IMAD.HI.U32 R243, R3, R11, RZ ;  /* 0x0000000b03f37227 */ /* 0x000fc800078e00ff */
[--C-:B------:R-:W-:Y:S01]  /*bda0*/  @!P4 IMAD.IADD R97, R97, 0x1, -R252.reuse ;  /* 0x000000016161c824 */ /* 0x100fe200078e0afc */
[----:B------:R-:W-:Y:S01]  /*bdb0*/  ISETP.GT.U32.AND P4, PT, R252, R93, PT ;  /* 0x0000005dfc00720c */ /* 0x000fe20003f84070 */
[----:B------:R-:W-:Y:S01]  /*bdc0*/  @!P0 IMAD.IADD R94, R94, 0x1, -R252 ;  /* 0x000000015e5e8824 */ /* 0x000fe200078e0afc */
[----:B------:R-:W-:Y:S01]  /*bdd0*/  ISETP.GT.U32.AND P0, PT, R252, R87, PT ;  /* 0x00000057fc00720c */ /* 0x000fe20003f04070 */
[----:B------:R-:W-:Y:S02]  /*bde0*/  IMAD.MOV R243, RZ, RZ, -R243 ;  /* 0x000000fffff37224 */ /* 0x000fe400078e0af3 */
[----:B------:R-:W-:-:S04]  /*bdf0*/  IMAD.HI.U32 R244, R3, R6, RZ ;  /* 0x0000000603f47227 */ /* 0x000fc800078e00ff */
[--C-:B------:R-:W-:Y:S01]  /*be00*/  @!P6 IMAD.IADD R96, R96, 0x1, -R252.reuse ;  /* 0x000000016060e824 */ /* 0x100fe200078e0afc */
[----:B------:R-:W-:Y:S01]  /*be10*/  ISETP.GT.U32.AND P6, PT, R252, R90, PT ;  /* 0x0000005afc00720c */ /* 0x000fe20003fc4070 */
[----:B------:R-:W-:Y:S01]  /*be20*/  @!P2 IMAD.IADD R92, R92, 0x1, -R252 ;  /* 0x000000015c5ca824 */ /* 0x000fe200078e0afc */
[C---:B------:R-:W-:Y:S01]  /*be30*/  ISETP.GT.U32.AND P2, PT, R252.reuse, R85, PT ;  /* 0x00000055fc00720c */ /* 0x040fe20003f44070 */
[C---:B------:R-:W-:Y:S01]  /*be40*/  IMAD R249, R252.reuse, R243, R11 ;  /* 0x000000f3fcf97224 */ /* 0x040fe200078e020b */
[----:B---3--:R-:W-:Y:S01]  /*be50*/  IABS R243, R251 ;  /* 0x000000fb00f37213 */ /* 0x008fe20000000000 */
[----:B------:R-:W-:Y:S02]  /*be60*/  IMAD.MOV R244, RZ, RZ, -R244 ;  /* 0x000000fffff47224 */ /* 0x000fe400078e0af4 */
[--C-:B------:R-:W-:Y:S01]  /*be70*/  @!P1 IMAD.IADD R89, R89, 0x1, -R252.reuse ;  /* 0x0000000159599824 */ /* 0x100fe200078e0afc */
[C---:B------:R-:W-:Y:S01]  /*be80*/  ISETP.GT.U32.AND P1, PT, R252.reuse, R86, PT ;  /* 0x00000056fc00720c */ /* 0x040fe20003f24070 */
[--C-:B------:R-:W-:Y:S01]  /*be90*/  @!P3 IMAD.IADD R91, R91, 0x1, -R252.reuse ;  /* 0x000000015b5bb824 */ /* 0x100fe200078e0afc */
[----:B------:R-:W-:Y:S01]  /*bea0*/  ISETP.GT.U32.AND P3, PT, R252, R84, PT ;  /* 0x00000054fc00720c */ /* 0x000fe20003f64070 */
[----:B------:R-:W-:Y:S01]  /*beb0*/  @!P5 IMAD.IADD R88, R88, 0x1, -R252 ;  /* 0x000000015858d824 */ /* 0x000fe200078e0afc */
[C---:B------:R-:W-:Y:S01]  /*bec0*/  ISETP.GT.U32.AND P5, PT, R252.reuse, R83, PT ;  /* 0x00000053fc00720c */ /* 0x040fe20003fa4070 */
[----:B------:R-:W-:Y:S01]  /*bed0*/  IMAD R6, R252, R244, R6 ;  /* 0x000000f4fc067224 */ /* 0x000fe200078e0206 */
[----:B------:R-:W-:Y:S01]  /*bee0*/  IABS R11, R2 ;  /* 0x00000002000b7213 */ /* 0x000fe20000000000 */
[----:B------:R-:W-:-:S02]  /*bef0*/  IMAD.MOV.U32 R244, RZ, RZ, R243 ;  /* 0x000000fffff47224 */ /* 0x000fc400078e00f3 */
[--C-:B------:R-:W-:Y:S01]  /*bf00*/  @!P4 IMAD.IADD R93, R93, 0x1, -R252.reuse ;  /* 0x000000015d5dc824 */ /* 0x100fe200078e0afc */
[C---:B------:R-:W-:Y:S01]  /*bf10*/  ISETP.GT.U32.AND P4, PT, R252.reuse, R89, PT ;  /* 0x00000059fc00720c */ /* 0x040fe20003f84070 */
[----:B------:R-:W-:Y:S01]  /*bf20*/  @!P0 IMAD.IADD R87, R87, 0x1, -R252 ;  /* 0x0000000157578824 */ /* 0x000fe200078e0afc */
[----:B------:R-:W-:Y:S01]  /*bf30*/  ISETP.GT.U32.AND P0, PT, R252, R82, PT ;  /* 0x00000052fc00720c */ /* 0x000fe20003f04070 */
[----:B------:R-:W-:-:S04]  /*bf40*/  IMAD.HI.U32 R243, R5, R244, RZ ;  /* 0x000000f405f37227 */ /* 0x000fc800078e00ff */
[----:B------:R-:W-:-:S04]  /*bf50*/  IMAD.HI.U32 R5, R3, R11, RZ ;  /* 0x0000000b03057227 */ /* 0x000fc800078e00ff */
[--C-:B------:R-:W-:Y:S01]  /*bf60*/  @!P6 IMAD.IADD R90, R90, 0x1, -R252.reuse ;  /* 0x000000015a5ae824 */ /* 0x100fe200078e0afc */
[----:B------:R-:W-:Y:S01]  /*bf70*/  ISETP.GT.U32.AND P6, PT, R252, R88, PT ;  /* 0x00000058fc00720c */ /* 0x000fe20003fc4070 */
[--C-:B------:R-:W-:Y:S02]  /*bf80*/  @!P2 IMAD.IADD R85, R85, 0x1, -R252.reuse ;  /* 0x000000015555a824 */ /* 0x100fe400078e0afc */
[----:B------:R-:W-:Y:S02]  /*bf90*/  IMAD.MOV R5, RZ, RZ, -R5 ;  /* 0x000000ffff057224 */ /* 0x000fe400078e0a05 */
[--C-:B------:R-:W-:Y:S01]  /*bfa0*/  @!P1 IMAD.IADD R86, R86, 0x1, -R252.reuse ;  /* 0x0000000156569824 */ /* 0x100fe200078e0afc */
[----:B------:R-:W-:Y:S01]  /*bfb0*/  ISETP.GT.U32.AND P1, PT, R252, R81, PT ;  /* 0x00000051fc00720c */ /* 0x000fe20003f24070 */
[--C-:B------:R-:W-:Y:S01]  /*bfc0*/  @!P3 IMAD.IADD R84, R84, 0x1, -R252.reuse ;  /* 0x000000015454b824 */ /* 0x100fe200078e0afc */
[C---:B------:R-:W-:Y:S01]  /*bfd0*/  ISETP.GT.U32.AND P3, PT, R252.reuse, R85, PT ;  /* 0x00000055fc00720c */ /* 0x040fe20003f64070 */
[----:B------:R-:W-:Y:S01]  /*bfe0*/  @!P5 IMAD.IADD R83, R83, 0x1, -R252 ;  /* 0x000000015353d824 */ /* 0x000fe200078e0afc */
[C---:B------:R-:W-:Y:S01]  /*bff0*/  ISETP.GT.U32.AND P5, PT, R252.reuse, R80, PT ;  /* 0x00000050fc00720c */ /* 0x040fe20003fa4070 */
[----:B------:R-:W-:-:S02]  /*c000*/  IMAD R250, R252, R5, R11 ;  /* 0x00000005fcfa7224 */ /* 0x000fc400078e020b */
[----:B------:R-:W2:Y:S01]  /*c010*/  LDL R5, [R1+0xc08] ;  /* 0x000c080001057983 */ /* 0x000ea20000100800 */
[--C-:B------:R-:W-:Y:S01]  /*c020*/  @!P4 IMAD.IADD R89, R89, 0x1, -R252.reuse ;  /* 0x000000015959c824 */ /* 0x100fe200078e0afc */
[----:B------:R-:W-:Y:S01]  /*c030*/  ISETP.GT.U32.AND P4, PT, R252, R87, PT ;  /* 0x00000057fc00720c */ /* 0x000fe20003f84070 */
[--C-:B------:R-:W-:Y:S01]  /*c040*/  @!P0 IMAD.IADD R82, R82, 0x1, -R252.reuse ;  /* 0x0000000152528824 */ /* 0x100fe200078e0afc */
[C---:B------:R-:W-:Y:S02]  /*c050*/  ISETP.GT.U32.AND P2, PT, R252.reuse, R86, PT ;  /* 0x00000056fc00720c */ /* 0x040fe40003f44070 */
        /* <DEDUP_REMOVED lines=19> */
[----:B------:R-:W-:-:S02]  /*c190*/  @!P3 IMAD.IADD R78, R78, 0x1, -R252 ;  /* 0x000000014e4eb824 */ /* 0x000fc400078e0afc */
[--C-:B------:R-:W-:Y:S02]  /*c1a0*/  @!P5 IMAD.IADD R77, R77, 0x1, -R252.reuse ;  /* 0x000000014d4dd824 */ /* 0x100fe400078e0afc */
[--C-:B------:R-:W-:Y:S01]  /*c1b0*/  @!P4 IMAD.IADD R81, R81, 0x1, -R252.reuse ;  /* 0x000000015151c824 */ /* 0x100fe200078e0afc */
[C---:B------:R-:W-:Y:S01]  /*c1c0*/  ISETP.GT.U32.AND P4, PT, R252.reuse, R73, PT ;  /* 0x00000049fc00720c */ /* 0x040fe20003f84070 */
[--C-:B------:R-:W-:Y:S01]  /*c1d0*/  @!P2 IMAD.IADD R79, R79, 0x1, -R252.reuse ;  /* 0x000000014f4fa824 */ /* 0x100fe200078e0afc */
[----:B------:R-:W-:Y:S01]  /*c1e0*/  ISETP.GT.U32.AND P2, PT, R252, R74, PT ;  /* 0x0000004afc00720c */ /* 0x000fe20003f44070 */
[--C-:B------:R-:W-:Y:S01]  /*c1f0*/  @!P0 IMAD.IADD R80, R80, 0x1, -R252.reuse ;  /* 0x0000000150508824 */ /* 0x100fe200078e0afc */
[C---:B------:R-:W-:Y:S02]  /*c200*/  ISETP.GT.U32.AND P5, PT, R252.reuse, R78, PT ;  /* 0x0000004efc00720c */ /* 0x040fe40003fa4070 */
[----:B------:R-:W-:Y:S01]  /*c210*/  ISETP.GT.U32.AND P0, PT, R252, R77, PT ;  /* 0x0000004dfc00720c */ /* 0x000fe20003f04070 */
[--C-:B------:R-:W-:Y:S01]  /*c220*/  @!P6 IMAD.IADD R76, R76, 0x1, -R252.reuse ;  /* 0x000000014c4ce824 */ /* 0x100fe200078e0afc */
[----:B------:R-:W-:Y:S01]  /*c230*/  ISETP.GT.U32.AND P3, PT, R252, R79, PT ;  /* 0x0000004ffc00720c */ /* 0x000fe20003f64070 */
[----:B------:R-:W-:-:S03]  /*c240*/  @!P1 IMAD.IADD R75, R75, 0x1, -R252 ;  /* 0x000000014b4b9824 */ /* 0x000fc600078e0afc */
        /* <DEDUP_REMOVED lines=38> */
[C---:B------:R-:W-:Y:S02]  /*c4b0*/  ISETP.GT.U32.AND P0, PT, R252.reuse, R66, PT ;  /* 0x00000042fc00720c */ /* 0x040fe40003f04070 */
        /* <DEDUP_REMOVED lines=15> */
[----:B------:R-:W-:-:S03]  /*c5b0*/  @!P6 IMAD.IADD R62, R62, 0x1, -R252 ;  /* 0x000000013e3ee824 */ /* 0x000fc600078e0afc */
[C---:B------:R-:W-:Y:S01]  /*c5c0*/  ISETP.GT.U32.AND P6, PT, R252.reuse, R63, PT ;  /* 0x0000003ffc00720c */ /* 0x040fe20003fc4070 */
        /* <DEDUP_REMOVED lines=9> */
[----:B------:R-:W-:-:S02]  /*c660*/  @!P4 IMAD.IADD R58, R58, 0x1, -R252 ;  /* 0x000000013a3ac824 */ /* 0x000fc400078e0afc */
[--C-:B------:R-:W-:Y:S01]  /*c670*/  @!P6 IMAD.IADD R63, R63, 0x1, -R252.reuse ;  /* 0x000000013f3fe824 */ /* 0x100fe200078e0afc */
[C---:B------:R-:W-:Y:S02]  /*c680*/  ISETP.GT.U32.AND P6, PT, R252.reuse, R55, PT ;  /* 0x00000037fc00720c */ /* 0x040fe40003fc4070 */
[C---:B------:R-:W-:Y:S01]  /*c690*/  ISETP.GT.U32.AND P4, PT, R252.reuse, R59, PT ;  /* 0x0000003bfc00720c */ /* 0x040fe20003f84070 */
[--C-:B------:R-:W-:Y:S01]  /*c6a0*/  @!P1 IMAD.IADD R57, R57, 0x1, -R252.reuse ;  /* 0x0000000139399824 */ /* 0x100fe200078e0afc */
[----:B------:R-:W-:Y:S01]  /*c6b0*/  ISETP.GT.U32.AND P1, PT, R252, R58, PT ;  /* 0x0000003afc00720c */ /* 0x000fe20003f24070 */
[--C-:B------:R-:W-:Y:S01]  /*c6c0*/  @!P2 IMAD.IADD R56, R56, 0x1, -R252.reuse ;  /* 0x000000013838a824 */ /* 0x100fe200078e0afc */
[C---:B------:R-:W-:Y:S01]  /*c6d0*/  ISETP.GT.U32.AND P5, PT, R252.reuse, R62, PT ;  /* 0x0000003efc00720c */ /* 0x040fe20003fa4070 */
[--C-:B------:R-:W-:Y:S01]  /*c6e0*/  @!P3 IMAD.IADD R61, R61, 0x1, -R252.reuse ;  /* 0x000000013d3db824 */ /* 0x100fe200078e0afc */
[C---:B------:R-:W-:Y:S02]  /*c6f0*/  ISETP.GT.U32.AND P2, PT, R252.reuse, R57, PT ;  /* 0x00000039fc00720c */ /* 0x040fe40003f44070 */
[----:B------:R-:W-:Y:S01]  /*c700*/  ISETP.GT.U32.AND P3, PT, R252, R54, PT ;  /* 0x00000036fc00720c */ /* 0x000fe20003f64070 */
[--C-:B------:R-:W-:Y:S01]  /*c710*/  @!P0 IMAD.IADD R60, R60, 0x1, -R252.reuse ;  /* 0x000000013c3c8824 */ /* 0x100fe200078e0afc */
[----:B------:R-:W-:Y:S01]  /*c720*/  ISETP.GT.U32.AND P0, PT, R252, R53, PT ;  /* 0x00000035fc00720c */ /* 0x000fe20003f04070 */
[----:B------:R-:W-:-:S02]  /*c730*/  @!P6 IMAD.IADD R55, R55, 0x1, -R252 ;  /* 0x000000013737e824 */ /* 0x000fc400078e0afc */
        /* <DEDUP_REMOVED lines=14> */
[----:B------:R-:W-:Y:S01]  /*c820*/  ISETP.GT.U32.AND P4, PT, R252, R53, PT ;  /* 0x00000035fc00720c */ /* 0x000fe20003f84070 */
[----:B------:R-:W-:-:S03]  /*c830*/  @!P1 IMAD.IADD R55, R55, 0x1, -R252 ;  /* 0x0000000137379824 */ /* 0x000fc600078e0afc */
        /* <DEDUP_REMOVED lines=16> */
[C---:B------:R-:W-:Y:S01]  /*c940*/  ISETP.GT.U32.AND P5, PT, R252.reuse, R44, PT ;  /* 0x0000002cfc00720c */ /* 0x040fe20003fa4070 */
[--C-:B------:R-:W-:Y:S02]  /*c950*/  @!P2 IMAD.IADD R47, R47, 0x1, -R252.reuse ;  /* 0x000000012f2fa824 */ /* 0x100fe400078e0afc */
        /* <DEDUP_REMOVED lines=25> */
[C---:B------:R-:W-:Y:S02]  /*caf0*/  ISETP.GT.U32.AND P1, PT, R252.reuse, R41, PT ;  /* 0x00000029fc00720c */ /* 0x040fe40003f24070 */
        /* <DEDUP_REMOVED lines=99> */
[----:B------:R-:W-:Y:S02]  /*d130*/  IMAD.MOV R243, RZ, RZ, -R243 ;  /* 0x000000fffff37224 */ /* 0x000fe400078e0af3 */
[--C-:B------:R-:W-:Y:S02]  /*d140*/  @!P6 IMAD.IADD R15, R15, 0x1, -R252.reuse ;  /* 0x000000010f0fe824 */ /* 0x100fe400078e0afc */
[--C-:B------:R-:W-:Y:S01]  /*d150*/  @!P0 IMAD.IADD R16, R16, 0x1, -R252.reuse ;  /* 0x0000000110108824 */ /* 0x100fe200078e0afc */
[----:B------:R-:W-:Y:S01]  /*d160*/  ISETP.GT.U32.AND P0, PT, R252, R10, PT ;  /* 0x0000000afc00720c */ /* 0x000fe20003f04070 */
[----:B------:R-:W-:Y:S02]  /*d170*/  @!P2 IMAD.IADD R14, R14, 0x1, -R252 ;  /* 0x000000010e0ea824 */ /* 0x000fe400078e0afc */
[----:B------:R-:W-:Y:S01]  /*d180*/  IMAD R11, R0, R243, R244 ;  /* 0x000000f3000b7224 */ /* 0x000fe200078e02f4 */
[----:B------:R-:W-:Y:S01]  /*d190*/  IABS R243, R248 ;  /* 0x000000f800f37213 */ /* 0x000fe20000000000 */
[--C-:B------:R-:W-:Y:S01]  /*d1a0*/  @!P1 IMAD.IADD R13, R13, 0x1, -R252.reuse ;  /* 0x000000010d0d9824 */ /* 0x100fe200078e0afc */
[----:B--2---:R-:W-:Y:S01]  /*d1b0*/  IABS R5, R5 ;  /* 0x0000000500057213 */ /* 0x004fe20000000000 */
[--C-:B------:R-:W-:Y:S01]  /*d1c0*/  @!P3 IMAD.IADD R18, R18, 0x1, -R252.reuse ;  /* 0x000000011212b824 */ /* 0x100fe200078e0afc */
[C---:B------:R-:W-:Y:S01]  /*d1d0*/  ISETP.GT.U32.AND P1, PT, R252.reuse, R15, PT ;  /* 0x0000000ffc00720c */ /* 0x040fe20003f24070 */
[--C-:B------:R-:W-:Y:S01]  /*d1e0*/  @!P4 IMAD.IADD R19, R19, 0x1, -R252.reuse ;  /* 0x000000011313c824 */ /* 0x100fe200078e0afc */
[C---:B------:R-:W-:Y:S01]  /*d1f0*/  ISETP.GT.U32.AND P3, PT, R252.reuse, R14, PT ;  /* 0x0000000efc00720c */ /* 0x040fe20003f64070 */
[----:B------:R-:W-:Y:S01]  /*d200*/  IMAD.MOV.U32 R244, RZ, RZ, R243 ;  /* 0x000000fffff47224 */ /* 0x000fe200078e00f3 */
[C---:B------:R-:W-:Y:S01]  /*d210*/  ISETP.GT.U32.AND P6, PT, R252.reuse, R9, PT ;  /* 0x00000009fc00720c */ /* 0x040fe20003fc4070 */
[----:B------:R-:W-:Y:S01]  /*d220*/  IMAD.MOV.U32 R243, RZ, RZ, R5 ;  /* 0x000000fffff37224 */ /* 0x000fe200078e0005 */
[C---:B------:R-:W-:Y:S01]  /*d230*/  ISETP.GT.U32.AND P4, PT, R252.reuse, R13, PT ;  /* 0x0000000dfc00720c */ /* 0x040fe20003f84070 */
[----:B------:R-:W-:Y:S01]  /*d240*/  @!P5 IMAD.IADD R17, R17, 0x1, -R252 ;  /* 0x000000011111d824 */ /* 0x000fe200078e0afc */
[C---:B------:R-:W-:Y:S01]  /*d250*/  ISETP.GT.U32.AND P5, PT, R252.reuse, R12, PT ;  /* 0x0000000cfc00720c */ /* 0x040fe20003fa4070 */
[----:B------:R-:W-:Y:S01]  /*d260*/  IMAD.HI.U32 R5, R3, R244, RZ ;  /* 0x000000f403057227 */ /* 0x000fe200078e00ff */
[----:B------:R-:W-:-:S03]  /*d270*/  ISETP.GT.U32.AND P2, PT, R252, R16, PT ;  /* 0x00000010fc00720c */ /* 0x000fc60003f44070 */
[----:B------:R-:W-:-:S04]  /*d280*/  IMAD.HI.U32 R3, R3, R243, RZ ;  /* 0x000000f303037227 */ /* 0x000fc800078e00ff */
[--C-:B------:R-:W-:Y:S01]  /*d290*/  @!P0 IMAD.IADD R10, R10, 0x1, -R252.reuse ;  /* 0x000000010a0a8824 */ /* 0x100fe200078e0afc */
[----:B------:R-:W-:Y:S01]  /*d2a0*/  ISETP.GT.U32.AND P0, PT, R0, R11, PT ;  /* 0x0000000b0000720c */ /* 0x000fe20003f04070 */
[----:B------:R-:W-:Y:S02]  /*d2b0*/  IMAD.MOV R3, RZ, RZ, -R3 ;  /* 0x000000ffff037224 */ /* 0x000fe400078e0a03 */
[--C-:B------:R-:W-:Y:S01]  /*d2c0*/  @!P1 IMAD.IADD R15, R15, 0x1, -R252.reuse ;  /* 0x000000010f0f9824 */ /* 0x100fe200078e0afc */
[----:B------:R-:W-:Y:S01]  /*d2d0*/  ISETP.GT.U32.AND P1, PT, R252, R8, PT ;  /* 0x00000008fc00720c */ /* 0x000fe20003f24070 */
[--C-:B------:R-:W-:Y:S01]  /*d2e0*/  @!P3 IMAD.IADD R14, R14, 0x1, -R252.reuse ;  /* 0x000000010e0eb824 */ /* 0x100fe200078e0afc */
[C---:B------:R-:W-:Y:S01]  /*d2f0*/  ISETP.GT.U32.AND P3, PT, R252.reuse, R7, PT ;  /* 0x00000007fc00720c */ /* 0x040fe20003f64070 */
[----:B------:R-:W-:Y:S02]  /*d300*/  @!P6 IMAD.IADD R9, R9, 0x1, -R252 ;  /* 0x000000010909e824 */ /* 0x000fe400078e0afc */
[----:B------:R-:W-:-:S02]  /*d310*/  IMAD R3, R252, R3, R243 ;  /* 0x00000003fc037224 */ /* 0x000fc400078e02f3 */
[--C-:B------:R-:W-:Y:S01]  /*d320*/  @!P4 IMAD.IADD R13, R13, 0x1, -R252.reuse ;  /* 0x000000010d0dc824 */ /* 0x100fe200078e0afc */
[----:B------:R-:W-:Y:S01]  /*d330*/  ISETP.GT.U32.AND P4, PT, R252, R6, PT ;  /* 0x00000006fc00720c */ /* 0x000fe20003f84070 */
[----:B------:R-:W1:Y:S01]  /*d340*/  LDC R243, c[0x0][0x230] ;  /* 0x00008c00fff37b82 */ /* 0x000e620000000800 */
[--C-:B------:R-:W-:Y:S01]  /*d350*/  @!P5 IMAD.IADD R12, R12, 0x1, -R252.reuse ;  /* 0x000000010c0cd824 */ /* 0x100fe200078e0afc */
[----:B------:R-:W-:Y:S01]  /*d360*/  ISETP.GT.U32.AND P5, PT, R252, R249, PT ;  /* 0x000000f9fc00720c */ /* 0x000fe20003fa4070 */
[----:B------:R-:W-:Y:S02]  /*d370*/  IMAD.MOV R5, RZ, RZ, -R5 ;  /* 0x000000ffff057224 */ /* 0x000fe400078e0a05 */
[----:B------:R-:W-:Y:S01]  /*d380*/  @!P2 IMAD.IADD R16, R16, 0x1, -R252 ;  /* 0x000000011010a824 */ /* 0x000fe200078e0afc */
[C---:B------:R-:W-:Y:S01]  /*d390*/  ISETP.GT.U32.AND P2, PT, R252.reuse, R9, PT ;  /* 0x00000009fc00720c */ /* 0x040fe20003f44070 */
[C---:B------:R-:W-:Y:S01]  /*d3a0*/  IMAD R5, R252.reuse, R5, R244 ;  /* 0x00000005fc057224 */ /* 0x040fe200078e02f4 */
[C---:B------:R-:W-:Y:S01]  /*d3b0*/  ISETP.GT.U32.AND P6, PT, R252.reuse, R10, PT ;  /* 0x0000000afc00720c */ /* 0x040fe20003fc4070 */
[----:B------:R-:W-:Y:S01]  /*d3c0*/  @!P0 IMAD.IADD R11, R11, 0x1, -R0 ;  /* 0x000000010b0b8824 */ /* 0x000fe200078e0a00 */
        /* <DEDUP_REMOVED lines=14> */
[----:B------:R-:W-:Y:S01]  /*d4b0*/  ISETP.GT.U32.AND P0, PT, R252, R6, PT ;  /* 0x00000006fc00720c */ /* 0x000fe20003f04070 */
[----:B-1----:R-:W-:Y:S01]  /*d4c0*/  VIADD R243, R243, 0x3f ;  /* 0x0000003ff3f37836 */ /* 0x002fe20000000000 */
[----:B0-----:R-:W-:Y:S01]  /*d4d0*/  LOP3.LUT R248, R247, 0x3f, RZ, 0xc0, !PT ;  /* 0x0000003ff7f87812 */ /* 0x001fe200078ec0ff */
[----:B------:R-:W-:-:S02]  /*d4e0*/  @!P1 IMAD.IADD R5, R5, 0x1, -R252 ;  /* 0x0000000105059824 */ /* 0x000fc400078e0afc */
[--C-:B------:R-:W-:Y:S01]  /*d4f0*/  @!P3 IMAD.IADD R3, R3, 0x1, -R252.reuse ;  /* 0x000000010303b824 */ /* 0x100fe200078e0afc */
[----:B------:R-:W-:Y:S01]  /*d500*/  ISETP.GT.U32.AND P3, PT, R252, R249, PT ;  /* 0x000000f9fc00720c */ /* 0x000fe20003f64070 */
[--C-:B------:R-:W-:Y:S01]  /*d510*/  @!P4 IMAD.IADD R8, R8, 0x1, -R252.reuse ;  /* 0x000000010808c824 */ /* 0x100fe200078e0afc */
[----:B------:R-:W-:Y:S01]  /*d520*/  LOP3.LUT P1, RZ, R247, 0x40, RZ, 0xc0, !PT ;  /* 0x00000040f7ff7812 */ /* 0x000fe2000782c0ff */
[----:B------:R-:W-:Y:S01]  /*d530*/  IMAD.SHL.U32 R244, R248, 0x2, RZ ;  /* 0x00000002f8f47824 */ /* 0x000fe200078e00ff */
[C---:B------:R-:W-:Y:S01]  /*d540*/  ISETP.GT.U32.AND P4, PT, R252.reuse, R250, PT ;  /* 0x000000fafc00720c */ /* 0x040fe20003f84070 */
[----:B------:R-:W-:Y:S01]  /*d550*/  @!P5 IMAD.IADD R7, R7, 0x1, -R252 ;  /* 0x000000010707d824 */ /* 0x000fe200078e0afc */
[----:B------:R-:W-:Y:S01]  /*d560*/  SHF.R.S32.HI R248, RZ, 0x1f, R243 ;  /* 0x0000001ffff87819 */ /* 0x000fe200000114f3 */
[----:B------:R-:W-:Y:S01]  /*d570*/  @!P2 IMAD.IADD R11, R11, 0x1, -R0 ;  /* 0x000000010b0ba824 */ /* 0x000fe200078e0a00 */
[----:B------:R-:W-:Y:S01]  /*d580*/  ISETP.GT.U32.AND P5, PT, R252, R5, PT ;  /* 0x00000005fc00720c */ /* 0x000fe20003fa4070 */
[--C-:B------:R-:W-:Y:S01]  /*d590*/  @!P6 IMAD.IADD R12, R12, 0x1, -R252.reuse ;  /* 0x000000010c0ce824 */ /* 0x100fe200078e0afc */
[----:B------:R-:W-:Y:S01]  /*d5a0*/  SEL R0, RZ, 0x90, !P1 ;  /* 0x00000090ff007807 */ /* 0x000fe20004800000 */
[----:B------:R-:W-:Y:S01]  /*d5b0*/  @!P0 IMAD.IADD R6, R6, 0x1, -R252 ;  /* 0x0000000106068824 */ /* 0x000fe200078e0afc */
[----:B------:R-:W-:Y:S01]  /*d5c0*/  LEA.HI R248, R248, R243, RZ, 0x6 ;  /* 0x000000f3f8f87211 */ /* 0x000fe200078f30ff */
[----:B------:R-:W2:Y:S01]  /*d5d0*/  LDL R247, [R1+0xc24] ;  /* 0x000c240001f77983 */ /* 0x000ea20000100800 */
[----:B------:R-:W-:-:S02]  /*d5e0*/  ISETP.GE.AND P6, PT, R251, RZ, PT ;  /* 0x000000fffb00720c */ /* 0x000fc40003fc6270 */
[----:B------:R-:W-:Y:S01]  /*d5f0*/  ISETP.GT.U32.AND P0, PT, R252, R3, PT ;  /* 0x00000003fc00720c */ /* 0x000fe20003f04070 */
[----:B------:R-:W3:Y:S01]  /*d600*/  LDL R251, [R1+0xc14] ;  /* 0x000c140001fb7983 */ /* 0x000ee20000100800 */
[----:B------:R-:W-:Y:S01]  /*d610*/  LOP3.LUT R0, R0, R244, RZ, 0x3c, !PT ;  /* 0x000000f400007212 */ /* 0x000fe200078e3cff */
[--C-:B------:R-:W-:Y:S02]  /*d620*/  @!P3 IMAD.IADD R249, R249, 0x1, -R252.reuse ;  /* 0x00000001f9f9b824 */ /* 0x100fe400078e0afc */
[----:B------:R-:W4:Y:S01]  /*d630*/  LDL.LU R243, [R1+0x1000] ;  /* 0x0010000001f37983 */ /* 0x000f220000300800 */
[----:B------:R-:W-:-:S03]  /*d640*/  @!P4 IMAD.IADD R250, R250, 0x1, -R252 ;  /* 0x00000001fafac824 */ /* 0x000fc600078e0afc */
[----:B------:R-:W4:Y:S01]  /*d650*/  LDL R248, [R1+0xc28] ;  /* 0x000c280001f87983 */ /* 0x000f220000100800 */
[----:B------:R-:W-:-:S03]  /*d660*/  ISETP.GE.AND P1, PT, R245, RZ, PT ;  /* 0x000000fff500720c */ /* 0x000fc60003f26270 */
[----:B------:R-:W4:Y:S01]  /*d670*/  LDL.LU R244, [R1+0xffc] ;  /* 0x000ffc0001f47983 */ /* 0x000f220000300800 */
[----:B------:R-:W-:-:S03]  /*d680*/  @!P5 IMAD.IADD R5, R5, 0x1, -R252 ;  /* 0x000000010505d824 */ /* 0x000fc600078e0afc */
[----:B------:R0:W-:Y:S01]  /*d690*/  STL [R1+0xf8c], R0 ;  /* 0x000f8c0001007387 */ /* 0x0001e20000100800 */
[----:B------:R-:W-:-:S03]  /*d6a0*/  @!P0 IMAD.IADD R3, R3, 0x1, -R252 ;  /* 0x0000000103038824 */ /* 0x000fc600078e0afc */
[----:B0-----:R-:W2:Y:S04]  /*d6b0*/  LDL R0, [R1+0xc20] ;  /* 0x000c200001007983 */ /* 0x001ea80000100800 */
[----:B------:R-:W4:Y:S04]  /*d6c0*/  LDL.LU R245, [R1+0xff8] ;  /* 0x000ff80001f57983 */ /* 0x000f280000300800 */
[----:B------:R0:W-:Y:S04]  /*d6d0*/  STL [R1+0x24], R249 ;  /* 0x000024f901007387 */ /* 0x0001e80000100800 */
[----:B0-----:R-:W4:Y:S04]  /*d6e0*/  LDL R249, [R1+0xc30] ;  /* 0x000c300001f97983 */ /* 0x001f280000100800 */
[----:B------:R0:W-:Y:S04]  /*d6f0*/  STL [R1+0x20], R250 ;  /* 0x000020fa01007387 */ /* 0x0001e80000100800 */
[----:B0-----:R-:W4:Y:S04]  /*d700*/  LDL R250, [R1+0xc34] ;  /* 0x000c340001fa7983 */ /* 0x001f280000100800 */
[----:B------:R0:W-:Y:S04]  /*d710*/  STL [R1], R5 ;  /* 0x0000000501007387 */ /* 0x0001e80000100800 */
[----:B0-----:R-:W4:Y:S04]  /*d720*/  LDL.LU R5, [R1+0xff4] ;  /* 0x000ff40001057983 */ /* 0x001f280000300800 */
[----:B------:R-:W2:Y:S01]  /*d730*/  LDL R252, [R1+0xc18] ;  /* 0x000c180001fc7983 */ /* 0x000ea20000100800 */
[----:B------:R-:W-:Y:S01]  /*d740*/  ISETP.NE.AND P2, PT, R4, RZ, PT ;  /* 0x000000ff0400720c */ /* 0x000fe20003f45270 */
[----:B------:R-:W-:Y:S01]  /*d750*/  @!P6 IMAD.MOV R11, RZ, RZ, -R11 ;  /* 0x000000ffff0be224 */ /* 0x000fe200078e0a0b */
[----:B------:R-:W-:-:S11]  /*d760*/  ISETP.GE.AND P4, PT, R246, RZ, PT ;  /* 0x000000fff600720c */ /* 0x000fd60003f86270 */
[----:B------:R-:W-:Y:S02]  /*d770*/  @!P2 LOP3.LUT R11, RZ, R4, RZ, 0x33, !PT ;  /* 0x00000004ff0ba212 */ /* 0x000fe400078e33ff */
[----:B------:R-:W4:Y:S01]  /*d780*/  LDL R4, [R1+0xc2c] ;  /* 0x000c2c0001047983 */ /* 0x000f220000100800 */
[----:B---3--:R-:W-:-:S03]  /*d790*/  ISETP.GE.AND P0, PT, R251, RZ, PT ;  /* 0x000000fffb00720c */ /* 0x008fc60003f06270 */
[----:B------:R-:W3:Y:S04]  /*d7a0*/  LDL R251, [R1+0xc38] ;  /* 0x000c380001fb7983 */ /* 0x000ee80000100800 */
[----:B------:R0:W-:Y:S04]  /*d7b0*/  STL [R1+0xfa4], R11 ;  /* 0x000fa40b01007387 */ /* 0x0001e80000100800 */
[----:B0-----:R-:W3:Y:S01]  /*d7c0*/  LDL R11, [R1+0xc3c] ;  /* 0x000c3c00010b7983 */ /* 0x001ee20000100800 */
[----:B--2---:R-:W-:-:S03]  /*d7d0*/  ISETP.GE.AND P5, PT, R252, RZ, PT ;  /* 0x000000fffc00720c */ /* 0x004fc60003fa6270 */
[----:B------:R-:W2:Y:S04]  /*d7e0*/  LDL R252, [R1+0xc40] ;  /* 0x000c400001fc7983 */ /* 0x000ea80000100800 */
[----:B------:R-:W4:Y:S01]  /*d7f0*/  LDL.LU R246, [R1+0x1c] ;  /* 0x00001c0001f67983 */ /* 0x000f220000300800 */
[----:B------:R-:W-:-:S03]  /*d800*/  ISETP.GE.AND P2, PT, R0, RZ, PT ;  /* 0x000000ff0000720c */ /* 0x000fc60003f46270 */
[----:B------:R-:W3:Y:S01]  /*d810*/  LDL.LU R0, [R1+0x18] ;  /* 0x0000180001007983 */ /* 0x000ee20000300800 */
[----:B----4-:R-:W-:Y:S01]  /*d820*/  @!P1 IMAD.MOV R246, RZ, RZ, -R246 ;  /* 0x000000fffff69224 */ /* 0x010fe200078e0af6 */
[----:B------:R-:W-:-:S04]  /*d830*/  ISETP.GE.AND P1, PT, R247, RZ, PT ;  /* 0x000000fff700720c */ /* 0x000fc80003f26270 */
[----:B------:R0:W-:Y:S04]  /*d840*/  STL [R1+0x2c], R246 ;  /* 0x00002cf601007387 */ /* 0x0001e80000100800 */
[----:B0-----:R-:W4:Y:S04]  /*d850*/  LDL.LU R246, [R1+0xff0] ;  /* 0x000ff00001f67983 */ /* 0x001f280000300800 */
[----:B------:R-:W2:Y:S01]  /*d860*/  LDL.LU R247, [R1+0x14] ;  /* 0x0000140001f77983 */ /* 0x000ea20000300800 */
[----:B---3--:R-:W-:Y:S01]  /*d870*/  @!P0 IMAD.MOV R0, RZ, RZ, -R0 ;  /* 0x000000ffff008224 */ /* 0x008fe200078e0a00 */
[----:B------:R-:W-:-:S04]  /*d880*/  ISETP.GE.AND P0, PT, R248, RZ, PT ;  /* 0x000000fff800720c */ /* 0x000fc80003f06270 */
[----:B------:R0:W-:Y:S04]  /*d890*/  STL [R1+0x28], R0 ;  /* 0x0000280001007387 */ /* 0x0001e80000100800 */
[----:B0-----:R-:W3:Y:S04]  /*d8a0*/  LDL R0, [R1+0xc48] ;  /* 0x000c480001007983 */ /* 0x001ee80000100800 */
[----:B------:R-:W4:Y:S01]  /*d8b0*/  LDL.LU R248, [R1+0x10] ;  /* 0x0000100001f87983 */ /* 0x000f220000300800 */
[----:B--2---:R-:W-:Y:S01]  /*d8c0*/  @!P5 IMAD.MOV R247, RZ, RZ, -R247 ;  /* 0x000000fffff7d224 */ /* 0x004fe200078e0af7 */
[----:B------:R-:W-:-:S04]  /*d8d0*/  ISETP.GE.AND P5, PT, R4, RZ, PT ;  /* 0x000000ff0400720c */ /* 0x000fc80003fa6270 */
[----:B------:R0:W-:Y:S04]  /*d8e0*/  STL [R1+0x1c], R247 ;  /* 0x00001cf701007387 */ /* 0x0001e80000100800 */
[----:B0-----:R-:W2:Y:S04]  /*d8f0*/  LDL.LU R247, [R1+0xfec] ;  /* 0x000fec0001f77983 */ /* 0x001ea80000300800 */
[----:B------:R-:W3:Y:S01]  /*d900*/  LDL.LU R4, [R1+0xc] ;  /* 0x00000c0001047983 */ /* 0x000ee20000300800 */
[----:B----4-:R-:W-:Y:S01]  /*d910*/  @!P4 IMAD.MOV R248, RZ, RZ, -R248 ;  /* 0x000000fffff8c224 */ /* 0x010fe200078e0af8 */
[----:B------:R-:W-:-:S04]  /*d920*/  ISETP.GE.AND P4, PT, R249, RZ, PT ;  /* 0x000000fff900720c */ /* 0x000fc80003f86270 */
[----:B------:R0:W-:Y:S04]  /*d930*/  STL [R1+0x18], R248 ;  /* 0x000018f801007387 */ /* 0x0001e80000100800 */
[----:B0-----:R-:W4:Y:S04]  /*d940*/  LDL.LU R248, [R1+0xfe8] ;  /* 0x000fe80001f87983 */ /* 0x001f280000300800 */
[----:B------:R-:W2:Y:S01]  /*d950*/  LDL.LU R249, [R1+0x8] ;  /* 0x0000080001f97983 */ /* 0x000ea20000300800 */
[----:B---3--:R-:W-:Y:S01]  /*d960*/  @!P2 IMAD.MOV R4, RZ, RZ, -R4 ;  /* 0x000000ffff04a224 */ /* 0x008fe200078e0a04 */
[----:B------:R-:W-:-:S02]  /*d970*/  ISETP.GE.AND P2, PT, R250, RZ, PT ;  /* 0x000000fffa00720c */ /* 0x000fc40003f46270 */
[----:B------:R-:W3:Y:S04]  /*d980*/  LDL.LU R250, [R1+0x4] ;  /* 0x0000040001fa7983 */ /* 0x000ee80000300800 */
[----:B------:R0:W-:Y:S04]  /*d990*/  STL [R1+0x14], R4 ;  /* 0x0000140401007387 */ /* 0x0001e80000100800 */
[----:B0-----:R-:W4:Y:S01]  /*d9a0*/  LDL R4, [R1+0xc50] ;  /* 0x000c500001047983 */ /* 0x001f220000100800 */
[----:B--2---:R-:W-:Y:S01]  /*d9b0*/  @!P1 IMAD.MOV R249, RZ, RZ, -R249 ;  /* 0x000000fffff99224 */ /* 0x004fe200078e0af9 */
[----:B------:R-:W-:-:S04]  /*d9c0*/  ISETP.GE.AND P1, PT, R251, RZ, PT ;  /* 0x000000fffb00720c */ /* 0x000fc80003f26270 */
[----:B------:R0:W-:Y:S04]  /*d9d0*/  STL [R1+0x10], R249 ;  /* 0x000010f901007387 */ /* 0x0001e80000100800 */
[----:B0-----:R-:W2:Y:S04]  /*d9e0*/  LDL.LU R249, [R1+0xfe4] ;  /* 0x000fe40001f97983 */ /* 0x001ea80000300800 */
[----:B------:R-:W4:Y:S01]  /*d9f0*/  LDL.LU R251, [R1+0xfe0] ;  /* 0x000fe00001fb7983 */ /* 0x000f220000300800 */
[----:B---3--:R-:W-:-:S05]  /*da00*/  @!P0 IMAD.MOV R250, RZ, RZ, -R250 ;  /* 0x000000fffffa8224 */ /* 0x008fca00078e0afa */
[----:B------:R0:W-:Y:S04]  /*da10*/  STL [R1+0xc], R250 ;  /* 0x00000cfa01007387 */ /* 0x0001e80000100800 */
[----:B0-----:R-:W3:Y:S01]  /*da20*/  LDL.LU R250, [R1+0xfdc] ;  /* 0x000fdc0001fa7983 */ /* 0x001ee20000300800 */
[----:B------:R-:W-:Y:S01]  /*da30*/  ISETP.GE.AND P0, PT, R11, RZ, PT ;  /* 0x000000ff0b00720c */ /* 0x000fe20003f06270 */
[----:B----4-:R-:W-:Y:S01]  /*da40*/  @!P5 IMAD.MOV R251, RZ, RZ, -R251 ;  /* 0x000000fffffbd224 */ /* 0x010fe200078e0afb */
[----:B------:R-:W-:Y:S01]  /*da50*/  ISETP.GE.AND P5, PT, R252, RZ, PT ;  /* 0x000000fffc00720c */ /* 0x000fe20003fa6270 */
[----:B--2---:R-:W-:Y:S02]  /*da60*/  IMAD.MOV.U32 R252, RZ, RZ, R249 ;  /* 0x000000fffffc7224 */ /* 0x004fe400078e00f9 */
[----:B---3--:R-:W-:-:S02]  /*da70*/  IMAD.MOV.U32 R11, RZ, RZ, R250 ;  /* 0x000000ffff0b7224 */ /* 0x008fc400078e00fa */
[----:B------:R-:W2:Y:S04]  /*da80*/  LDL R250, [R1+0xc4c] ;  /* 0x000c4c0001fa7983 */ /* 0x000ea80000100800 */
[----:B------:R0:W-:Y:S04]  /*da90*/  STL [R1+0x8], R251 ;  /* 0x000008fb01007387 */ /* 0x0001e80000100800 */
[----:B------:R-:W3:Y:S01]  /*daa0*/  LDL R249, [R1+0xc44] ;  /* 0x000c440001f97983 */ /* 0x000ee20000100800 */
[----:B------:R-:W-:Y:S02]  /*dab0*/  @!P4 IMAD.MOV R11, RZ, RZ, -R11 ;  /* 0x000000ffff0bc224 */ /* 0x000fe400078e0a0b */
[----:B------:R-:W-:-:S02]  /*dac0*/  @!P2 IMAD.MOV R252, RZ, RZ, -R252 ;  /* 0x000000fffffca224 */ /* 0x000fc400078e0afc */
[----:B------:R-:W-:Y:S01]  /*dad0*/  @!P1 IMAD.MOV R248, RZ, RZ, -R248 ;  /* 0x000000fffff89224 */ /* 0x000fe200078e0af8 */
[----:B0-----:R-:W4:Y:S01]  /*dae0*/  LDL R251, [R1+0xc58] ;  /* 0x000c580001fb7983 */ /* 0x001f220000100800 */
[----:B------:R-:W-:-:S03]  /*daf0*/  ISETP.GE.AND P2, PT, R0, RZ, PT ;  /* 0x000000ff0000720c */ /* 0x000fc60003f46270 */
[----:B------:R0:W-:Y:S04]  /*db00*/  STL [R1+0xfc4], R11 ;  /* 0x000fc40b01007387 */ /* 0x0001e80000100800 */
[----:B0-----:R-:W4:Y:S01]  /*db10*/  LDL R11, [R1+0xc5c] ;  /* 0x000c5c00010b7983 */ /* 0x001f220000100800 */
[----:B---3--:R-:W-:-:S03]  /*db20*/  ISETP.GE.AND P4, PT, R249, RZ, PT ;  /* 0x000000fff900720c */ /* 0x008fc60003f86270 */
[----:B------:R-:W3:Y:S04]  /*db30*/  LDL R249, [R1+0xc60] ;  /* 0x000c600001f97983 */ /* 0x000ee80000100800 */
[----:B------:R0:W-:Y:S04]  /*db40*/  STL [R1+0xfc8], R252 ;  /* 0x000fc8fc01007387 */ /* 0x0001e80000100800 */
[----:B------:R-:W3:Y:S04]  /*db50*/  LDL R0, [R1+0xc64] ;  /* 0x000c640001007983 */ /* 0x000ee80000100800 */
[----:B------:R1:W-:Y:S04]  /*db60*/  STL [R1+0xfcc], R248 ;  /* 0x000fccf801007387 */ /* 0x0003e80000100800 */
[----:B0-----:R-:W3:Y:S04]  /*db70*/  LDL R252, [R1+0xc68] ;  /* 0x000c680001fc7983 */ /* 0x001ee80000100800 */
[----:B-1----:R-:W3:Y:S01]  /*db80*/  LDL R248, [R1+0xc54] ;  /* 0x000c540001f87983 */ /* 0x002ee20000100800 */
[----:B------:R-:W-:Y:S01]  /*db90*/  @!P0 IMAD.MOV R247, RZ, RZ, -R247 ;  /* 0x000000fffff78224 */ /* 0x000fe200078e0af7 */
[----:B--2---:R-:W-:Y:S01]  /*dba0*/  ISETP.GE.AND P1, PT, R250, RZ, PT ;  /* 0x000000fffa00720c */ /* 0x004fe20003f26270 */
[----:B------:R-:W-:Y:S01]  /*dbb0*/  @!P5 IMAD.MOV R246, RZ, RZ, -R246 ;  /* 0x000000fffff6d224 */ /* 0x000fe200078e0af6 */
[----:B------:R-:W2:Y:S01]  /*dbc0*/  LDL R250, [R1+0xc6c] ;  /* 0x000c6c0001fa7983 */ /* 0x000ea20000100800 */
[----:B------:R-:W-:Y:S01]  /*dbd0*/  @!P4 IMAD.MOV R245, RZ, RZ, -R245 ;  /* 0x000000fffff5c224 */ /* 0x000fe200078e0af5 */
[----:B------:R-:W-:-:S02]  /*dbe0*/  ISETP.GE.AND P0, PT, R4, RZ, PT ;  /* 0x000000ff0400720c */ /* 0x000fc40003f06270 */
[----:B------:R0:W-:Y:S01]  /*dbf0*/  STL [R1+0xfd0], R247 ;  /* 0x000fd0f701007387 */ /* 0x0001e20000100800 */
[----:B----4-:R-:W-:-:S03]  /*dc00*/  ISETP.GE.AND P4, PT, R251, RZ, PT ;  /* 0x000000fffb00720c */ /* 0x010fc60003f86270 */
[----:B------:R-:W4:Y:S04]  /*dc10*/  LDL R4, [R1+0xc70] ;  /* 0x000c700001047983 */ /* 0x000f280000100800 */
[----:B------:R1:W-:Y:S01]  /*dc20*/  STL [R1+0xfd4], R246 ;  /* 0x000fd4f601007387 */ /* 0x0003e20000100800 */
[----:B------:R-:W-:Y:S02]  /*dc30*/  @!P1 IMAD.MOV R243, RZ, RZ, -R243 ;  /* 0x000000fffff39224 */ /* 0x000fe400078e0af3 */
[----:B------:R-:W-:Y:S01]  /*dc40*/  @!P2 IMAD.MOV R244, RZ, RZ, -R244 ;  /* 0x000000fffff4a224 */ /* 0x000fe200078e0af4 */
[----:B------:R-:W-:Y:S01]  /*dc50*/  ISETP.GE.AND P2, PT, R11, RZ, PT ;  /* 0x000000ff0b00720c */ /* 0x000fe20003f46270 */
[----:B------:R-:W-:Y:S01]  /*dc60*/  @!P0 IMAD.MOV R242, RZ, RZ, -R242 ;  /* 0x000000fffff28224 */ /* 0x000fe200078e0af2 */
[----:B---3--:R-:W-:-:S02]  /*dc70*/  ISETP.GE.AND P5, PT, R248, RZ, PT ;  /* 0x000000fff800720c */ /* 0x008fc40003fa6270 */
[----:B------:R-:W3:Y:S04]  /*dc80*/  LDL R248, [R1+0xc74] ;  /* 0x000c740001f87983 */ /* 0x000ee80000100800 */
[----:B------:R-:W-:Y:S04]  /*dc90*/  STL [R1+0xfd8], R245 ;  /* 0x000fd8f501007387 */ /* 0x000fe80000100800 */
[----:B------:R-:W3:Y:S01]  /*dca0*/  LDL R251, [R1+0xc78] ;  /* 0x000c780001fb7983 */ /* 0x000ee20000100800 */
[----:B------:R-:W-:-:S03]  /*dcb0*/  ISETP.GE.AND P1, PT, R249, RZ, PT ;  /* 0x000000fff900720c */ /* 0x000fc60003f26270 */
[----:B------:R-:W3:Y:S04]  /*dcc0*/  LDL R249, [R1+0xc80] ;  /* 0x000c800001f97983 */ /* 0x000ee80000100800 */
[----:B------:R-:W3:Y:S01]  /*dcd0*/  LDL R11, [R1+0xc7c] ;  /* 0x000c7c00010b7983 */ /* 0x000ee20000100800 */
[----:B------:R-:W-:-:S03]  /*dce0*/  ISETP.GE.AND P0, PT, R0, RZ, PT ;  /* 0x000000ff0000720c */ /* 0x000fc60003f06270 */
[----:B------:R-:W3:Y:S01]  /*dcf0*/  LDL R0, [R1+0xc84] ;  /* 0x000c840001007983 */ /* 0x000ee20000100800 */
[----:B------:R-:W-:Y:S01]  /*dd00*/  @!P5 IMAD.MOV R241, RZ, RZ, -R241 ;  /* 0x000000fffff1d224 */ /* 0x000fe200078e0af1 */
[----:B------:R-:W-:Y:S02]  /*dd10*/  ISETP.GE.AND P5, PT, R252, RZ, PT ;  /* 0x000000fffc00720c */ /* 0x000fe40003fa6270 */
[----:B------:R-:W3:Y:S01]  /*dd20*/  LDL R252, [R1+0xc88] ;  /* 0x000c880001fc7983 */ /* 0x000ee20000100800 */
[----:B------:R-:W-:Y:S01]  /*dd30*/  @!P4 IMAD.MOV R240, RZ, RZ, -R240 ;  /* 0x000000fffff0c224 */ /* 0x000fe200078e0af0 */
[----:B--2---:R-:W-:Y:S02]  /*dd40*/  ISETP.GE.AND P4, PT, R250, RZ, PT ;  /* 0x000000fffa00720c */ /* 0x004fe40003f86270 */
[----:B------:R-:W2:Y:S02]  /*dd50*/  LDL R250, [R1+0xc8c] ;  /* 0x000c8c0001fa7983 */ /* 0x000ea40000100800 */
[----:B------:R-:W-:-:S02]  /*dd60*/  @!P0 IMAD.MOV R237, RZ, RZ, -R237 ;  /* 0x000000ffffed8224 */ /* 0x000fc400078e0aed */
[----:B------:R-:W-:Y:S01]  /*dd70*/  @!P2 IMAD.MOV R239, RZ, RZ, -R239 ;  /* 0x000000ffffefa224 */ /* 0x000fe200078e0aef */
[----:B----4-:R-:W-:Y:S01]  /*dd80*/  ISETP.GE.AND P2, PT, R4, RZ, PT ;  /* 0x000000ff0400720c */ /* 0x010fe20003f46270 */
[----:B0-----:R-:W4:Y:S04]  /*dd90*/  LDL R247, [R1+0xbb4] ;  /* 0x000bb40001f77983 */ /* 0x001f280000100800 */
[----:B------:R-:W4:Y:S01]  /*dda0*/  LDL R4, [R1+0xc90] ;  /* 0x000c900001047983 */ /* 0x000f220000100800 */
[----:B------:R-:W-:Y:S02]  /*ddb0*/  @!P4 IMAD.MOV R235, RZ, RZ, -R235 ;  /* 0x000000ffffebc224 */ /* 0x000fe400078e0aeb */
[----:B------:R-:W-:Y:S01]  /*ddc0*/  @!P5 IMAD.MOV R236, RZ, RZ, -R236 ;  /* 0x000000ffffecd224 */ /* 0x000fe200078e0aec */
[----:B-1----:R-:W4:Y:S04]  /*ddd0*/  LDL R246, [R1+0xbe4] ;  /* 0x000be40001f67983 */ /* 0x002f280000100800 */
[----:B------:R-:W-:Y:S01]  /*dde0*/  @!P2 IMAD.MOV R234, RZ, RZ, -R234 ;  /* 0x000000ffffeaa224 */ /* 0x000fe200078e0aea */
[----:B---3--:R-:W-:-:S02]  /*ddf0*/  ISETP.GE.AND P0, PT, R251, RZ, PT ;  /* 0x000000fffb00720c */ /* 0x008fc40003f06270 */
[----:B------:R-:W3:Y:S01]  /*de00*/  LDL R251, [R1+0xc98] ;  /* 0x000c980001fb7983 */ /* 0x000ee20000100800 */
[----:B------:R-:W-:-:S03]  /*de10*/  ISETP.GE.AND P4, PT, R249, RZ, PT ;  /* 0x000000fff900720c */ /* 0x000fc60003f86270 */
[----:B------:R-:W3:Y:S01]  /*de20*/  LDL R249, [R1+0xca0] ;  /* 0x000ca00001f97983 */ /* 0x000ee20000100800 */
[----:B------:R-:W-:-:S03]  /*de30*/  ISETP.GE.AND P5, PT, R11, RZ, PT ;  /* 0x000000ff0b00720c */ /* 0x000fc60003fa6270 */
        /* <DEDUP_REMOVED lines=8> */
[----:B------:R-:W2:Y:S07]  /*dec0*/  LDL R250, [R1+0xcac] ;  /* 0x000cac0001fa7983 */ /* 0x000eae0000100800 */
[----:B------:R-:W-:Y:S01]  /*ded0*/  @!P1 IMAD.MOV R233, RZ, RZ, -R233 ;  /* 0x000000ffffe99224 */ /* 0x000fe200078e0ae9 */
[----:B------:R-:W-:-:S02]  /*dee0*/  ISETP.GE.AND P1, PT, R252, RZ, PT ;  /* 0x000000fffc00720c */ /* 0x000fc40003f26270 */
[----:B------:R-:W2:Y:S01]  /*def0*/  LDL R252, [R1+0xca8] ;  /* 0x000ca80001fc7983 */ /* 0x000ea20000100800 */
[----:B------:R-:W-:Y:S02]  /*df00*/  @!P2 IMAD.MOV R229, RZ, RZ, -R229 ;  /* 0x000000ffffe5a224 */ /* 0x000fe400078e0ae5 */
[----:B------:R-:W-:Y:S01]  /*df10*/  @!P5 IMAD.MOV R231, RZ, RZ, -R231 ;  /* 0x000000ffffe7d224 */ /* 0x000fe200078e0ae7 */
[----:B----4-:R-:W-:Y:S02]  /*df20*/  ISETP.GE.AND P5, PT, R4, RZ, PT ;  /* 0x000000ff0400720c */ /* 0x010fe40003fa6270 */
[----:B------:R-:W4:Y:S01]  /*df30*/  LDL R4, [R1+0xcb0] ;  /* 0x000cb00001047983 */ /* 0x000f220000100800 */
[----:B------:R-:W-:-:S04]  /*df40*/  @!P0 IMAD.MOV R227, RZ, RZ, -R227 ;  /* 0x000000ffffe38224 */ /* 0x000fc800078e0ae3 */
[----:B------:R-:W-:Y:S01]  /*df50*/  @!P1 IMAD.MOV R228, RZ, RZ, -R228 ;  /* 0x000000ffffe49224 */ /* 0x000fe200078e0ae4 */
[----:B---3--:R-:W-:Y:S02]  /*df60*/  ISETP.GE.AND P2, PT, R251, RZ, PT ;  /* 0x000000fffb00720c */ /* 0x008fe40003f46270 */
        /* <DEDUP_REMOVED lines=9> */
[----:B------:R-:W-:Y:S02]  /*e000*/  ISETP.GE.AND P4, PT, R248, RZ, PT ;  /* 0x000000fff800720c */ /* 0x000fe40003f86270 */
[----:B------:R-:W3:Y:S01]  /*e010*/  LDL R248, [R1+0xcb4] ;  /* 0x000cb40001f87983 */ /* 0x000ee20000100800 */
[----:B------:R-:W-:Y:S01]  /*e020*/  @!P2 IMAD.MOV R224, RZ, RZ, -R224 ;  /* 0x000000ffffe0a224 */ /* 0x000fe200078e0ae0 */
[----:B--2---:R-:W-:-:S02]  /*e030*/  ISETP.GE.AND P2, PT, R250, RZ, PT ;  /* 0x000000fffa00720c */ /* 0x004fc40003f46270 */
[----:B------:R-:W2:Y:S07]  /*e040*/  LDL R250, [R1+0xccc] ;  /* 0x000ccc0001fa7983 */ /* 0x000eae0000100800 */
[----:B------:R-:W-:Y:S01]  /*e050*/  @!P4 IMAD.MOV R225, RZ, RZ, -R225 ;  /* 0x000000ffffe1c224 */ /* 0x000fe200078e0ae1 */
[----:B------:R-:W-:Y:S02]  /*e060*/  ISETP.GE.AND P4, PT, R252, RZ, PT ;  /* 0x000000fffc00720c */ /* 0x000fe40003f86270 */
[----:B------:R-:W2:Y:S01]  /*e070*/  LDL R252, [R1+0xcc8] ;  /* 0x000cc80001fc7983 */ /* 0x000ea20000100800 */
[----:B------:R-:W-:-:S02]  /*e080*/  @!P5 IMAD.MOV R221, RZ, RZ, -R221 ;  /* 0x000000ffffddd224 */ /* 0x000fc400078e0add */
        /* <DEDUP_REMOVED lines=567> */
[----:B------:R-:W-:Y:S01]  /*10400*/  ISETP.GE.AND P1, PT, R248, RZ, PT ;  /* 0x000000fff800720c */ /* 0x000fe20003f26270 */
[----:B------:R-:W-:Y:S01]  /*10410*/  @!P0 IMAD.MOV R32, RZ, RZ, -R32 ;  /* 0x000000ffff208224 */ /* 0x000fe200078e0a20 */
[----:B------:R-:W3:Y:S01]  /*10420*/  LDL R248, [R1+0xbb8] ;  /* 0x000bb80001f87983 */ /* 0x000ee20000100800 */
[----:B--2---:R-:W-:-:S03]  /*10430*/  ISETP.GE.AND P0, PT, R250, RZ, PT ;  /* 0x000000fffa00720c */ /* 0x004fc60003f06270 */
[----:B------:R-:W2:Y:S07]  /*10440*/  LDL R250, [R1+0xbd0] ;  /* 0x000bd00001fa7983 */ /* 0x000eae0000100800 */
[----:B------:R-:W-:Y:S01]  /*10450*/  @!P1 IMAD.MOV R33, RZ, RZ, -R33 ;  /* 0x000000ffff219224 */ /* 0x000fe200078e0a21 */
[----:B------:R-:W-:Y:S01]  /*10460*/  ISETP.GE.AND P1, PT, R252, RZ, PT ;  /* 0x000000fffc00720c */ /* 0x000fe20003f26270 */
[----:B------:R-:W-:Y:S01]  /*10470*/  @!P5 IMAD.MOV R31, RZ, RZ, -R31 ;  /* 0x000000ffff1fd224 */ /* 0x000fe200078e0a1f */
[----:B------:R-:W2:Y:S01]  /*10480*/  LDL R252, [R1+0xbcc] ;  /* 0x000bcc0001fc7983 */ /* 0x000ea20000100800 */
[----:B----4-:R-:W-:-:S03]  /*10490*/  ISETP.GE.AND P5, PT, R4, RZ, PT ;  /* 0x000000ff0400720c */ /* 0x010fc60003fa6270 */
[----:B------:R-:W4:Y:S07]  /*104a0*/  LDL R4, [R1+0xbd4] ;  /* 0x000bd40001047983 */ /* 0x000f2e0000100800 */
[----:B------:R-:W-:-:S03]  /*104b0*/  @!P1 IMAD.MOV R28, RZ, RZ, -R28 ;  /* 0x000000ffff1c9224 */ /* 0x000fc600078e0a1c */
[----:B------:R-:W-:Y:S02]  /*104c0*/  @!P5 IMAD.MOV R26, RZ, RZ, -R26 ;  /* 0x000000ffff1ad224 */ /* 0x000fe400078e0a1a */
[----:B------:R-:W-:Y:S02]  /*104d0*/  @!P0 IMAD.MOV R27, RZ, RZ, -R27 ;  /* 0x000000ffff1b8224 */ /* 0x000fe400078e0a1b */
[----:B------:R-:W-:Y:S01]  /*104e0*/  @!P4 IMAD.MOV R30, RZ, RZ, -R30 ;  /* 0x000000ffff1ec224 */ /* 0x000fe200078e0a1e */
[----:B------:R-:W-:Y:S01]  /*104f0*/  ISETP.GE.AND P4, PT, R247, RZ, PT ;  /* 0x000000fff700720c */ /* 0x000fe20003f86270 */
[----:B------:R-:W-:Y:S01]  /*10500*/  @!P2 IMAD.MOV R29, RZ, RZ, -R29 ;  /* 0x000000ffff1da224 */ /* 0x000fe200078e0a1d */
[----:B------:R-:W4:Y:S01]  /*10510*/  LDL R247, [R1+0xbe8] ;  /* 0x000be80001f77983 */ /* 0x000f220000100800 */
[----:B---3--:R-:W-:-:S03]  /*10520*/  ISETP.GE.AND P1, PT, R251, RZ, PT ;  /* 0x000000fffb00720c */ /* 0x008fc60003f26270 */
[----:B------:R-:W3:Y:S01]  /*10530*/  LDL R251, [R1+0xbd8] ;  /* 0x000bd80001fb7983 */ /* 0x000ee20000100800 */
[----:B------:R-:W-:-:S03]  /*10540*/  ISETP.GE.AND P5, PT, R249, RZ, PT ;  /* 0x000000fff900720c */ /* 0x000fc60003fa6270 */
[----:B------:R-:W3:Y:S01]  /*10550*/  LDL R249, [R1+0xbe0] ;  /* 0x000be00001f97983 */ /* 0x000ee20000100800 */
[----:B------:R-:W-:-:S03]  /*10560*/  ISETP.GE.AND P0, PT, R11, RZ, PT ;  /* 0x000000ff0b00720c */ /* 0x000fc60003f06270 */
[----:B------:R-:W3:Y:S01]  /*10570*/  LDL R11, [R1+0xbdc] ;  /* 0x000bdc00010b7983 */ /* 0x000ee20000100800 */
[----:B------:R-:W-:Y:S01]  /*10580*/  @!P4 IMAD.MOV R25, RZ, RZ, -R25 ;  /* 0x000000ffff19c224 */ /* 0x000fe200078e0a19 */
[----:B------:R-:W-:Y:S02]  /*10590*/  ISETP.GE.AND P4, PT, R0, RZ, PT ;  /* 0x000000ff0000720c */ /* 0x000fe40003f86270 */
[----:B------:R-:W0:Y:S01]  /*105a0*/  S2R R0, SR_TID.X ;  /* 0x0000000000007919 */ /* 0x000e220000002100 */
[----:B------:R-:W-:Y:S01]  /*105b0*/  @!P1 IMAD.MOV R23, RZ, RZ, -R23 ;  /* 0x000000ffff179224 */ /* 0x000fe200078e0a17 */
[----:B------:R-:W-:Y:S01]  /*105c0*/  ISETP.GE.AND P2, PT, R248, RZ, PT ;  /* 0x000000fff800720c */ /* 0x000fe20003f46270 */
[----:B------:R-:W-:Y:S01]  /*105d0*/  @!P5 IMAD.MOV R21, RZ, RZ, -R21 ;  /* 0x000000ffff15d224 */ /* 0x000fe200078e0a15 */
[----:B------:R-:W3:Y:S01]  /*105e0*/  LDL R248, [R1+0xbec] ;  /* 0x000bec0001f87983 */ /* 0x000ee20000100800 */
[----:B--2---:R-:W-:-:S03]  /*105f0*/  ISETP.GE.AND P1, PT, R250, RZ, PT ;  /* 0x000000fffa00720c */ /* 0x004fc60003f26270 */
[----:B------:R-:W2:Y:S01]  /*10600*/  LDL R250, [R1+0xbf0] ;  /* 0x000bf00001fa7983 */ /* 0x000ea20000100800 */
[----:B------:R-:W-:-:S06]  /*10610*/  @!P0 IMAD.MOV R22, RZ, RZ, -R22 ;  /* 0x000000ffff168224 */ /* 0x000fcc00078e0a16 */
[----:B------:R-:W-:Y:S01]  /*10620*/  @!P2 IMAD.MOV R24, RZ, RZ, -R24 ;  /* 0x000000ffff18a224 */ /* 0x000fe200078e0a18 */
[----:B------:R-:W-:Y:S02]  /*10630*/  ISETP.GE.AND P2, PT, R252, RZ, PT ;  /* 0x000000fffc00720c */ /* 0x000fe40003f46270 */
[----:B0-----:R-:W-:-:S04]  /*10640*/  SHF.R.U32.HI R0, RZ, 0x6, R0 ;  /* 0x00000006ff007819 */ /* 0x001fc80000011600 */
[----:B------:R-:W-:-:S04]  /*10650*/  SGXT.U32 R0, R0, 0x1 ;  /* 0x000000010000781a */ /* 0x000fc80000000000 */
[----:B------:R-:W-:Y:S02]  /*10660*/  LOP3.LUT R0, R0, 0x3e, RZ, 0xfc, !PT ;  /* 0x0000003e00007812 */ /* 0x000fe400078efcff */
[----:B----4-:R-:W-:-:S03]  /*10670*/  ISETP.GE.AND P0, PT, R4, RZ, PT ;  /* 0x000000ff0400720c */ /* 0x010fc60003f06270 */
[----:B------:R-:W-:Y:S02]  /*10680*/  IMAD R4, R0, UR9, RZ ;  /* 0x0000000900047c24 */ /* 0x000fe4000f8e02ff */
[----:B------:R-:W-:-:S04]  /*10690*/  IMAD R0, RZ, RZ, -UR9 ;  /* 0x80000009ff007e24 */ /* 0x000fc8000f8e02ff */
[----:B------:R-:W-:Y:S02]  /*106a0*/  IMAD R4, R0, 0x2, R4 ;  /* 0x0000000200047824 */ /* 0x000fe400078e0204 */
[----:B------:R-:W-:Y:S02]  /*106b0*/  @!P2 IMAD.MOV R19, RZ, RZ, -R19 ;  /* 0x000000ffff13a224 */ /* 0x000fe400078e0a13 */
[----:B------:R-:W-:Y:S01]  /*106c0*/  @!P4 IMAD.MOV R20, RZ, RZ, -R20 ;  /* 0x000000ffff14c224 */ /* 0x000fe200078e0a14 */
[----:B---3--:R-:W-:Y:S02]  /*106d0*/  ISETP.GE.AND P5, PT, R251, RZ, PT ;  /* 0x000000fffb00720c */ /* 0x008fe40003fa6270 */
[----:B------:R-:W3:Y:S04]  /*106e0*/  LDL R251, [R1+0xbf4] ;  /* 0x000bf40001fb7983 */ /* 0x000ee80000100800 */
[----:B------:R0:W-:Y:S01]  /*106f0*/  STL [R1+0x198], R4 ;  /* 0x0001980401007387 */ /* 0x0001e20000100800 */
[----:B------:R-:W-:-:S03]  /*10700*/  ISETP.GE.AND P2, PT, R249, RZ, PT ;  /* 0x000000fff900720c */ /* 0x000fc60003f46270 */
[----:B------:R-:W4:Y:S01]  /*10710*/  LDL R252, [R1+0xbf8] ;  /* 0x000bf80001fc7983 */ /* 0x000f220000100800 */
[----:B0-----:R-:W-:-:S05]  /*10720*/  IMAD R4, R0, 0x2, R4 ;  /* 0x0000000200047824 */ /* 0x001fca00078e0204 */
[----:B------:R0:W-:Y:S04]  /*10730*/  STL [R1+0x1a0], R4 ;  /* 0x0001a00401007387 */ /* 0x0001e80000100800 */
[----:B------:R-:W4:Y:S01]  /*10740*/  LDL R249, [R1+0xc00] ;  /* 0x000c000001f97983 */ /* 0x000f220000100800 */
[----:B------:R-:W-:-:S03]  /*10750*/  ISETP.GE.AND P4, PT, R11, RZ, PT ;  /* 0x000000ff0b00720c */ /* 0x000fc60003f86270 */
[----:B------:R-:W4:Y:S01]  /*10760*/  LDL R11, [R1+0xbfc] ;  /* 0x000bfc00010b7983 */ /* 0x000f220000100800 */
[----:B0-----:R-:W-:-:S05]  /*10770*/  IMAD R4, R0, 0x2, R4 ;  /* 0x0000000200047824 */ /* 0x001fca00078e0204 */
[----:B------:R0:W-:Y:S02]  /*10780*/  STL [R1+0x15c], R4 ;  /* 0x00015c0401007387 */ /* 0x0001e40000100800 */
[----:B0-----:R-:W-:-:S05]  /*10790*/  IMAD R4, R0, 0x2, R4 ;  /* 0x0000000200047824 */ /* 0x001fca00078e0204 */
[----:B------:R0:W-:Y:S02]  /*107a0*/  STL [R1+0x160], R4 ;  /* 0x0001600401007387 */ /* 0x0001e40000100800 */
[----:B0-----:R-:W-:-:S05]  /*107b0*/  IMAD R4, R0, 0x2, R4 ;  /* 0x0000000200047824 */ /* 0x001fca00078e0204 */
[----:B------:R0:W-:Y:S01]  /*107c0*/  STL [R1+0x164], R4 ;  /* 0x0001640401007387 */ /* 0x0001e20000100800 */
[----:B------:R-:W-:Y:S02]  /*107d0*/  @!P4 IMAD.MOV R15, RZ, RZ, -R15 ;  /* 0x000000ffff0fc224 */ /* 0x000fe400078e0a0f */
[----:B0-----:R-:W-:Y:S01]  /*107e0*/  IMAD R4, R0, 0x2, R4 ;  /* 0x0000000200047824 */ /* 0x001fe200078e0204 */
[----:B--2---:R-:W-:-:S04]  /*107f0*/  ISETP.GE.AND P4, PT, R250, RZ, PT ;  /* 0x000000fffa00720c */ /* 0x004fc80003f86270 */
[----:B------:R0:W-:Y:S04]  /*10800*/  STL [R1+0x168], R4 ;  /* 0x0001680401007387 */ /* 0x0001e80000100800 */
[----:B------:R-:W2:Y:S01]  /*10810*/  LDL R250, [R1+0xc04] ;  /* 0x000c040001fa7983 */ /* 0x000ea20000100800 */
[----:B0-----:R-:W-:Y:S02]  /*10820*/  IMAD R4, R0, 0x2, R4 ;  /* 0x0000000200047824 */ /* 0x001fe400078e0204 */
[----:B------:R-:W-:-:S03]  /*10830*/  @!P2 IMAD.MOV R14, RZ, RZ, -R14 ;  /* 0x000000ffff0ea224 */ /* 0x000fc600078e0a0e */
[----:B------:R0:W-:Y:S01]  /*10840*/  STL [R1+0x16c], R4 ;  /* 0x00016c0401007387 */ /* 0x0001e20000100800 */
[----:B------:R-:W-:Y:S02]  /*10850*/  @!P5 IMAD.MOV R16, RZ, RZ, -R16 ;  /* 0x000000ffff10d224 */ /* 0x000fe400078e0a10 */
[----:B0-----:R-:W-:Y:S01]  /*10860*/  IMAD R4, R0, 0x2, R4 ;  /* 0x0000000200047824 */ /* 0x001fe200078e0204 */
[----:B------:R-:W-:Y:S01]  /*10870*/  ISETP.GE.AND P5, PT, R248, RZ, PT ;  /* 0x000000fff800720c */ /* 0x000fe20003fa6270 */
[----:B------:R-:W-:Y:S01]  /*10880*/  @!P1 IMAD.MOV R18, RZ, RZ, -R18 ;  /* 0x000000ffff129224 */ /* 0x000fe200078e0a12 */
[----:B------:R-:W-:Y:S01]  /*10890*/  ISETP.GE.AND P1, PT, R246, RZ, PT ;  /* 0x000000fff600720c */ /* 0x000fe20003f26270 */
[----:B------:R-:W-:Y:S01]  /*108a0*/  @!P0 IMAD.MOV R17, RZ, RZ, -R17 ;  /* 0x000000ffff118224 */ /* 0x000fe200078e0a11 */
[----:B------:R-:W-:-:S09]  /*108b0*/  ISETP.GE.AND P0, PT, R247, RZ, PT ;  /* 0x000000fff700720c */ /* 0x000fd20003f06270 */
[----:B------:R-:W-:Y:S02]  /*108c0*/  @!P5 IMAD.MOV R9, RZ, RZ, -R9 ;  /* 0x000000ffff09d224 */ /* 0x000fe400078e0a09 */
[----:B------:R-:W-:Y:S02]  /*108d0*/  @!P1 IMAD.MOV R13, RZ, RZ, -R13 ;  /* 0x000000ffff0d9224 */ /* 0x000fe400078e0a0d */
[----:B------:R-:W-:Y:S01]  /*108e0*/  @!P0 IMAD.MOV R10, RZ, RZ, -R10 ;  /* 0x000000ffff0a8224 */ /* 0x000fe200078e0a0a */
[----:B---3--:R-:W-:Y:S02]  /*108f0*/  ISETP.GE.AND P2, PT, R251, RZ, PT ;  /* 0x000000fffb00720c */ /* 0x008fe40003f46270 */
[----:B------:R-:W3:Y:S04]  /*10900*/  LDL R251, [R1+0xc08] ;  /* 0x000c080001fb7983 */ /* 0x000ee80000100800 */
[----:B------:R0:W-:Y:S02]  /*10910*/  STL [R1+0x170], R4 ;  /* 0x0001700401007387 */ /* 0x0001e40000100800 */
[----:B0-----:R-:W-:-:S05]  /*10920*/  IMAD R4, R0, 0x2, R4 ;  /* 0x0000000200047824 */ /* 0x001fca00078e0204 */
[----:B------:R0:W-:Y:S02]  /*10930*/  STL [R1+0x174], R4 ;  /* 0x0001740401007387 */ /* 0x0001e40000100800 */
[----:B0-----:R-:W-:-:S05]  /*10940*/  IMAD R4, R0, 0x2, R4 ;  /* 0x0000000200047824 */ /* 0x001fca00078e0204 */
[----:B------:R0:W-:Y:S01]  /*10950*/  STL [R1+0x178], R4 ;  /* 0x0001780401007387 */ /* 0x0001e20000100800 */
[----:B----4-:R-:W-:Y:S01]  /*10960*/  ISETP.GE.AND P5, PT, R249, RZ, PT ;  /* 0x000000fff900720c */ /* 0x010fe20003fa6270 */
[----:B0-----:R-:W-:-:S05]  /*10970*/  IMAD R4, R0, 0x2, R4 ;  /* 0x0000000200047824 */ /* 0x001fca00078e0204 */
[----:B------:R0:W-:Y:S01]  /*10980*/  STL [R1+0x17c], R4 ;  /* 0x00017c0401007387 */ /* 0x0001e20000100800 */
[----:B------:R-:W-:-:S03]  /*10990*/  IMAD R249, R0, 0x2, R4 ;  /* 0x0000000200f97824 */ /* 0x000fc600078e0204 */
[----:B------:R1:W-:Y:S04]  /*109a0*/  STL [R1+0xf90], R2 ;  /* 0x000f900201007387 */ /* 0x0003e80000100800 */
[----:B------:R-:W4:Y:S04]  /*109b0*/  LDL.LU R245, [R1+0x2c] ;  /* 0x00002c0001f57983 */ /* 0x000f280000300800 */
[----:B------:R-:W4:Y:S01]  /*109c0*/  LDL.LU R246, [R1+0x28] ;  /* 0x0000280001f67983 */ /* 0x000f220000300800 */
[----:B------:R-:W-:-:S03]  /*109d0*/  ISETP.GE.AND P1, PT, R252, RZ, PT ;  /* 0x000000fffc00720c */ /* 0x000fc60003f26270 */
[----:B------:R-:W4:Y:S04]  /*109e0*/  LDL.LU R247, [R1+0x1c] ;  /* 0x00001c0001f77983 */ /* 0x000f280000300800 */
[----:B------:R-:W-:Y:S01]  /*109f0*/  STL [R1+0x180], R249 ;  /* 0x000180f901007387 */ /* 0x000fe20000100800 */
[----:B------:R-:W-:-:S03]  /*10a00*/  ISETP.GE.AND P0, PT, R11, RZ, PT ;  /* 0x000000ff0b00720c */ /* 0x000fc60003f06270 */
[----:B------:R-:W4:Y:S04]  /*10a10*/  LDL.LU R248, [R1+0x18] ;  /* 0x0000180001f87983 */ /* 0x000f280000300800 */
[----:B------:R-:W4:Y:S04]  /*10a20*/  LDL.LU R252, [R1+0x14] ;  /* 0x0000140001fc7983 */ /* 0x000f280000300800 */
[----:B------:R-:W4:Y:S01]  /*10a30*/  LDL.LU R11, [R1+0x10] ;  /* 0x00001000010b7983 */ /* 0x000f220000300800 */
[----:B0-----:R-:W0:Y:S01]  /*10a40*/  S2R R4, SR_TID.X ;  /* 0x0000000000047919 */ /* 0x001e220000002100 */
[----:B------:R-:W-:Y:S01]  /*10a50*/  @!P4 IMAD.MOV R12, RZ, RZ, -R12 ;  /* 0x000000ffff0cc224 */ /* 0x000fe200078e0a0c */
[----:B------:R-:W-:Y:S01]  /*10a60*/  ISETP.GE.AND P4, PT, R2, RZ, PT ;  /* 0x000000ff0200720c */ /* 0x000fe20003f86270 */
[----:B-1----:R-:W-:-:S02]  /*10a70*/  IMAD R2, R0, 0x2, R249 ;  /* 0x0000000200027824 */ /* 0x002fc400078e02f9 */
[----:B------:R-:W-:-:S03]  /*10a80*/  @!P0 IMAD.MOV R6, RZ, RZ, -R6 ;  /* 0x000000ffff068224 */ /* 0x000fc600078e0a06 */
[----:B------:R1:W-:Y:S01]  /*10a90*/  STL [R1+0x184], R2 ;  /* 0x0001840201007387 */ /* 0x0003e20000100800 */
[----:B------:R-:W-:Y:S02]  /*10aa0*/  ISETP.NE.AND P3, PT, R5, RZ, PT ;  /* 0x000000ff0500720c */ /* 0x000fe40003f65270 */
[----:B------:R-:W-:Y:S01]  /*10ab0*/  LOP3.LUT R5, RZ, R5, RZ, 0x33, !PT ;  /* 0x00000005ff057212 */ /* 0x000fe200078e33ff */
[----:B-1----:R-:W-:Y:S01]  /*10ac0*/  IMAD R2, R0, 0x2, R2 ;  /* 0x0000000200027824 */ /* 0x002fe200078e0202 */
[----:B0-----:R-:W-:-:S05]  /*10ad0*/  LOP3.LUT R4, R4, 0x3f, RZ, 0xc0, !PT ;  /* 0x0000003f04047812 */ /* 0x001fca00078ec0ff */
[----:B------:R-:W-:Y:S01]  /*10ae0*/  IMAD R4, R4, UR10, RZ ;  /* 0x0000000a04047c24 */ /* 0x000fe2000f8e02ff */
[----:B------:R0:W-:Y:S04]  /*10af0*/  STL [R1+0x188], R2 ;  /* 0x0001880201007387 */ /* 0x0001e80000100800 */
[----:B------:R-:W-:Y:S01]  /*10b00*/  LEA R4, P0, R4, UR4, 0x1 ;  /* 0x0000000404047c11 */ /* 0x000fe2000f8008ff */
[----:B------:R-:W-:Y:S01]  /*10b10*/  @!P2 IMAD.MOV R8, RZ, RZ, -R8 ;  /* 0x000000ffff08a224 */ /* 0x000fe200078e0a08 */
[----:B--2---:R-:W-:Y:S01]  /*10b20*/  ISETP.GE.AND P2, PT, R250, RZ, PT ;  /* 0x000000fffa00720c */ /* 0x004fe20003f46270 */
[----:B------:R-:W-:Y:S01]  /*10b30*/  @!P1 IMAD.MOV R7, RZ, RZ, -R7 ;  /* 0x000000ffff079224 */ /* 0x000fe200078e0a07 */
[----:B------:R-:W-:Y:S01]  /*10b40*/  ULDC UR4, c[0x0][0x240] ;  /* 0x0000900000047ab9 */ /* 0x000fe20000000800 */
[----:B------:R1:W-:Y:S01]  /*10b50*/  STL [R1+0xfa8], R4 ;  /* 0x000fa80401007387 */ /* 0x0003e20000100800 */
[----:B0-----:R-:W-:-:S04]  /*10b60*/  IMAD R2, R0, 0x2, R2 ;  /* 0x0000000200027824 */ /* 0x001fc800078e0202 */
[----:B------:R-:W-:Y:S01]  /*10b70*/  IMAD R0, R0, 0x2, R2 ;  /* 0x0000000200007824 */ /* 0x000fe200078e0202 */
[----:B-1----:R-:W2:Y:S04]  /*10b80*/  LDL.LU R4, [R1+0x8] ;  /* 0x0000080001047983 */ /* 0x002ea80000300800 */
[----:B------:R-:W2:Y:S04]  /*10b90*/  LDL.LU R249, [R1+0x24] ;  /* 0x0000240001f97983 */ /* 0x000ea80000300800 */
[----:B------:R-:W2:Y:S01]  /*10ba0*/  LDL.LU R250, [R1+0x20] ;  /* 0x0000200001fa7983 */ /* 0x000ea20000300800 */
[----:B---3--:R-:W-:-:S03]  /*10bb0*/  ISETP.GE.AND P1, PT, R251, RZ, PT ;  /* 0x000000fffb00720c */ /* 0x008fc60003f26270 */
[----:B------:R-:W3:Y:S04]  /*10bc0*/  LDL.LU R251, [R1] ;  /* 0x0000000001fb7983 */ /* 0x000ee80000300800 */
[----:B------:R0:W-:Y:S04]  /*10bd0*/  STL [R1+0xf94], R2 ;  /* 0x000f940201007387 */ /* 0x0001e80000100800 */
[----:B0-----:R-:W2:Y:S01]  /*10be0*/  LDL.LU R2, [R1+0xc] ;  /* 0x00000c0001027983 */ /* 0x001ea20000300800 */
[C---:B----4-:R-:W-:Y:S02]  /*10bf0*/  SEL R245, R5.reuse, R245, !P3 ;  /* 0x000000f505f57207 */ /* 0x050fe40005800000 */
[----:B------:R-:W-:-:S03]  /*10c00*/  SEL R246, R5, R246, !P3 ;  /* 0x000000f605f67207 */ /* 0x000fc60005800000 */
[----:B------:R0:W-:Y:S01]  /*10c10*/  STL [R1+0x158], R245 ;  /* 0x000158f501007387 */ /* 0x0001e20000100800 */
[----:B------:R-:W-:-:S03]  /*10c20*/  SEL R247, R5, R247, !P3 ;  /* 0x000000f705f77207 */ /* 0x000fc60005800000 */
[----:B0-----:R-:W4:Y:S01]  /*10c30*/  LDL.LU R245, [R1+0xfd8] ;  /* 0x000fd80001f57983 */ /* 0x001f220000300800 */
[----:B------:R-:W-:-:S03]  /*10c40*/  SEL R248, R5, R248, !P3 ;  /* 0x000000f805f87207 */ /* 0x000fc60005800000 */
[----:B------:R0:W-:Y:S01]  /*10c50*/  STL [R1+0x154], R246 ;  /* 0x000154f601007387 */ /* 0x0001e20000100800 */
[C---:B------:R-:W-:Y:S02]  /*10c60*/  SEL R252, R5.reuse, R252, !P3 ;  /* 0x000000fc05fc7207 */ /* 0x040fe40005800000 */
[C---:B------:R-:W-:Y:S01]  /*10c70*/  SEL R11, R5.reuse, R11, !P3 ;  /* 0x0000000b050b7207 */ /* 0x040fe20005800000 */
[----:B0-----:R-:W3:Y:S04]  /*10c80*/  LDL.LU R246, [R1+0xfd4] ;  /* 0x000fd40001f67983 */ /* 0x001ee80000300800 */
[----:B------:R0:W-:Y:S04]  /*10c90*/  STL [R1+0x150], R247 ;  /* 0x000150f701007387 */ /* 0x0001e80000100800 */
[----:B0-----:R-:W4:Y:S04]  /*10ca0*/  LDL.LU R247, [R1+0xfd0] ;  /* 0x000fd00001f77983 */ /* 0x001f280000300800 */
[----:B------:R0:W-:Y:S04]  /*10cb0*/  STL [R1+0x14c], R248 ;  /* 0x00014cf801007387 */ /* 0x0001e80000100800 */
[----:B0-----:R-:W3:Y:S04]  /*10cc0*/  LDL.LU R248, [R1+0xfcc] ;  /* 0x000fcc0001f87983 */ /* 0x001ee80000300800 */
[----:B------:R0:W-:Y:S04]  /*10cd0*/  STL [R1+0x148], R252 ;  /* 0x000148fc01007387 */ /* 0x0001e80000100800 */
[----:B0-----:R-:W4:Y:S04]  /*10ce0*/  LDL.LU R252, [R1+0xfc8] ;  /* 0x000fc80001fc7983 */ /* 0x001f280000300800 */
[----:B------:R0:W-:Y:S04]  /*10cf0*/  STL [R1+0x144], R11 ;  /* 0x0001440b01007387 */ /* 0x0001e80000100800 */
[----:B0-----:R-:W3:Y:S01]  /*10d00*/  LDL.LU R11, [R1+0xfc4] ;  /* 0x000fc400010b7983 */ /* 0x001ee20000300800 */
[----:B--2---:R-:W-:-:S05]  /*10d10*/  SEL R2, R5, R2, !P3 ;  /* 0x0000000205027207 */ /* 0x004fca0005800000 */
[----:B------:R0:W-:Y:S02]  /*10d20*/  STL [R1+0x140], R2 ;  /* 0x0001400201007387 */ /* 0x0001e40000100800 */
[----:B0-----:R-:W-:-:S05]  /*10d30*/  SEL R2, R5, R4, !P3 ;  /* 0x0000000405027207 */ /* 0x001fca0005800000 */
[----:B------:R4:W-:Y:S02]  /*10d40*/  STL [R1+0x13c], R2 ;  /* 0x00013c0201007387 */ /* 0x0009e40000100800 */
[C---:B----4-:R-:W-:Y:S02]  /*10d50*/  SEL R2, R5.reuse, R252, !P3 ;  /* 0x000000fc05027207 */ /* 0x050fe40005800000 */
[C---:B---3--:R-:W-:Y:S02]  /*10d60*/  SEL R4, R5.reuse, R11, !P3 ;  /* 0x0000000b05047207 */ /* 0x048fe40005800000 */
[----:B------:R-:W-:-:S03]  /*10d70*/  SEL R11, R5, R248, !P3 ;  /* 0x000000f8050b7207 */ /* 0x000fc60005800000 */
[----:B------:R0:W-:Y:S04]  /*10d80*/  STL [R1+0x138], R4 ;  /* 0x0001380401007387 */ /* 0x0001e80000100800 */
[----:B------:R1:W-:Y:S01]  /*10d90*/  STL [R1+0x134], R2 ;  /* 0x0001340201007387 */ /* 0x0003e20000100800 */
[----:B0-----:R-:W-:-:S03]  /*10da0*/  SEL R4, R5, R247, !P3 ;  /* 0x000000f705047207 */ /* 0x001fc60005800000 */
[----:B------:R0:W-:Y:S01]  /*10db0*/  STL [R1+0x130], R11 ;  /* 0x0001300b01007387 */ /* 0x0001e20000100800 */
[----:B-1----:R-:W-:-:S03]  /*10dc0*/  SEL R2, R5, R246, !P3 ;  /* 0x000000f605027207 */ /* 0x002fc60005800000 */
        /* <DEDUP_REMOVED lines=119> */
[C---:B-1----:R-:W-:Y:S01]  /*11540*/  SEL R2, R5.reuse, R186, !P3 ;  /* 0x000000ba05027207 */ /* 0x042fe20005800000 */
[----:B------:R-:W1:Y:S02]  /*11550*/  S2R R247, SR_TID.X ;  /* 0x0000000000f77919 */ /* 0x000e640000002100 */
[----:B------:R2:W-:Y:S01]  /*11560*/  STL [R1+0x38], R4 ;  /* 0x0000380401007387 */ /* 0x0005e20000100800 */
[----:B0-----:R-:W-:-:S03]  /*11570*/  SEL R11, R5, R185, !P3 ;  /* 0x000000b9050b7207 */ /* 0x001fc60005800000 */
[----:B------:R0:W-:Y:S01]  /*11580*/  STL [R1+0x34], R2 ;  /* 0x0000340201007387 */ /* 0x0001e20000100800 */
[----:B--2---:R-:W-:-:S03]  /*11590*/  SEL R4, R5, R184, !P3 ;  /* 0x000000b805047207 */ /* 0x004fc60005800000 */
[----:B------:R2:W-:Y:S01]  /*115a0*/  STL [R1+0x2c], R11 ;  /* 0x00002c0b01007387 */ /* 0x0005e20000100800 */
[----:B0-----:R-:W-:-:S03]  /*115b0*/  SEL R2, R5, R183, !P3 ;  /* 0x000000b705027207 */ /* 0x001fc60005800000 */
[----:B------:R0:W-:Y:S01]  /*115c0*/  STL [R1], R4 ;  /* 0x0000000401007387 */ /* 0x0001e20000100800 */
[----:B--2---:R-:W-:-:S03]  /*115d0*/  SEL R11, R5, R182, !P3 ;  /* 0x000000b6050b7207 */ /* 0x004fc60005800000 */
[----:B------:R2:W-:Y:S01]  /*115e0*/  STL [R1+0xc], R2 ;  /* 0x00000c0201007387 */ /* 0x0005e20000100800 */
[----:B0-----:R-:W-:-:S03]  /*115f0*/  SEL R4, R5, R181, !P3 ;  /* 0x000000b505047207 */ /* 0x001fc60005800000 */
[----:B------:R0:W-:Y:S01]  /*11600*/  STL [R1+0x18], R11 ;  /* 0x0000180b01007387 */ /* 0x0001e20000100800 */
[----:B--2---:R-:W-:-:S03]  /*11610*/  SEL R2, R5, R180, !P3 ;  /* 0x000000b405027207 */ /* 0x004fc60005800000 */
[----:B------:R2:W-:Y:S01]  /*11620*/  STL [R1+0x28], R4 ;  /* 0x0000280401007387 */ /* 0x0005e20000100800 */
[----:B0-----:R-:W-:-:S03]  /*11630*/  SEL R11, R5, R179, !P3 ;  /* 0x000000b3050b7207 */ /* 0x001fc60005800000 */
[----:B------:R0:W-:Y:S01]  /*11640*/  STL [R1+0x24], R2 ;  /* 0x0000240201007387 */ /* 0x0001e20000100800 */
[----:B--2---:R-:W-:-:S03]  /*11650*/  SEL R4, R5, R178, !P3 ;  /* 0x000000b205047207 */ /* 0x004fc60005800000 */
[----:B------:R-:W-:Y:S01]  /*11660*/  STL [R1+0x20], R11 ;  /* 0x0000200b01007387 */ /* 0x000fe20000100800 */
[----:B0-----:R-:W-:-:S03]  /*11670*/  SEL R2, R5, R177, !P3 ;  /* 0x000000b105027207 */ /* 0x001fc60005800000 */
[----:B------:R-:W2:Y:S04]  /*11680*/  LDL.LU R242, [R1+0x158] ;  /* 0x0001580001f27983 */ /* 0x000ea80000300800 */
[----:B------:R0:W-:Y:S04]  /*11690*/  STL [R1+0x1c], R4 ;  /* 0x00001c0401007387 */ /* 0x0001e80000100800 */
[----:B------:R-:W3:Y:S04]  /*116a0*/  LDL.LU R239, [R1+0x154] ;  /* 0x0001540001ef7983 */ /* 0x000ee80000300800 */
[----:B------:R4:W-:Y:S04]  /*116b0*/  STL [R1+0x14], R2 ;  /* 0x0000140201007387 */ /* 0x0009e80000100800 */
[----:B------:R-:W3:Y:S04]  /*116c0*/  LDL.LU R236, [R1+0x150] ;  /* 0x0001500001ec7983 */ /* 0x000ee80000300800 */
[----:B------:R-:W3:Y:S04]  /*116d0*/  LDL.LU R233, [R1+0x14c] ;  /* 0x00014c0001e97983 */ /* 0x000ee80000300800 */
[----:B------:R-:W3:Y:S04]  /*116e0*/  LDL.LU R230, [R1+0x148] ;  /* 0x0001480001e67983 */ /* 0x000ee80000300800 */
[----:B------:R-:W3:Y:S04]  /*116f0*/  LDL.LU R227, [R1+0x144] ;  /* 0x0001440001e37983 */ /* 0x000ee80000300800 */
[----:B------:R-:W3:Y:S04]  /*11700*/  LDL.LU R224, [R1+0x140] ;  /* 0x0001400001e07983 */ /* 0x000ee80000300800 */
[----:B------:R-:W3:Y:S01]  /*11710*/  LDL.LU R221, [R1+0x13c] ;  /* 0x00013c0001dd7983 */ /* 0x000ee20000300800 */
[----:B-1----:R-:W-:-:S03]  /*11720*/  LOP3.LUT R247, R247, 0x3f, RZ, 0xc0, !PT ;  /* 0x0000003ff7f77812 */ /* 0x002fc600078ec0ff */
[----:B------:R-:W3:Y:S04]  /*11730*/  LDL.LU R218, [R1+0x138] ;  /* 0x0001380001da7983 */ /* 0x000ee80000300800 */
[----:B------:R-:W3:Y:S04]  /*11740*/  LDL.LU R215, [R1+0x134] ;  /* 0x0001340001d77983 */ /* 0x000ee80000300800 */
[----:B------:R-:W3:Y:S04]  /*11750*/  LDL.LU R212, [R1+0x130] ;  /* 0x0001300001d47983 */ /* 0x000ee80000300800 */
[----:B------:R-:W3:Y:S01]  /*11760*/  LDL.LU R209, [R1+0x12c] ;  /* 0x00012c0001d17983 */ /* 0x000ee20000300800 */
[----:B------:R-:W-:-:S03]  /*11770*/  @!P1 IMAD.MOV R3, RZ, RZ, -R3 ;  /* 0x000000ffff039224 */ /* 0x000fc600078e0a03 */
[----:B------:R-:W3:Y:S01]  /*11780*/  LDL.LU R206, [R1+0x128] ;  /* 0x0001280001ce7983 */ /* 0x000ee20000300800 */
[----:B0-----:R-:W-:-:S03]  /*11790*/  SEL R4, R5, R176, !P3 ;  /* 0x000000b005047207 */ /* 0x001fc60005800000 */
[----:B------:R-:W3:Y:S01]  /*117a0*/  LDL.LU R203, [R1+0x124] ;  /* 0x0001240001cb7983 */ /* 0x000ee20000300800 */
[----:B------:R-:W-:Y:S01]  /*117b0*/  SEL R11, R5, R175, !P3 ;  /* 0x000000af050b7207 */ /* 0x000fe20005800000 */
[----:B------:R-:W-:Y:S02]  /*117c0*/  IMAD R182, R247, UR10, RZ ;  /* 0x0000000af7b67c24 */ /* 0x000fe4000f8e02ff */
[----:B------:R-:W3:Y:S01]  /*117d0*/  LDL.LU R200, [R1+0x120] ;  /* 0x0001200001c87983 */ /* 0x000ee20000300800 */
[----:B----4-:R-:W-:-:S03]  /*117e0*/  SEL R2, R5, R174, !P3 ;  /* 0x000000ae05027207 */ /* 0x010fc60005800000 */
[----:B------:R-:W4:Y:S01]  /*117f0*/  LDL.LU R197, [R1+0x11c] ;  /* 0x00011c0001c57983 */ /* 0x000f220000300800 */
[----:B------:R-:W-:-:S03]  /*11800*/  SEL R252, R5, R173, !P3 ;  /* 0x000000ad05fc7207 */ /* 0x000fc60005800000 */
[----:B------:R-:W4:Y:S01]  /*11810*/  LDL.LU R194, [R1+0x118] ;  /* 0x0001180001c27983 */ /* 0x000f220000300800 */
[----:B------:R-:W-:-:S03]  /*11820*/  SEL R248, R5, R172, !P3 ;  /* 0x000000ac05f87207 */ /* 0x000fc60005800000 */
[----:B------:R-:W4:Y:S01]  /*11830*/  LDL.LU R191, [R1+0x114] ;  /* 0x0001140001bf7983 */ /* 0x000f220000300800 */
[----:B------:R-:W-:-:S03]  /*11840*/  SEL R246, R5, R171, !P3 ;  /* 0x000000ab05f67207 */ /* 0x000fc60005800000 */
[----:B------:R-:W4:Y:S01]  /*11850*/  LDL.LU R188, [R1+0x110] ;  /* 0x0001100001bc7983 */ /* 0x000f220000300800 */
[----:B------:R-:W-:-:S03]  /*11860*/  SEL R247, R5, R3, !P3 ;  /* 0x0000000305f77207 */ /* 0x000fc60005800000 */
[----:B------:R-:W4:Y:S01]  /*11870*/  LDL.LU R185, [R1+0x10c] ;  /* 0x00010c0001b97983 */ /* 0x000f220000300800 */
[----:B------:R-:W-:Y:S02]  /*11880*/  LEA.HI.X.SX32 R3, R182, UR5, 0x1, P0 ;  /* 0x00000005b6037c11 */ /* 0x000fe400080f0eff */
[C---:B------:R-:W-:Y:S01]  /*11890*/  SEL R245, R5.reuse, R6, !P3 ;  /* 0x0000000605f57207 */ /* 0x040fe20005800000 */
[----:B------:R-:W-:Y:S01]  /*118a0*/  STL [R1+0xfac], R4 ;  /* 0x000fac0401007387 */ /* 0x000fe20000100800 */
[C---:B------:R-:W-:Y:S02]  /*118b0*/  SEL R171, R5.reuse, R58, !P3 ;  /* 0x0000003a05ab7207 */ /* 0x040fe40005800000 */
[C---:B------:R-:W-:Y:S01]  /*118c0*/  SEL R172, R5.reuse, R57, !P3 ;  /* 0x0000003905ac7207 */ /* 0x040fe20005800000 */
[----:B------:R-:W-:Y:S01]  /*118d0*/  STL [R1+0xfb0], R11 ;  /* 0x000fb00b01007387 */ /* 0x000fe20000100800 */
[C---:B------:R-:W-:Y:S02]  /*118e0*/  SEL R174, R5.reuse, R56, !P3 ;  /* 0x0000003805ae7207 */ /* 0x040fe40005800000 */
[C---:B------:R-:W-:Y:S01]  /*118f0*/  SEL R175, R5.reuse, R55, !P3 ;  /* 0x0000003705af7207 */ /* 0x040fe20005800000 */
[----:B------:R-:W-:Y:S01]  /*11900*/  STL [R1+0xfb4], R2 ;  /* 0x000fb40201007387 */ /* 0x000fe20000100800 */
[----:B------:R-:W-:-:S02]  /*11910*/  SEL R177, R5, R54, !P3 ;  /* 0x0000003605b17207 */ /* 0x000fc40005800000 */
        /* <DEDUP_REMOVED lines=10> */
[----:B------:R0:W-:Y:S01]  /*119c0*/  STL [R1+0xfa0], R3 ;  /* 0x000fa00301007387 */ /* 0x0001e20000100800 */
[C---:B------:R-:W-:Y:S02]  /*119d0*/  SEL R189, R5.reuse, R46, !P3 ;  /* 0x0000002e05bd7207 */ /* 0x040fe40005800000 */
[C---:B------:R-:W-:Y:S02]  /*119e0*/  SEL R190, R5.reuse, R45, !P3 ;  /* 0x0000002d05be7207 */ /* 0x040fe40005800000 */
[C---:B------:R-:W-:Y:S02]  /*119f0*/  SEL R192, R5.reuse, R44, !P3 ;  /* 0x0000002c05c07207 */ /* 0x040fe40005800000 */
[C---:B------:R-:W-:Y:S02]  /*11a00*/  SEL R193, R5.reuse, R43, !P3 ;  /* 0x0000002b05c17207 */ /* 0x040fe40005800000 */
[C---:B------:R-:W-:Y:S01]  /*11a10*/  SEL R195, R5.reuse, R42, !P3 ;  /* 0x0000002a05c37207 */ /* 0x040fe20005800000 */
[----:B0-----:R-:W-:Y:S01]  /*11a20*/  IMAD R3, RZ, RZ, -UR9 ;  /* 0x80000009ff037e24 */ /* 0x001fe2000f8e02ff */
[----:B------:R-:W-:-:S02]  /*11a30*/  SEL R196, R5, R41, !P3 ;  /* 0x0000002905c47207 */ /* 0x000fc40005800000 */
[----:B------:R-:W-:Y:S01]  /*11a40*/  SEL R198, R5, R40, !P3 ;  /* 0x0000002805c67207 */ /* 0x000fe20005800000 */
[----:B------:R-:W-:Y:S01]  /*11a50*/  IMAD R6, R3, 0x2, R0 ;  /* 0x0000000203067824 */ /* 0x000fe200078e0200 */
[----:B------:R-:W-:Y:S01]  /*11a60*/  STL [R1+0xf98], R0 ;  /* 0x000f980001007387 */ /* 0x000fe20000100800 */
[C---:B------:R-:W-:Y:S02]  /*11a70*/  SEL R199, R5.reuse, R39, !P3 ;  /* 0x0000002705c77207 */ /* 0x040fe40005800000 */
[C---:B------:R-:W-:Y:S01]  /*11a80*/  SEL R201, R5.reuse, R38, !P3 ;  /* 0x0000002605c97207 */ /* 0x040fe20005800000 */
[----:B------:R0:W-:Y:S01]  /*11a90*/  STL [R1+0xf9c], R6 ;  /* 0x000f9c0601007387 */ /* 0x0001e20000100800 */
[C---:B------:R-:W-:Y:S02]  /*11aa0*/  SEL R211, R5.reuse, R31, !P3 ;  /* 0x0000001f05d37207 */ /* 0x040fe40005800000 */
[C---:B------:R-:W-:Y:S01]  /*11ab0*/  SEL R213, R5.reuse, R30, !P3 ;  /* 0x0000001e05d57207 */ /* 0x040fe20005800000 */
[----:B------:R-:W4:Y:S01]  /*11ac0*/  LDL.LU R182, [R1+0x108] ;  /* 0x0001080001b67983 */ /* 0x000f220000300800 */
[----:B------:R-:W-:-:S02]  /*11ad0*/  SEL R214, R5, R29, !P3 ;  /* 0x0000001d05d67207 */ /* 0x000fc40005800000 */
[C---:B------:R-:W-:Y:S01]  /*11ae0*/  SEL R216, R5.reuse, R28, !P3 ;  /* 0x0000001c05d87207 */ /* 0x040fe20005800000 */
[----:B------:R-:W4:Y:S01]  /*11af0*/  LDL.LU R179, [R1+0x104] ;  /* 0x0001040001b37983 */ /* 0x000f220000300800 */
[C---:B------:R-:W-:Y:S02]  /*11b00*/  SEL R217, R5.reuse, R27, !P3 ;  /* 0x0000001b05d97207 */ /* 0x040fe40005800000 */
[C---:B------:R-:W-:Y:S01]  /*11b10*/  SEL R219, R5.reuse, R26, !P3 ;  /* 0x0000001a05db7207 */ /* 0x040fe20005800000 */
[----:B------:R-:W4:Y:S01]  /*11b20*/  LDL.LU R176, [R1+0x100] ;  /* 0x0001000001b07983 */ /* 0x000f220000300800 */
        /* <DEDUP_REMOVED lines=15> */
[C---:B------:R-:W-:Y:S01]  /*11c20*/  SEL R235, R5.reuse, R15, !P3 ;  /* 0x0000000f05eb7207 */ /* 0x040fe20005800000 */
[----:B------:R-:W-:Y:S01]  /*11c30*/  @!P5 IMAD.MOV R249, RZ, RZ, -R249 ;  /* 0x000000fffff9d224 */ /* 0x000fe200078e0af9 */
[C---:B------:R-:W-:Y:S01]  /*11c40*/  SEL R237, R5.reuse, R14, !P3 ;  /* 0x0000000e05ed7207 */ /* 0x040fe20005800000 */
[----:B------:R-:W4:Y:S01]  /*11c50*/  LDL.LU R54, [R1+0xe4] ;  /* 0x0000e40001367983 */ /* 0x000f220000300800 */
[----:B------:R-:W-:Y:S01]  /*11c60*/  @!P4 IMAD.MOV R250, RZ, RZ, -R250 ;  /* 0x000000fffffac224 */ /* 0x000fe200078e0afa */
[C---:B------:R-:W-:Y:S01]  /*11c70*/  SEL R238, R5.reuse, R13, !P3 ;  /* 0x0000000d05ee7207 */ /* 0x040fe20005800000 */
[----:B------:R-:W-:Y:S01]  /*11c80*/  @!P2 IMAD.MOV R251, RZ, RZ, -R251 ;  /* 0x000000fffffba224 */ /* 0x000fe200078e0afb */
        /* <DEDUP_REMOVED lines=131> */
[C---:B------:R-:W-:Y:S02]  /*124c0*/  SEL R86, R5.reuse, R86, !P3 ;  /* 0x0000005605567207 */ /* 0x040fe40005800000 */
[C---:B------:R-:W-:Y:S02]  /*124d0*/  SEL R85, R5.reuse, R85, !P3 ;  /* 0x0000005505557207 */ /* 0x040fe40005800000 */
[C---:B------:R-:W-:Y:S02]  /*124e0*/  SEL R84, R5.reuse, R84, !P3 ;  /* 0x0000005405547207 */ /* 0x040fe40005800000 */
[----:B------:R-:W-:-:S02]  /*124f0*/  SEL R83, R5, R83, !P3 ;  /* 0x0000005305537207 */ /* 0x000fc40005800000 */
[C---:B------:R-:W-:Y:S02]  /*12500*/  SEL R82, R5.reuse, R82, !P3 ;  /* 0x0000005205527207 */ /* 0x040fe40005800000 */
        /* <DEDUP_REMOVED lines=30> */
[C---:B------:R-:W-:Y:S01]  /*126f0*/  SEL R7, R5.reuse, R7, !P3 ;  /* 0x0000000705077207 */ /* 0x040fe20005800000 */
[----:B--2---:R-:W-:Y:S01]  /*12700*/  IMAD R242, R242, UR4, RZ ;  /* 0x00000004f2f27c24 */ /* 0x004fe2000f8e02ff */
[----:B------:R-:W-:Y:S01]  /*12710*/  SEL R249, R5, R249, !P3 ;  /* 0x000000f905f97207 */ /* 0x000fe20005800000 */
[----:B---3--:R-:W-:Y:S01]  /*12720*/  IMAD R239, R239, UR4, RZ ;  /* 0x00000004efef7c24 */ /* 0x008fe2000f8e02ff */
[C---:B------:R-:W-:Y:S01]  /*12730*/  SEL R250, R5.reuse, R250, !P3 ;  /* 0x000000fa05fa7207 */ /* 0x040fe20005800000 */
[----:B------:R-:W-:Y:S01]  /*12740*/  IMAD R236, R236, UR4, RZ ;  /* 0x00000004ecec7c24 */ /* 0x000fe2000f8e02ff */
[----:B------:R-:W-:Y:S01]  /*12750*/  SEL R251, R5, R251, !P3 ;  /* 0x000000fb05fb7207 */ /* 0x000fe20005800000 */
[----:B------:R-:W-:Y:S01]  /*12760*/  IMAD R233, R233, UR4, RZ ;  /* 0x00000004e9e97c24 */ /* 0x000fe2000f8e02ff */
[----:B------:R-:W2:Y:S01]  /*12770*/  LDL.LU R5, [R1+0x2c] ;  /* 0x00002c0001057983 */ /* 0x000ea20000300800 */
[----:B------:R-:W-:Y:S01]  /*12780*/  IMAD R230, R230, UR4, RZ ;  /* 0x00000004e6e67c24 */ /* 0x000fe2000f8e02ff */
[----:B------:R-:W-:Y:S01]  /*12790*/  ULDC UR5, c[0x0][0x234] ;  /* 0x00008d0000057ab9 */ /* 0x000fe20000000800 */
[----:B----4-:R-:W-:-:S02]  /*127a0*/  IMAD R37, R246, UR4, RZ ;  /* 0x00000004f6257c24 */ /* 0x010fc4000f8e02ff */
[----:B------:R-:W3:Y:S01]  /*127b0*/  LDL.LU R246, [R1] ;  /* 0x0000000001f67983 */ /* 0x000ee20000300800 */
[----:B------:R-:W-:-:S03]  /*127c0*/  IMAD R36, R248, UR4, RZ ;  /* 0x00000004f8247c24 */ /* 0x000fc6000f8e02ff */
[----:B------:R-:W4:Y:S01]  /*127d0*/  LDL.LU R248, [R1+0xc] ;  /* 0x00000c0001f87983 */ /* 0x000f220000300800 */
[----:B------:R-:W-:-:S03]  /*127e0*/  IMAD R35, R252, UR4, RZ ;  /* 0x00000004fc237c24 */ /* 0x000fc6000f8e02ff */
[----:B------:R-:W2:Y:S01]  /*127f0*/  LDL.LU R252, [R1+0x18] ;  /* 0x0000180001fc7983 */ /* 0x000ea20000300800 */
[----:B------:R-:W-:-:S03]  /*12800*/  IMAD R34, R2, UR4, RZ ;  /* 0x0000000402227c24 */ /* 0x000fc6000f8e02ff */
[----:B------:R-:W2:Y:S01]  /*12810*/  LDL.LU R2, [R1+0x28] ;  /* 0x0000280001027983 */ /* 0x000ea20000300800 */
[----:B------:R-:W-:-:S03]  /*12820*/  IMAD R33, R11, UR4, RZ ;  /* 0x000000040b217c24 */ /* 0x000fc6000f8e02ff */
[----:B------:R-:W2:Y:S01]  /*12830*/  LDL.LU R11, [R1+0x24] ;  /* 0x00002400010b7983 */ /* 0x000ea20000300800 */
[----:B------:R-:W-:-:S03]  /*12840*/  IMAD R32, R4, UR4, RZ ;  /* 0x0000000404207c24 */ /* 0x000fc6000f8e02ff */
[----:B------:R-:W2:Y:S01]  /*12850*/  LDL.LU R4, [R1+0x20] ;  /* 0x0000200001047983 */ /* 0x000ea20000300800 */
[----:B------:R-:W-:-:S03]  /*12860*/  IMAD R8, R3, 0x2, R6 ;  /* 0x0000000203087824 */ /* 0x000fc600078e0206 */
[----:B0-----:R-:W2:Y:S04]  /*12870*/  LDL.LU R6, [R1+0x1c] ;  /* 0x00001c0001067983 */ /* 0x001ea80000300800 */
[----:B------:R-:W2:Y:S01]  /*12880*/  LDL.LU R0, [R1+0x14] ;  /* 0x0000140001007983 */ /* 0x000ea20000300800 */
[----:B---3--:R-:W-:Y:S02]  /*12890*/  IMAD R246, R246, UR4, RZ ;  /* 0x00000004f6f67c24 */ /* 0x008fe4000f8e02ff */
[----:B----4-:R-:W-:-:S03]  /*128a0*/  IMAD R248, R248, UR4, RZ ;  /* 0x00000004f8f87c24 */ /* 0x010fc6000f8e02ff */
[----:B------:R0:W-:Y:S01]  /*128b0*/  STL [R1], R246 ;  /* 0x000000f601007387 */ /* 0x0001e20000100800 */
[----:B--2---:R-:W-:Y:S02]  /*128c0*/  IMAD R252, R252, UR4, RZ ;  /* 0x00000004fcfc7c24 */ /* 0x004fe4000f8e02ff */
[----:B------:R-:W-:Y:S01]  /*128d0*/  IMAD R2, R2, UR4, RZ ;  /* 0x0000000402027c24 */ /* 0x000fe2000f8e02ff */
[----:B0-----:R-:W2:Y:S01]  /*128e0*/  LDL.LU R246, [R1+0xfc0] ;  /* 0x000fc00001f67983 */ /* 0x001ea20000300800 */
[----:B------:R-:W-:-:S03]  /*128f0*/  IMAD R11, R11, UR4, RZ ;  /* 0x000000040b0b7c24 */ /* 0x000fc6000f8e02ff */
[----:B------:R0:W-:Y:S01]  /*12900*/  STL [R1+0xc], R248 ;  /* 0x00000cf801007387 */ /* 0x0001e20000100800 */
[----:B------:R-:W-:-:S03]  /*12910*/  IMAD R4, R4, UR4, RZ ;  /* 0x0000000404047c24 */ /* 0x000fc6000f8e02ff */
[----:B0-----:R-:W3:Y:S04]  /*12920*/  LDL.LU R248, [R1+0xfbc] ;  /* 0x000fbc0001f87983 */ /* 0x001ee80000300800 */
[----:B------:R0:W-:Y:S04]  /*12930*/  STL [R1+0x18], R252 ;  /* 0x000018fc01007387 */ /* 0x0001e80000100800 */
[----:B0-----:R-:W4:Y:S04]  /*12940*/  LDL.LU R252, [R1+0xfb8] ;  /* 0x000fb80001fc7983 */ /* 0x001f280000300800 */
[----:B------:R0:W-:Y:S04]  /*12950*/  STL [R1+0x28], R2 ;  /* 0x0000280201007387 */ /* 0x0001e80000100800 */
[----:B0-----:R-:W2:Y:S04]  /*12960*/  LDL.LU R2, [R1+0xfb4] ;  /* 0x000fb40001027983 */ /* 0x001ea80000300800 */
[----:B------:R0:W-:Y:S04]  /*12970*/  STL [R1+0x24], R11 ;  /* 0x0000240b01007387 */ /* 0x0001e80000100800 */
[----:B0-----:R-:W3:Y:S04]  /*12980*/  LDL.LU R11, [R1+0xfb0] ;  /* 0x000fb000010b7983 */ /* 0x001ee80000300800 */
[----:B------:R0:W-:Y:S04]  /*12990*/  STL [R1+0x20], R4 ;  /* 0x0000200401007387 */ /* 0x0001e80000100800 */
[----:B0-----:R-:W4:Y:S01]  /*129a0*/  LDL.LU R4, [R1+0xfac] ;  /* 0x000fac0001047983 */ /* 0x001f220000300800 */
[----:B------:R-:W-:-:S05]  /*129b0*/  IMAD R6, R6, UR4, RZ ;  /* 0x0000000406067c24 */ /* 0x000fca000f8e02ff */
[----:B------:R0:W-:Y:S02]  /*129c0*/  STL [R1+0x1c], R6 ;  /* 0x00001c0601007387 */ /* 0x0001e40000100800 */
[----:B0-----:R-:W-:Y:S02]  /*129d0*/  IMAD R6, R0, UR4, RZ ;  /* 0x0000000400067c24 */ /* 0x001fe4000f8e02ff */
[----:B----4-:R-:W-:Y:S02]  /*129e0*/  IMAD R0, R4, UR4, RZ ;  /* 0x0000000404007c24 */ /* 0x010fe4000f8e02ff */
[----:B------:R-:W4:Y:S04]  /*129f0*/  LDL.LU R4, [R1+0xfa8] ;  /* 0x000fa80001047983 */ /* 0x000f280000300800 */
[----:B------:R3:W-:Y:S02]  /*12a00*/  STL [R1+0x14], R6 ;  /* 0x0000140601007387 */ /* 0x0007e40000100800 */
[----:B---3--:R-:W-:-:S02]  /*12a10*/  IMAD R6, R11, UR4, RZ ;  /* 0x000000040b067c24 */ /* 0x008fc4000f8e02ff */
[----:B------:R-:W3:Y:S04]  /*12a20*/  LDL.LU R11, [R1+0xfa4] ;  /* 0x000fa400010b7983 */ /* 0x000ee80000300800 */
[----:B------:R2:W-:Y:S02]  /*12a30*/  STL [R1+0x10], R0 ;  /* 0x0000100001007387 */ /* 0x0005e40000100800 */
[----:B--2---:R-:W-:Y:S02]  /*12a40*/  IMAD R0, R2, UR4, RZ ;  /* 0x0000000402007c24 */ /* 0x004fe4000f8e02ff */
[----:B------:R-:W-:Y:S02]  /*12a50*/  IMAD R2, R7, UR4, RZ ;  /* 0x0000000407027c24 */ /* 0x000fe4000f8e02ff */
[----:B------:R-:W-:-:S02]  /*12a60*/  IMAD R7, R3, 0x2, R8 ;  /* 0x0000000203077824 */ /* 0x000fc400078e0208 */
[----:B------:R-:W-:Y:S02]  /*12a70*/  IMAD R227, R227, UR4, RZ ;  /* 0x00000004e3e37c24 */ /* 0x000fe4000f8e02ff */
[----:B------:R-:W-:Y:S01]  /*12a80*/  IMAD R224, R224, UR4, RZ ;  /* 0x00000004e0e07c24 */ /* 0x000fe2000f8e02ff */
[----:B----4-:R-:W-:-:S05]  /*12a90*/  LEA R3, P1, R242, R4, 0x1 ;  /* 0x00000004f2037211 */ /* 0x010fca00078208ff */
[----:B------:R0:W-:Y:S02]  /*12aa0*/  STL [R1+0x204], R3 ;  /* 0x0002040301007387 */ /* 0x0001e40000100800 */
[----:B0-----:R-:W-:-:S05]  /*12ab0*/  LEA R3, P2, R239, R4, 0x1 ;  /* 0x00000004ef037211 */ /* 0x001fca00078408ff */
        /* <DEDUP_REMOVED lines=10> */
[----:B------:R0:W-:Y:S04]  /*12b60*/  STL [R1+0x234], R3 ;  /* 0x0002340301007387 */ /* 0x0001e80000100800 */
[----:B0-----:R-:W2:Y:S01]  /*12b70*/  LDL.LU R3, [R1+0xfa0] ;  /* 0x000fa00001037983 */ /* 0x001ea20000300800 */
[----:B------:R-:W-:Y:S02]  /*12b80*/  IMAD R221, R221, UR4, RZ ;  /* 0x00000004dddd7c24 */ /* 0x000fe4000f8e02ff */
[----:B------:R-:W-:Y:S02]  /*12b90*/  IMAD R218, R218, UR4, RZ ;  /* 0x00000004dada7c24 */ /* 0x000fe4000f8e02ff */
[----:B------:R-:W-:Y:S02]  /*12ba0*/  IMAD R215, R215, UR4, RZ ;  /* 0x00000004d7d77c24 */ /* 0x000fe4000f8e02ff */
[----:B------:R-:W-:-:S02]  /*12bb0*/  IMAD R212, R212, UR4, RZ ;  /* 0x00000004d4d47c24 */ /* 0x000fc4000f8e02ff */
[----:B------:R-:W-:Y:S02]  /*12bc0*/  IMAD R209, R209, UR4, RZ ;  /* 0x00000004d1d17c24 */ /* 0x000fe4000f8e02ff */
[----:B------:R-:W-:Y:S02]  /*12bd0*/  IMAD R206, R206, UR4, RZ ;  /* 0x00000004cece7c24 */ /* 0x000fe4000f8e02ff */
        /* <DEDUP_REMOVED lines=46> */
[----:B------:R-:W-:Y:S01]  /*12ec0*/  IMAD R17, R17, UR4, RZ ;  /* 0x0000000411117c24 */ /* 0x000fe2000f8e02ff */
[----:B--2---:R-:W-:-:S05]  /*12ed0*/  LEA.HI.X.SX32 R242, R242, R3, 0x1, P1 ;  /* 0x00000003f2f27211 */ /* 0x004fca00008f0eff */
[----:B------:R0:W-:Y:S01]  /*12ee0*/  STL [R1+0x200], R242 ;  /* 0x000200f201007387 */ /* 0x0001e20000100800 */
[----:B------:R-:W-:Y:S02]  /*12ef0*/  LEA.HI.X.SX32 R236, R236, R3, 0x1, P3 ;  /* 0x00000003ecec7211 */ /* 0x000fe400018f0eff */
[----:B0-----:R-:W-:-:S05]  /*12f00*/  LEA R242, P1, R221, R4, 0x1 ;  /* 0x00000004ddf27211 */ /* 0x001fca00078208ff */
[----:B------:R0:W-:Y:S02]  /*12f10*/  STL [R1+0x23c], R242 ;  /* 0x00023cf201007387 */ /* 0x0001e40000100800 */
[----:B0-----:R-:W-:Y:S02]  /*12f20*/  LEA.HI.X.SX32 R242, R239, R3, 0x1, P2 ;  /* 0x00000003eff27211 */ /* 0x001fe400010f0eff */
[----:B------:R-:W-:-:S03]  /*12f30*/  LEA R239, P2, R218, R4, 0x1 ;  /* 0x00000004daef7211 */ /* 0x000fc600078408ff */
[----:B------:R0:W-:Y:S04]  /*12f40*/  STL [R1+0x208], R242 ;  /* 0x000208f201007387 */ /* 0x0001e80000100800 */
[----:B------:R1:W-:Y:S04]  /*12f50*/  STL [R1+0x244], R239 ;  /* 0x000244ef01007387 */ /* 0x0003e80000100800 */
[----:B------:R2:W-:Y:S01]  /*12f60*/  STL [R1+0x210], R236 ;  /* 0x000210ec01007387 */ /* 0x0005e20000100800 */
[----:B0-----:R-:W-:Y:S02]  /*12f70*/  LEA R242, P3, R215, R4, 0x1 ;  /* 0x00000004d7f27211 */ /* 0x001fe400078608ff */
[----:B-1----:R-:W-:-:S02]  /*12f80*/  LEA.HI.X.SX32 R239, R233, R3, 0x1, P4 ;  /* 0x00000003e9ef7211 */ /* 0x002fc400020f0eff */
[-C--:B------:R-:W-:Y:S02]  /*12f90*/  LEA.HI.X.SX32 R233, R230, R3.reuse, 0x1, P5 ;  /* 0x00000003e6e97211 */ /* 0x080fe400028f0eff */
[-C--:B--2---:R-:W-:Y:S01]  /*12fa0*/  LEA R236, P4, R212, R4.reuse, 0x1 ;  /* 0x00000004d4ec7211 */ /* 0x084fe200078808ff */
[----:B------:R-:W-:Y:S01]  /*12fb0*/  STL [R1+0x24c], R242 ;  /* 0x00024cf201007387 */ /* 0x000fe20000100800 */
[-C--:B------:R-:W-:Y:S02]  /*12fc0*/  LEA R230, P5, R209, R4.reuse, 0x1 ;  /* 0x00000004d1e67211 */ /* 0x080fe400078a08ff */
[----:B------:R-:W-:Y:S01]  /*12fd0*/  LEA.HI.X.SX32 R227, R227, R3, 0x1, P6 ;  /* 0x00000003e3e37211 */ /* 0x000fe200030f0eff */
[----:B------:R-:W-:Y:S04]  /*12fe0*/  STL [R1+0x218], R239 ;  /* 0x000218ef01007387 */ /* 0x000fe80000100800 */
[----:B------:R-:W-:Y:S04]  /*12ff0*/  STL [R1+0x254], R236 ;  /* 0x000254ec01007387 */ /* 0x000fe80000100800 */
[----:B------:R0:W-:Y:S04]  /*13000*/  STL [R1+0x220], R233 ;  /* 0x000220e901007387 */ /* 0x0001e80000100800 */
[----:B------:R1:W-:Y:S04]  /*13010*/  STL [R1+0x25c], R230 ;  /* 0x00025ce601007387 */ /* 0x0003e80000100800 */
[----:B------:R2:W-:Y:S01]  /*13020*/  STL [R1+0x228], R227 ;  /* 0x000228e301007387 */ /* 0x0005e20000100800 */
[----:B0-----:R-:W-:-:S02]  /*13030*/  LEA R233, P6, R206, R4, 0x1 ;  /* 0x00000004cee97211 */ /* 0x001fc400078c08ff */
[-C--:B-1----:R-:W-:Y:S02]  /*13040*/  LEA.HI.X.SX32 R230, R224, R3.reuse, 0x1, P0 ;  /* 0x00000003e0e67211 */ /* 0x082fe400000f0eff */
        /* <DEDUP_REMOVED lines=199> */
[----:B------:R-:W-:Y:S04]  /*13cc0*/  STL [R1+0x3b8], R28 ;  /* 0x0003b81c01007387 */ /* 0x000fe80000100800 */
[----:B------:R-:W2:Y:S04]  /*13cd0*/  LDL.LU R218, [R1] ;  /* 0x0000000001da7983 */ /* 0x000ea80000300800 */
[----:B------:R0:W-:Y:S04]  /*13ce0*/  STL [R1+0x3f4], R27 ;  /* 0x0003f41b01007387 */ /* 0x0001e80000100800 */
[----:B------:R1:W-:Y:S04]  /*13cf0*/  STL [R1+0x3c0], R26 ;  /* 0x0003c01a01007387 */ /* 0x0003e80000100800 */
[----:B------:R-:W4:Y:S01]  /*13d00*/  LDL.LU R221, [R1+0xc] ;  /* 0x00000c0001dd7983 */ /* 0x000f220000300800 */
[----:B0-----:R-:W-:-:S02]  /*13d10*/  LEA R27, P1, R19, R4, 0x1 ;  /* 0x00000004131b7211 */ /* 0x001fc400078208ff */
[----:B-1----:R-:W-:-:S03]  /*13d20*/  LEA.HI.X.SX32 R26, R25, R3, 0x1, P2 ;  /* 0x00000003191a7211 */ /* 0x002fc600010f0eff */
[----:B------:R-:W-:Y:S01]  /*13d30*/  STL [R1+0x3fc], R27 ;  /* 0x0003fc1b01007387 */ /* 0x000fe20000100800 */
[----:B------:R-:W-:-:S03]  /*13d40*/  LEA R25, P2, R18, R4, 0x1 ;  /* 0x0000000412197211 */ /* 0x000fc600078408ff */
[----:B------:R-:W3:Y:S01]  /*13d50*/  LDL.LU R224, [R1+0x18] ;  /* 0x0000180001e07983 */ /* 0x000ee20000300800 */
[----:B------:R-:W-:-:S03]  /*13d60*/  LEA.HI.X.SX32 R24, R24, R3, 0x1, P3 ;  /* 0x0000000318187211 */ /* 0x000fc600018f0eff */
[----:B------:R-:W-:Y:S04]  /*13d70*/  STL [R1+0x3c8], R26 ;  /* 0x0003c81a01007387 */ /* 0x000fe80000100800 */
[----:B------:R-:W3:Y:S04]  /*13d80*/  LDL.LU R227, [R1+0x28] ;  /* 0x0000280001e37983 */ /* 0x000ee80000300800 */
[----:B------:R0:W-:Y:S01]  /*13d90*/  STL [R1+0x404], R25 ;  /* 0x0004041901007387 */ /* 0x0001e20000100800 */
[----:B------:R-:W-:-:S03]  /*13da0*/  IMAD R16, R16, UR4, RZ ;  /* 0x0000000410107c24 */ /* 0x000fc6000f8e02ff */
[----:B------:R-:W3:Y:S04]  /*13db0*/  LDL.LU R230, [R1+0x24] ;  /* 0x0000240001e67983 */ /* 0x000ee80000300800 */
[----:B------:R1:W-:Y:S01]  /*13dc0*/  STL [R1+0x3d0], R24 ;  /* 0x0003d01801007387 */ /* 0x0003e20000100800 */
[----:B0-----:R-:W-:-:S03]  /*13dd0*/  LEA R25, P3, R17, R4, 0x1 ;  /* 0x0000000411197211 */ /* 0x001fc600078608ff */
[----:B------:R-:W3:Y:S04]  /*13de0*/  LDL.LU R233, [R1+0x20] ;  /* 0x0000200001e97983 */ /* 0x000ee80000300800 */
[----:B------:R-:W-:Y:S01]  /*13df0*/  STL [R1+0x40c], R25 ;  /* 0x00040c1901007387 */ /* 0x000fe20000100800 */
[----:B-1----:R-:W-:-:S03]  /*13e00*/  LEA.HI.X.SX32 R24, R23, R3, 0x1, P4 ;  /* 0x0000000317187211 */ /* 0x002fc600020f0eff */
[----:B------:R-:W3:Y:S01]  /*13e10*/  LDL.LU R236, [R1+0x1c] ;  /* 0x00001c0001ec7983 */ /* 0x000ee20000300800 */
[----:B------:R-:W-:-:S03]  /*13e20*/  LEA R23, P4, R16, R4, 0x1 ;  /* 0x0000000410177211 */ /* 0x000fc600078808ff */
[----:B------:R-:W-:Y:S04]  /*13e30*/  STL [R1+0x3d8], R24 ;  /* 0x0003d81801007387 */ /* 0x000fe80000100800 */
[----:B------:R-:W3:Y:S04]  /*13e40*/  LDL.LU R239, [R1+0x14] ;  /* 0x0000140001ef7983 */ /* 0x000ee80000300800 */
[----:B------:R0:W-:Y:S04]  /*13e50*/  STL [R1+0x414], R23 ;  /* 0x0004141701007387 */ /* 0x0001e80000100800 */
[----:B------:R-:W3:Y:S01]  /*13e60*/  LDL.LU R242, [R1+0x10] ;  /* 0x0000100001f27983 */ /* 0x000ee20000300800 */
[----:B------:R-:W-:Y:S01]  /*13e70*/  IMAD R15, R15, UR4, RZ ;  /* 0x000000040f0f7c24 */ /* 0x000fe2000f8e02ff */
[----:B------:R-:W-:Y:S01]  /*13e80*/  LEA.HI.X.SX32 R22, R22, R3, 0x1, P5 ;  /* 0x0000000316167211 */ /* 0x000fe200028f0eff */
[----:B------:R-:W-:-:S03]  /*13e90*/  IMAD R14, R14, UR4, RZ ;  /* 0x000000040e0e7c24 */ /* 0x000fc6000f8e02ff */
[-C--:B0-----:R-:W-:Y:S01]  /*13ea0*/  LEA R23, P5, R15, R4.reuse, 0x1 ;  /* 0x000000040f177211 */ /* 0x081fe200078a08ff */
[----:B------:R0:W-:Y:S01]  /*13eb0*/  STL [R1+0x3e0], R22 ;  /* 0x0003e01601007387 */ /* 0x0001e20000100800 */
[----:B------:R-:W-:Y:S01]  /*13ec0*/  IMAD R13, R13, UR4, RZ ;  /* 0x000000040d0d7c24 */ /* 0x000fe2000f8e02ff */
[-C--:B------:R-:W-:Y:S01]  /*13ed0*/  LEA.HI.X.SX32 R20, R20, R3.reuse, 0x1, P0 ;  /* 0x0000000314147211 */ /* 0x080fe200000f0eff */
[----:B------:R-:W-:Y:S01]  /*13ee0*/  IMAD R12, R12, UR4, RZ ;  /* 0x000000040c0c7c24 */ /* 0x000fe2000f8e02ff */
[----:B------:R-:W-:Y:S01]  /*13ef0*/  STL [R1+0x41c], R23 ;  /* 0x00041c1701007387 */ /* 0x000fe20000100800 */
[----:B------:R-:W-:Y:S01]  /*13f00*/  IMAD R10, R10, UR4, RZ ;  /* 0x000000040a0a7c24 */ /* 0x000fe2000f8e02ff */
[----:B0-----:R-:W-:Y:S02]  /*13f10*/  LEA.HI.X.SX32 R22, R21, R3, 0x1, P6 ;  /* 0x0000000315167211 */ /* 0x001fe400030f0eff */
[----:B------:R-:W-:-:S03]  /*13f20*/  LEA R21, P6, R14, R4, 0x1 ;  /* 0x000000040e157211 */ /* 0x000fc600078c08ff */
[----:B------:R0:W-:Y:S04]  /*13f30*/  STL [R1+0x3e8], R22 ;  /* 0x0003e81601007387 */ /* 0x0001e80000100800 */
[----:B------:R1:W-:Y:S01]  /*13f40*/  STL [R1+0x424], R21 ;  /* 0x0004241501007387 */ /* 0x0003e20000100800 */
[----:B------:R-:W-:-:S03]  /*13f50*/  IMAD R9, R9, UR4, RZ ;  /* 0x0000000409097c24 */ /* 0x000fc6000f8e02ff */
[----:B------:R1:W-:Y:S01]  /*13f60*/  STL [R1+0x3f0], R20 ;  /* 0x0003f01401007387 */ /* 0x0003e20000100800 */
[-C--:B0-----:R-:W-:Y:S02]  /*13f70*/  LEA R22, P0, R13, R4.reuse, 0x1 ;  /* 0x000000040d167211 */ /* 0x081fe400078008ff */
[-C--:B-1----:R-:W-:Y:S02]  /*13f80*/  LEA.HI.X.SX32 R21, R19, R3.reuse, 0x1, P1 ;  /* 0x0000000313157211 */ /* 0x082fe400008f0eff */
[-C--:B------:R-:W-:Y:S02]  /*13f90*/  LEA.HI.X.SX32 R19, R18, R3.reuse, 0x1, P2 ;  /* 0x0000000312137211 */ /* 0x080fe400010f0eff */
[-C--:B------:R-:W-:Y:S01]  /*13fa0*/  LEA R20, P1, R12, R4.reuse, 0x1 ;  /* 0x000000040c147211 */ /* 0x080fe200078208ff */
[----:B------:R-:W-:Y:S01]  /*13fb0*/  STL [R1+0x42c], R22 ;  /* 0x00042c1601007387 */ /* 0x000fe20000100800 */
[-C--:B------:R-:W-:Y:S01]  /*13fc0*/  LEA R18, P2, R10, R4.reuse, 0x1 ;  /* 0x000000040a127211 */ /* 0x080fe200078408ff */
[----:B------:R-:W-:Y:S01]  /*13fd0*/  IMAD R5, R5, UR4, RZ ;  /* 0x0000000405057c24 */ /* 0x000fe2000f8e02ff */
        /* <DEDUP_REMOVED lines=9> */
[----:B------:R-:W-:Y:S01]  /*14070*/  LEA R17, P4, R5, R4, 0x1 ;  /* 0x0000000405117211 */ /* 0x000fe200078808ff */
[----:B------:R-:W-:Y:S01]  /*14080*/  STL [R1+0x444], R19 ;  /* 0x0004441301007387 */ /* 0x000fe20000100800 */
[----:B------:R-:W-:-:S03]  /*14090*/  LEA.HI.X.SX32 R14, R14, R3, 0x1, P6 ;  /* 0x000000030e0e7211 */ /* 0x000fc600030f0eff */
[----:B------:R-:W-:Y:S04]  /*140a0*/  STL [R1+0x410], R18 ;  /* 0x0004101201007387 */ /* 0x000fe80000100800 */
[----:B------:R-:W-:Y:S04]  /*140b0*/  STL [R1+0x44c], R17 ;  /* 0x00044c1101007387 */ /* 0x000fe80000100800 */
[----:B------:R4:W-:Y:S01]  /*140c0*/  STL [R1+0x418], R16 ;  /* 0x0004181001007387 */ /* 0x0009e20000100800 */
[----:B------:R-:W-:Y:S01]  /*140d0*/  LEA.HI.X.SX32 R10, R10, R3, 0x1, P2 ;  /* 0x000000030a0a7211 */ /* 0x000fe200010f0eff */
        /* <DEDUP_REMOVED lines=18> */
[----:B------:R-:W-:Y:S01]  /*14200*/  IMAD R155, R155, UR4, RZ ;  /* 0x000000049b9b7c24 */ /* 0x000fe2000f8e02ff */
[----:B--2---:R-:W-:-:S05]  /*14210*/  LEA R15, P5, R218, R4, 0x1 ;  /* 0x00000004da0f7211 */ /* 0x004fca00078a08ff */
[----:B------:R0:W-:Y:S04]  /*14220*/  STL [R1+0x454], R15 ;  /* 0x0004540f01007387 */ /* 0x0001e80000100800 */
[----:B------:R3:W-:Y:S01]  /*14230*/  STL [R1+0x420], R14 ;  /* 0x0004200e01007387 */ /* 0x0007e20000100800 */
[-C--:B----4-:R-:W-:Y:S02]  /*14240*/  LEA R16, P6, R221, R4.reuse, 0x1 ;  /* 0x00000004dd107211 */ /* 0x090fe400078c08ff */
[-C--:B0-----:R-:W-:Y:S02]  /*14250*/  LEA.HI.X.SX32 R15, R13, R3.reuse, 0x1, P0 ;  /* 0x000000030d0f7211 */ /* 0x081fe400000f0eff */
[----:B------:R-:W-:Y:S01]  /*14260*/  LEA.HI.X.SX32 R13, R12, R3, 0x1, P1 ;  /* 0x000000030c0d7211 */ /* 0x000fe200008f0eff */
[----:B------:R-:W-:Y:S01]  /*14270*/  STL [R1+0x45c], R16 ;  /* 0x00045c1001007387 */ /* 0x000fe20000100800 */
[----:B---3--:R-:W-:-:S03]  /*14280*/  LEA R14, P0, R224, R4, 0x1 ;  /* 0x00000004e00e7211 */ /* 0x008fc600078008ff */
[----:B------:R-:W-:Y:S04]  /*14290*/  STL [R1+0x428], R15 ;  /* 0x0004280f01007387 */ /* 0x000fe80000100800 */
[----:B------:R-:W-:Y:S01]  /*142a0*/  STL [R1+0x464], R14 ;  /* 0x0004640e01007387 */ /* 0x000fe20000100800 */
[----:B------:R-:W-:-:S03]  /*142b0*/  LEA R12, P1, R227, R4, 0x1 ;  /* 0x00000004e30c7211 */ /* 0x000fc600078208ff */
[----:B------:R0:W-:Y:S04]  /*142c0*/  STL [R1+0x430], R13 ;  /* 0x0004300d01007387 */ /* 0x0001e80000100800 */
[----:B------:R1:W-:Y:S04]  /*142d0*/  STL [R1+0x46c], R12 ;  /* 0x00046c0c01007387 */ /* 0x0003e80000100800 */
[----:B------:R2:W-:Y:S01]  /*142e0*/  STL [R1+0x438], R10 ;  /* 0x0004380a01007387 */ /* 0x0005e20000100800 */
[----:B0-----:R-:W-:Y:S02]  /*142f0*/  LEA R13, P2, R230, R4, 0x1 ;  /* 0x00000004e60d7211 */ /* 0x001fe400078408ff */
[----:B-1----:R-:W-:-:S03]  /*14300*/  LEA.HI.X.SX32 R12, R9, R3, 0x1, P3 ;  /* 0x00000003090c7211 */ /* 0x002fc600018f0eff */
[----:B------:R-:W-:Y:S01]  /*14310*/  STL [R1+0x474], R13 ;  /* 0x0004740d01007387 */ /* 0x000fe20000100800 */
[----:B------:R-:W-:Y:S02]  /*14320*/  LEA.HI.X.SX32 R9, R5, R3, 0x1, P4 ;  /* 0x0000000305097211 */ /* 0x000fe400020f0eff */
[-C--:B--2---:R-:W-:Y:S01]  /*14330*/  LEA R10, P3, R233, R4.reuse, 0x1 ;  /* 0x00000004e90a7211 */ /* 0x084fe200078608ff */
[----:B------:R-:W-:Y:S01]  /*14340*/  STL [R1+0x440], R12 ;  /* 0x0004400c01007387 */ /* 0x000fe20000100800 */
[----:B------:R-:W-:-:S03]  /*14350*/  LEA R5, P4, R236, R4, 0x1 ;  /* 0x00000004ec057211 */ /* 0x000fc600078808ff */
[----:B------:R0:W-:Y:S04]  /*14360*/  STL [R1+0x47c], R10 ;  /* 0x00047c0a01007387 */ /* 0x0001e80000100800 */
[----:B------:R1:W-:Y:S01]  /*14370*/  STL [R1+0x448], R9 ;  /* 0x0004480901007387 */ /* 0x0003e20000100800 */
[----:B0-----:R-:W-:-:S03]  /*14380*/  LEA.HI.X.SX32 R10, R218, R3, 0x1, P5 ;  /* 0x00000003da0a7211 */ /* 0x001fc600028f0eff */
[----:B------:R0:W-:Y:S01]  /*14390*/  STL [R1+0x484], R5 ;  /* 0x0004840501007387 */ /* 0x0001e20000100800 */
[----:B-1----:R-:W-:-:S03]  /*143a0*/  LEA R9, P5, R239, R4, 0x1 ;  /* 0x00000004ef097211 */ /* 0x002fc600078a08ff */
        /* <DEDUP_REMOVED lines=34> */
[----:B------:R-:W2:Y:S01]  /*145d0*/  LDL.LU R6, [R1+0xf9c] ;  /* 0x000f9c0001067983 */ /* 0x000ea20000300800 */
[----:B-1----:R-:W-:-:S03]  /*145e0*/  LEA R9, P0, R168, R4, 0x1 ;  /* 0x00000004a8097211 */ /* 0x002fc600078008ff */
[----:B------:R0:W-:Y:S04]  /*145f0*/  STL [R1+0x4cc], R5 ;  /* 0x0004cc0501007387 */ /* 0x0001e80000100800 */
[----:B------:R1:W-:Y:S01]  /*14600*/  STL [R1+0x498], R10 ;  /* 0x0004980a01007387 */ /* 0x0003e20000100800 */
[----:B0-----:R-:W-:-:S03]  /*14610*/  LEA.HI.X.SX32 R5, R0, R3, 0x1, P1 ;  /* 0x0000000300057211 */ /* 0x001fc600008f0eff */
[----:B------:R-:W3:Y:S01]  /*14620*/  LDL.LU R0, [R1+0xf98] ;  /* 0x000f980001007983 */ /* 0x000ee20000300800 */
[----:B-1----:R-:W-:-:S03]  /*14630*/  LEA R10, P1, R167, R4, 0x1 ;  /* 0x00000004a70a7211 */ /* 0x002fc600078208ff */
        /* <DEDUP_REMOVED lines=42> */
[----:B------:R-:W-:Y:S01]  /*148e0*/  IMAD R154, R154, UR4, RZ ;  /* 0x000000049a9a7c24 */ /* 0x000fe2000f8e02ff */
[----:B0-----:R-:W-:Y:S02]  /*148f0*/  LEA.HI.X.SX32 R10, R163, R3, 0x1, P5 ;  /* 0x00000003a30a7211 */ /* 0x001fe400028f0eff */
        /* <DEDUP_REMOVED lines=757> */
[----:B------:R-:W-:Y:S01]  /*17850*/  STL [R1+0xaf8], R10 ;  /* 0x000af80a01007387 */ /* 0x000fe20000100800 */
[----:B-1----:R-:W-:-:S03]  /*17860*/  LEA R5, P3, R250, R4, 0x1 ;  /* 0x00000004fa057211 */ /* 0x002fc600078608ff */
[----:B------:R-:W4:Y:S04]  /*17870*/  LDL.LU R197, [R1+0x198] ;  /* 0x0001980001c57983 */ /* 0x000f280000300800 */
[----:B------:R0:W-:Y:S04]  /*17880*/  STL [R1+0xad8], R9 ;  /* 0x000ad80901007387 */ /* 0x0001e80000100800 */
[----:B------:R-:W2:Y:S04]  /*17890*/  LDL.LU R200, [R1+0x1a0] ;  /* 0x0001a00001c87983 */ /* 0x000ea80000300800 */
[----:B------:R1:W-:Y:S04]  /*178a0*/  STL [R1+0xafc], R5 ;  /* 0x000afc0501007387 */ /* 0x0003e80000100800 */
[----:B------:R-:W3:Y:S01]  /*178b0*/  LDL.LU R203, [R1+0x15c] ;  /* 0x00015c0001cb7983 */ /* 0x000ee20000300800 */
[----:B------:R-:W-:Y:S01]  /*178c0*/  IMAD R247, R247, UR4, RZ ;  /* 0x00000004f7f77c24 */ /* 0x000fe2000f8e02ff */
[----:B0-----:R-:W-:-:S02]  /*178d0*/  LEA.HI.X.SX32 R9, R243, R3, 0x1, P4 ;  /* 0x00000003f3097211 */ /* 0x001fc400020f0eff */
[----:B------:R-:W3:Y:S04]  /*178e0*/  LDL.LU R206, [R1+0x160] ;  /* 0x0001600001ce7983 */ /* 0x000ee80000300800 */
[----:B------:R-:W3:Y:S01]  /*178f0*/  LDL.LU R209, [R1+0x164] ;  /* 0x0001640001d17983 */ /* 0x000ee20000300800 */
[----:B-1----:R-:W-:-:S03]  /*17900*/  LEA R5, P4, R247, R4, 0x1 ;  /* 0x00000004f7057211 */ /* 0x002fc600078808ff */
[----:B------:R-:W3:Y:S04]  /*17910*/  LDL.LU R212, [R1+0x168] ;  /* 0x0001680001d47983 */ /* 0x000ee80000300800 */
[----:B------:R-:W-:Y:S04]  /*17920*/  STL [R1+0xae0], R9 ;  /* 0x000ae00901007387 */ /* 0x000fe80000100800 */
[----:B------:R-:W3:Y:S01]  /*17930*/  LDL.LU R215, [R1+0x16c] ;  /* 0x00016c0001d77983 */ /* 0x000ee20000300800 */
[----:B------:R-:W-:-:S03]  /*17940*/  LEA.HI.X.SX32 R4, R244, R3, 0x1, P5 ;  /* 0x00000003f4047211 */ /* 0x000fc600028f0eff */
[----:B------:R0:W-:Y:S04]  /*17950*/  STL [R1+0x6f8], R5 ;  /* 0x0006f80501007387 */ /* 0x0001e80000100800 */
[----:B------:R-:W3:Y:S04]  /*17960*/  LDL.LU R218, [R1+0x170] ;  /* 0x0001700001da7983 */ /* 0x000ee80000300800 */
[----:B------:R-:W3:Y:S01]  /*17970*/  LDL.LU R221, [R1+0x174] ;  /* 0x0001740001dd7983 */ /* 0x000ee20000300800 */
[----:B0-----:R-:W-:-:S03]  /*17980*/  LEA.HI.X.SX32 R5, R2, R3, 0x1, P6 ;  /* 0x0000000302057211 */ /* 0x001fc600030f0eff */
[----:B------:R-:W-:Y:S04]  /*17990*/  STL [R1+0x6e4], R4 ;  /* 0x0006e40401007387 */ /* 0x000fe80000100800 */
[----:B------:R-:W3:Y:S01]  /*179a0*/  LDL.LU R2, [R1+0xf94] ;  /* 0x000f940001027983 */ /* 0x000ee20000300800 */
[----:B------:R-:W-:-:S03]  /*179b0*/  LEA.HI.X.SX32 R9, R245, R3, 0x1, P0 ;  /* 0x00000003f5097211 */ /* 0x000fc600000f0eff */
[----:B------:R-:W3:Y:S04]  /*179c0*/  LDL.LU R224, [R1+0x178] ;  /* 0x0001780001e07983 */ /* 0x000ee80000300800 */
[----:B------:R0:W-:Y:S04]  /*179d0*/  STL [R1+0x6e8], R5 ;  /* 0x0006e80501007387 */ /* 0x0001e80000100800 */
[----:B------:R-:W3:Y:S01]  /*179e0*/  LDL.LU R227, [R1+0x17c] ;  /* 0x00017c0001e37983 */ /* 0x000ee20000300800 */
[----:B0-----:R-:W-:-:S03]  /*179f0*/  LEA.HI.X.SX32 R5, R249, R3, 0x1, P1 ;  /* 0x00000003f9057211 */ /* 0x001fc600008f0eff */
[----:B------:R-:W-:Y:S04]  /*17a00*/  STL [R1+0x6ec], R9 ;  /* 0x0006ec0901007387 */ /* 0x000fe80000100800 */
[----:B------:R-:W3:Y:S04]  /*17a10*/  LDL.LU R230, [R1+0x180] ;  /* 0x0001800001e67983 */ /* 0x000ee80000300800 */
[----:B------:R0:W-:Y:S04]  /*17a20*/  STL [R1+0x6f0], R5 ;  /* 0x0006f00501007387 */ /* 0x0001e80000100800 */
[----:B------:R-:W3:Y:S01]  /*17a30*/  LDL.LU R233, [R1+0x184] ;  /* 0x0001840001e97983 */ /* 0x000ee20000300800 */
[----:B0-----:R-:W-:-:S05]  /*17a40*/  LEA.HI.X.SX32 R5, R251, R3, 0x1, P2 ;  /* 0x00000003fb057211 */ /* 0x001fca00010f0eff */
[----:B------:R0:W-:Y:S04]  /*17a50*/  STL [R1+0x6f4], R5 ;  /* 0x0006f40501007387 */ /* 0x0001e80000100800 */
[----:B------:R-:W3:Y:S01]  /*17a60*/  LDL.LU R236, [R1+0x188] ;  /* 0x0001880001ec7983 */ /* 0x000ee20000300800 */
[----:B------:R-:W1:Y:S01]  /*17a70*/  S2R R239, SR_TID.X ;  /* 0x0000000000ef7919 */ /* 0x000e620000002100 */
[----:B------:R-:W-:Y:S01]  /*17a80*/  IMAD R11, R11, UR5, RZ ;  /* 0x000000050b0b7c24 */ /* 0x000fe2000f8e02ff */
[-C--:B0-----:R-:W-:Y:S02]  /*17a90*/  LEA.HI.X.SX32 R5, R250, R3.reuse, 0x1, P3 ;  /* 0x00000003fa057211 */ /* 0x081fe400018f0eff */
[----:B------:R-:W-:Y:S02]  /*17aa0*/  LEA.HI.X.SX32 R3, R247, R3, 0x1, P4 ;  /* 0x00000003f7037211 */ /* 0x000fe400020f0eff */
[----:B------:R-:W-:Y:S01]  /*17ab0*/  LEA R4, P5, R11, UR12, 0x1 ;  /* 0x0000000c0b047c11 */ /* 0x000fe2000f8a08ff */
[----:B------:R-:W-:Y:S04]  /*17ac0*/  STL [R1+0x6fc], R5 ;  /* 0x0006fc0501007387 */ /* 0x000fe80000100800 */
[----:B------:R0:W-:Y:S01]  /*17ad0*/  STL [R1+0x5f4], R3 ;  /* 0x0005f40301007387 */ /* 0x0001e20000100800 */
[----:B-1----:R-:W-:-:S04]  /*17ae0*/  SHF.R.U32.HI R194, RZ, 0x6, R239 ;  /* 0x00000006ffc27819 */ /* 0x002fc800000116ef */
[----:B------:R-:W-:-:S04]  /*17af0*/  SGXT.U32 R194, R194, 0x1 ;  /* 0x00000001c2c2781a */ /* 0x000fc80000000000 */
[----:B------:R-:W-:-:S05]  /*17b00*/  LOP3.LUT R194, R194, 0x3e, RZ, 0xfc, !PT ;  /* 0x0000003ec2c27812 */ /* 0x000fca00078efcff */
[----:B------:R-:W-:Y:S01]  /*17b10*/  IMAD R194, R194, UR9, RZ ;  /* 0x00000009c2c27c24 */ /* 0x000fe2000f8e02ff */
[----:B0-----:R-:W-:-:S04]  /*17b20*/  LEA.HI.X.SX32 R3, R11, UR13, 0x1, P5 ;  /* 0x0000000d0b037c11 */ /* 0x001fc8000a8f0eff */
[----:B------:R-:W-:-:S05]  /*17b30*/  LEA R10, P4, R194, R4, 0x1 ;  /* 0x00000004c20a7211 */ /* 0x000fca00078808ff */
[----:B------:R3:W-:Y:S01]  /*17b40*/  STL [R1+0x5fc], R10 ;  /* 0x0005fc0a01007387 */ /* 0x0007e20000100800 */
[----:B------:R-:W-:Y:S01]  /*17b50*/  SHF.R.U32.HI R242, RZ, 0x6, R239 ;  /* 0x00000006fff27819 */ /* 0x000fe200000116ef */
[----:B------:R-:W-:-:S03]  /*17b60*/  IMAD R239, RZ, RZ, -UR9 ;  /* 0x80000009ffef7e24 */ /* 0x000fc6000f8e02ff */
[----:B------:R-:W-:Y:S01]  /*17b70*/  SGXT.U32 R242, R242, 0x1 ;  /* 0x00000001f2f2781a */ /* 0x000fe20000000000 */
[----:B------:R-:W-:-:S04]  /*17b80*/  IMAD R5, R239, 0x2, R7 ;  /* 0x00000002ef057824 */ /* 0x000fc800078e0207 */
[----:B------:R-:W-:Y:S01]  /*17b90*/  IMAD R13, R242, UR9, RZ ;  /* 0x00000009f20d7c24 */ /* 0x000fe2000f8e02ff */
[-C--:B----4-:R-:W-:Y:S02]  /*17ba0*/  LEA R9, P5, R197, R4.reuse, 0x1 ;  /* 0x00000004c5097211 */ /* 0x090fe400078a08ff */
[----:B--2---:R-:W-:-:S03]  /*17bb0*/  LEA R11, P0, R200, R4, 0x1 ;  /* 0x00000004c80b7211 */ /* 0x004fc600078008ff */
[----:B------:R0:W-:Y:S01]  /*17bc0*/  STL [R1+0x604], R9 ;  /* 0x0006040901007387 */ /* 0x0001e20000100800 */
[----:B---3--:R-:W-:-:S03]  /*17bd0*/  LEA R10, P1, R203, R4, 0x1 ;  /* 0x00000004cb0a7211 */ /* 0x008fc600078208ff */
[----:B------:R1:W-:Y:S01]  /*17be0*/  STL [R1+0x60c], R11 ;  /* 0x00060c0b01007387 */ /* 0x0003e20000100800 */
[----:B0-----:R-:W-:-:S03]  /*17bf0*/  LEA R9, P2, R206, R4, 0x1 ;  /* 0x00000004ce097211 */ /* 0x001fc600078408ff */
[----:B------:R0:W-:Y:S01]  /*17c00*/  STL [R1+0x614], R10 ;  /* 0x0006140a01007387 */ /* 0x0001e20000100800 */
[----:B-1----:R-:W-:-:S03]  /*17c10*/  LEA R11, P3, R209, R4, 0x1 ;  /* 0x00000004d10b7211 */ /* 0x002fc600078608ff */
[----:B------:R1:W-:Y:S01]  /*17c20*/  STL [R1+0x61c], R9 ;  /* 0x00061c0901007387 */ /* 0x0003e20000100800 */
[----:B0-----:R-:W-:-:S03]  /*17c30*/  LEA.HI.X.SX32 R10, R194, R3, 0x1, P4 ;  /* 0x00000003c20a7211 */ /* 0x001fc600020f0eff */
[----:B------:R0:W-:Y:S04]  /*17c40*/  STL [R1+0x624], R11 ;  /* 0x0006240b01007387 */ /* 0x0001e80000100800 */
[----:B------:R2:W-:Y:S01]  /*17c50*/  STL [R1+0x5f8], R10 ;  /* 0x0005f80a01007387 */ /* 0x0005e20000100800 */
[----:B-1----:R-:W-:Y:S02]  /*17c60*/  LEA R9, P4, R212, R4, 0x1 ;  /* 0x00000004d4097211 */ /* 0x002fe400078808ff */
[----:B0-----:R-:W-:-:S03]  /*17c70*/  LEA.HI.X.SX32 R11, R197, R3, 0x1, P5 ;  /* 0x00000003c50b7211 */ /* 0x001fc600028f0eff */
[----:B------:R0:W-:Y:S01]  /*17c80*/  STL [R1+0x62c], R9 ;  /* 0x00062c0901007387 */ /* 0x0001e20000100800 */
[----:B--2---:R-:W-:-:S03]  /*17c90*/  LEA R10, P5, R215, R4, 0x1 ;  /* 0x00000004d70a7211 */ /* 0x004fc600078a08ff */
[----:B------:R1:W-:Y:S04]  /*17ca0*/  STL [R1+0x600], R11 ;  /* 0x0006000b01007387 */ /* 0x0003e80000100800 */
[----:B------:R2:W-:Y:S01]  /*17cb0*/  STL [R1+0x634], R10 ;  /* 0x0006340a01007387 */ /* 0x0005e20000100800 */
[----:B0-----:R-:W-:Y:S02]  /*17cc0*/  LEA.HI.X.SX32 R9, R200, R3, 0x1, P0 ;  /* 0x00000003c8097211 */ /* 0x001fe400000f0eff */
[----:B-1----:R-:W-:-:S03]  /*17cd0*/  LEA R11, P0, R218, R4, 0x1 ;  /* 0x00000004da0b7211 */ /* 0x002fc600078008ff */
[----:B------:R0:W-:Y:S01]  /*17ce0*/  STL [R1+0x608], R9 ;  /* 0x0006080901007387 */ /* 0x0001e20000100800 */
[----:B--2---:R-:W-:-:S03]  /*17cf0*/  LEA.HI.X.SX32 R10, R203, R3, 0x1, P1 ;  /* 0x00000003cb0a7211 */ /* 0x004fc600008f0eff */
[----:B------:R1:W-:Y:S04]  /*17d00*/  STL [R1+0x63c], R11 ;  /* 0x00063c0b01007387 */ /* 0x0003e80000100800 */
[----:B------:R2:W-:Y:S01]  /*17d10*/  STL [R1+0x610], R10 ;  /* 0x0006100a01007387 */ /* 0x0005e20000100800 */
[----:B0-----:R-:W-:Y:S02]  /*17d20*/  LEA R9, P1, R221, R4, 0x1 ;  /* 0x00000004dd097211 */ /* 0x001fe400078208ff */
[----:B-1----:R-:W-:-:S03]  /*17d30*/  LEA.HI.X.SX32 R11, R206, R3, 0x1, P2 ;  /* 0x00000003ce0b7211 */ /* 0x002fc600010f0eff */
        /* <DEDUP_REMOVED lines=20> */
[----:B------:R1:W-:Y:S01]  /*17e80*/  STL [R1+0x66c], R11 ;  /* 0x00066c0b01007387 */ /* 0x0003e20000100800 */
[----:B------:R-:W-:-:S03]  /*17e90*/  LEA.HI.X.SX32 R12, R227, R3, 0x1, P3 ;  /* 0x00000003e30c7211 */ /* 0x000fc600018f0eff */
[----:B------:R2:W-:Y:S01]  /*17ea0*/  STL [R1+0x640], R10 ;  /* 0x0006400a01007387 */ /* 0x0005e20000100800 */
[----:B0-----:R-:W-:Y:S02]  /*17eb0*/  LEA R9, P1, R2, R4, 0x1 ;  /* 0x0000000402097211 */ /* 0x001fe400078208ff */
[----:B-1----:R-:W-:-:S03]  /*17ec0*/  LEA.HI.X.SX32 R11, R224, R3, 0x1, P2 ;  /* 0x00000003e00b7211 */ /* 0x002fc600010f0eff */
[----:B------:R-:W-:Y:S01]  /*17ed0*/  STL [R1+0x674], R9 ;  /* 0x0006740901007387 */ /* 0x000fe20000100800 */
[----:B--2---:R-:W-:-:S03]  /*17ee0*/  LEA R10, P2, R0, R4, 0x1 ;  /* 0x00000004000a7211 */ /* 0x004fc600078408ff */
[----:B------:R0:W-:Y:S04]  /*17ef0*/  STL [R1+0x648], R11 ;  /* 0x0006480b01007387 */ /* 0x0001e80000100800 */
[----:B------:R1:W-:Y:S04]  /*17f00*/  STL [R1+0x67c], R10 ;  /* 0x00067c0a01007387 */ /* 0x0003e80000100800 */
[----:B------:R2:W-:Y:S01]  /*17f10*/  STL [R1+0x650], R12 ;  /* 0x0006500c01007387 */ /* 0x0005e20000100800 */
[----:B0-----:R-:W-:Y:S02]  /*17f20*/  LEA.HI.X.SX32 R11, R230, R3, 0x1, P4 ;  /* 0x00000003e60b7211 */ /* 0x001fe400020f0eff */
[----:B-1----:R-:W-:-:S02]  /*17f30*/  LEA R10, P3, R6, R4, 0x1 ;  /* 0x00000004060a7211 */ /* 0x002fc400078608ff */
[----:B--2---:R-:W-:-:S03]  /*17f40*/  LEA R12, P4, R8, R4, 0x1 ;  /* 0x00000004080c7211 */ /* 0x004fc600078808ff */
[----:B------:R-:W-:Y:S04]  /*17f50*/  STL [R1+0x684], R10 ;  /* 0x0006840a01007387 */ /* 0x000fe80000100800 */
[----:B------:R0:W-:Y:S01]  /*17f60*/  STL [R1+0x658], R11 ;  /* 0x0006580b01007387 */ /* 0x0001e20000100800 */
[----:B------:R-:W-:-:S03]  /*17f70*/  LEA.HI.X.SX32 R14, R236, R3, 0x1, P0 ;  /* 0x00000003ec0e7211 */ /* 0x000fc600000f0eff */
[----:B------:R1:W-:Y:S01]  /*17f80*/  STL [R1+0x68c], R12 ;  /* 0x00068c0c01007387 */ /* 0x0003e20000100800 */
[----:B0-----:R-:W-:Y:S02]  /*17f90*/  LEA.HI.X.SX32 R11, R233, R3, 0x1, P5 ;  /* 0x00000003e90b7211 */ /* 0x001fe400028f0eff */
[----:B-1----:R-:W-:-:S03]  /*17fa0*/  LEA R12, P5, R7, R4, 0x1 ;  /* 0x00000004070c7211 */ /* 0x002fc600078a08ff */
[----:B------:R-:W-:Y:S01]  /*17fb0*/  STL [R1+0x660], R11 ;  /* 0x0006600b01007387 */ /* 0x000fe20000100800 */
[----:B------:R-:W-:-:S03]  /*17fc0*/  LEA.HI.X.SX32 R15, R2, R3, 0x1, P1 ;  /* 0x00000003020f7211 */ /* 0x000fc600008f0eff */
[----:B------:R0:W-:Y:S04]  /*17fd0*/  STL [R1+0x694], R12 ;  /* 0x0006940c01007387 */ /* 0x0001e80000100800 */
[----:B------:R1:W-:Y:S04]  /*17fe0*/  STL [R1+0x668], R14 ;  /* 0x0006680e01007387 */ /* 0x0003e80000100800 */
[----:B------:R2:W5:Y:S01]  /*17ff0*/  LDL.LU R2, [R1+0xf90] ;  /* 0x000f900001027983 */ /* 0x0005620000300800 */
[-C--:B0-----:R-:W-:Y:S02]  /*18000*/  LEA R12, P0, R5, R4.reuse, 0x1 ;  /* 0x00000004050c7211 */ /* 0x081fe400078008ff */
[----:B-1----:R-:W-:-:S03]  /*18010*/  LEA R14, P1, R13, R4, 0x1 ;  /* 0x000000040d0e7211 */ /* 0x002fc600078208ff */
[----:B------:R-:W-:Y:S01]  /*18020*/  STL [R1+0x69c], R12 ;  /* 0x00069c0c01007387 */ /* 0x000fe20000100800 */
[----:B------:R-:W-:-:S03]  /*18030*/  LEA.HI.X.SX32 R8, R8, R3, 0x1, P4 ;  /* 0x0000000308087211 */ /* 0x000fc600020f0eff */
[----:B------:R0:W-:Y:S01]  /*18040*/  STL [R1+0x670], R15 ;  /* 0x0006700f01007387 */ /* 0x0001e20000100800 */
[----:B------:R-:W-:-:S03]  /*18050*/  IMAD R9, R239, 0x2, R5 ;  /* 0x00000002ef097824 */ /* 0x000fc600078e0205 */
[----:B------:R1:W-:Y:S01]  /*18060*/  STL [R1+0x6e0], R14 ;  /* 0x0006e00e01007387 */ /* 0x0003e20000100800 */
[----:B0-----:R-:W-:-:S03]  /*18070*/  LEA.HI.X.SX32 R15, R0, R3, 0x1, P2 ;  /* 0x00000003000f7211 */ /* 0x001fc600010f0eff */
[----:B------:R-:W3:Y:S01]  /*18080*/  LDL.LU R0, [R1+0xf8c] ;  /* 0x000f8c0001007983 */ /* 0x000ee20000300800 */
[----:B-1----:R-:W-:-:S03]  /*18090*/  LEA.HI.X.SX32 R14, R6, R3, 0x1, P3 ;  /* 0x00000003060e7211 */ /* 0x002fc600018f0eff */
[----:B------:R-:W-:Y:S01]  /*180a0*/  STL [R1+0x678], R15 ;  /* 0x0006780f01007387 */ /* 0x000fe20000100800 */
[----:B------:R-:W-:-:S03]  /*180b0*/  IMAD R10, R239, 0x2, R9 ;  /* 0x00000002ef0a7824 */ /* 0x000fc600078e0209 */
[----:B------:R0:W-:Y:S04]  /*180c0*/  STL [R1+0x680], R14 ;  /* 0x0006800e01007387 */ /* 0x0001e80000100800 */
[----:B------:R1:W-:Y:S01]  /*180d0*/  STL [R1+0x688], R8 ;  /* 0x0006880801007387 */ /* 0x0003e20000100800 */
[----:B------:R-:W-:Y:S01]  /*180e0*/  IMAD R11, R239, 0x2, R10 ;  /* 0x00000002ef0b7824 */ /* 0x000fe200078e020a */
[-C--:B0-----:R-:W-:Y:S02]  /*180f0*/  LEA.HI.X.SX32 R14, R7, R3.reuse, 0x1, P5 ;  /* 0x00000003070e7211 */ /* 0x081fe400028f0eff */
[-C--:B------:R-:W-:Y:S02]  /*18100*/  LEA.HI.X.SX32 R7, R13, R3.reuse, 0x1, P1 ;  /* 0x000000030d077211 */ /* 0x080fe400008f0eff */
[----:B-1----:R-:W-:Y:S01]  /*18110*/  LEA.HI.X.SX32 R8, R5, R3, 0x1, P0 ;  /* 0x0000000305087211 */ /* 0x002fe200000f0eff */
[----:B------:R-:W-:Y:S01]  /*18120*/  STL [R1+0x690], R14 ;  /* 0x0006900e01007387 */ /* 0x000fe20000100800 */
[----:B------:R-:W-:Y:S01]  /*18130*/  LEA R13, P0, R9, R4, 0x1 ;  /* 0x00000004090d7211 */ /* 0x000fe200078008ff */
[----:B------:R-:W-:-:S02]  /*18140*/  IMAD R12, R239, 0x2, R11 ;  /* 0x00000002ef0c7824 */ /* 0x000fc400078e020b */
[----:B------:R0:W-:Y:S04]  /*18150*/  STL [R1+0x698], R8 ;  /* 0x0006980801007387 */ /* 0x0001e80000100800 */
[----:B------:R1:W-:Y:S01]  /*18160*/  STL [R1+0x6dc], R7 ;  /* 0x0006dc0701007387 */ /* 0x0003e20000100800 */
[----:B------:R-:W-:Y:S01]  /*18170*/  IMAD R6, R239, 0x2, R12 ;  /* 0x00000002ef067824 */ /* 0x000fe200078e020c */
[-C--:B0-----:R-:W-:Y:S02]  /*18180*/  LEA R8, P2, R11, R4.reuse, 0x1 ;  /* 0x000000040b087211 */ /* 0x081fe400078408ff */
[----:B-1----:R-:W-:Y:S01]  /*18190*/  LEA R7, P1, R10, R4, 0x1 ;  /* 0x000000040a077211 */ /* 0x002fe200078208ff */
[----:B------:R-:W-:Y:S01]  /*181a0*/  STL [R1+0x6a4], R13 ;  /* 0x0006a40d01007387 */ /* 0x000fe20000100800 */
[----:B------:R-:W-:-:S03]  /*181b0*/  IMAD R5, R239, 0x2, R6 ;  /* 0x00000002ef057824 */ /* 0x000fc600078e0206 */
[----:B------:R0:W-:Y:S04]  /*181c0*/  STL [R1+0x6ac], R7 ;  /* 0x0006ac0701007387 */ /* 0x0001e80000100800 */
[----:B------:R1:W-:Y:S01]  /*181d0*/  STL [R1+0x6b4], R8 ;  /* 0x0006b40801007387 */ /* 0x0003e20000100800 */
[-C--:B0-----:R-:W-:Y:S02]  /*181e0*/  LEA.HI.X.SX32 R7, R9, R3.reuse, 0x1, P0 ;  /* 0x0000000309077211 */ /* 0x081fe400000f0eff */
[-C--:B------:R-:W-:Y:S02]  /*181f0*/  LEA.HI.X.SX32 R9, R11, R3.reuse, 0x1, P2 ;  /* 0x000000030b097211 */ /* 0x080fe400010f0eff */
[----:B-1----:R-:W-:Y:S01]  /*18200*/  LEA.HI.X.SX32 R8, R10, R3, 0x1, P1 ;  /* 0x000000030a087211 */ /* 0x002fe200008f0eff */
[----:B------:R0:W-:Y:S01]  /*18210*/  STL [R1+0x6a0], R7 ;  /* 0x0006a00701007387 */ /* 0x0001e20000100800 */
[----:B------:R-:W-:Y:S01]  /*18220*/  IMAD R13, R239, 0x2, R5 ;  /* 0x00000002ef0d7824 */ /* 0x000fe200078e0205 */
[----:B------:R-:W-:-:S02]  /*18230*/  LEA R10, P1, R6, R4, 0x1 ;  /* 0x00000004060a7211 */ /* 0x000fc400078208ff */
[----:B------:R1:W-:Y:S04]  /*18240*/  STL [R1+0x6a8], R8 ;  /* 0x0006a80801007387 */ /* 0x0003e80000100800 */
[----:B------:R4:W-:Y:S01]  /*18250*/  STL [R1+0x6b0], R9 ;  /* 0x0006b00901007387 */ /* 0x0009e20000100800 */
[----:B0-----:R-:W-:Y:S01]  /*18260*/  IMAD R7, R239, 0x2, R13 ;  /* 0x00000002ef077824 */ /* 0x001fe200078e020d */
[-C--:B-1----:R-:W-:Y:S02]  /*18270*/  LEA R8, P0, R12, R4.reuse, 0x1 ;  /* 0x000000040c087211 */ /* 0x082fe400078008ff */
[----:B----4-:R-:W-:-:S03]  /*18280*/  LEA R9, P2, R5, R4, 0x1 ;  /* 0x0000000405097211 */ /* 0x010fc600078408ff */
[----:B------:R0:W-:Y:S04]  /*18290*/  STL [R1+0x6bc], R8 ;  /* 0x0006bc0801007387 */ /* 0x0001e80000100800 */
[----:B------:R1:W-:Y:S04]  /*182a0*/  STL [R1+0x6c4], R10 ;  /* 0x0006c40a01007387 */ /* 0x0003e80000100800 */
[----:B------:R4:W-:Y:S01]  /*182b0*/  STL [R1+0x6cc], R9 ;  /* 0x0006cc0901007387 */ /* 0x0009e20000100800 */
[----:B0-----:R-:W-:Y:S01]  /*182c0*/  IMAD R8, R239, 0x2, R7 ;  /* 0x00000002ef087824 */ /* 0x001fe200078e0207 */
[----:B-1----:R-:W-:-:S02]  /*182d0*/  LEA.HI.X.SX32 R10, R12, R3, 0x1, P0 ;  /* 0x000000030c0a7211 */ /* 0x002fc400000f0eff */
[-C--:B----4-:R-:W-:Y:S02]  /*182e0*/  LEA.HI.X.SX32 R9, R6, R3.reuse, 0x1, P1 ;  /* 0x0000000306097211 */ /* 0x090fe400008f0eff */
[----:B------:R-:W-:Y:S01]  /*182f0*/  LEA.HI.X.SX32 R6, R5, R3, 0x1, P2 ;  /* 0x0000000305067211 */ /* 0x000fe200010f0eff */
[----:B------:R-:W-:Y:S01]  /*18300*/  IMAD R5, R239, 0x2, R8 ;  /* 0x00000002ef057824 */ /* 0x000fe200078e0208 */
[----:B------:R0:W-:Y:S04]  /*18310*/  STL [R1+0x6b8], R10 ;  /* 0x0006b80a01007387 */ /* 0x0001e80000100800 */
[----:B------:R1:W-:Y:S04]  /*18320*/  STL [R1+0x6c0], R9 ;  /* 0x0006c00901007387 */ /* 0x0003e80000100800 */
[----:B------:R4:W-:Y:S01]  /*18330*/  STL [R1+0x6c8], R6 ;  /* 0x0006c80601007387 */ /* 0x0009e20000100800 */
[----:B0-----:R-:W-:-:S02]  /*18340*/  LEA R10, P0, R13, R4, 0x1 ;  /* 0x000000040d0a7211 */ /* 0x001fc400078008ff */
[----:B-1----:R-:W-:-:S03]  /*18350*/  LEA R9, P1, R7, R4, 0x1 ;  /* 0x0000000407097211 */ /* 0x002fc600078208ff */
[----:B------:R-:W-:Y:S01]  /*18360*/  STL [R1+0x6d0], R10 ;  /* 0x0006d00a01007387 */ /* 0x000fe20000100800 */
[-C--:B----4-:R-:W-:Y:S02]  /*18370*/  LEA R6, P2, R8, R4.reuse, 0x1 ;  /* 0x0000000408067211 */ /* 0x090fe400078408ff */
[----:B------:R-:W-:Y:S01]  /*18380*/  LEA R4, P3, R5, R4, 0x1 ;  /* 0x0000000405047211 */ /* 0x000fe200078608ff */
[----:B------:R0:W-:Y:S04]  /*18390*/  STL [R1+0x6d4], R9 ;  /* 0x0006d40901007387 */ /* 0x0001e80000100800 */
[----:B------:R1:W-:Y:S04]  /*183a0*/  STL [R1+0x6d8], R6 ;  /* 0x0006d80601007387 */ /* 0x0003e80000100800 */
[----:B------:R4:W-:Y:S01]  /*183b0*/  STL [R1+0x5f0], R4 ;  /* 0x0005f00401007387 */ /* 0x0009e20000100800 */
[----:B0-----:R-:W-:-:S02]  /*183c0*/  LEA.HI.X.SX32 R9, R13, R3, 0x1, P0 ;  /* 0x000000030d097211 */ /* 0x001fc400000f0eff */
[----:B-1----:R-:W-:-:S03]  /*183d0*/  LEA.HI.X.SX32 R6, R7, R3, 0x1, P1 ;  /* 0x0000000307067211 */ /* 0x002fc600008f0eff */
[----:B------:R-:W-:Y:S01]  /*183e0*/  STL [R1+0x5e0], R9 ;  /* 0x0005e00901007387 */ /* 0x000fe20000100800 */
[-C--:B----4-:R-:W-:Y:S02]  /*183f0*/  LEA.HI.X.SX32 R4, R8, R3.reuse, 0x1, P2 ;  /* 0x0000000308047211 */ /* 0x090fe400010f0eff */
[----:B------:R-:W-:Y:S01]  /*18400*/  LEA.HI.X.SX32 R3, R5, R3, 0x1, P3 ;  /* 0x0000000305037211 */ /* 0x000fe200018f0eff */
[----:B------:R-:W-:Y:S04]  /*18410*/  STL [R1+0x5e8], R6 ;  /* 0x0005e80601007387 */ /* 0x000fe80000100800 */
[----:B------:R0:W-:Y:S04]  /*18420*/  STL [R1+0x5ec], R4 ;  /* 0x0005ec0401007387 */ /* 0x0001e80000100800 */
[----:B------:R1:W-:Y:S04]  /*18430*/  STL [R1+0x5e4], R3 ;  /* 0x0005e40301007387 */ /* 0x0003e80000100800 */
[----:B------:R2:W-:Y:S04]  /*18440*/  STL [R1], RZ ;  /* 0x000000ff01007387 */ /* 0x0005e80000100800 */
[----:B------:R2:W-:Y:S04]  /*18450*/  STL [R1+0x4], RZ ;  /* 0x000004ff01007387 */ /* 0x0005e80000100800 */
        /* <DEDUP_REMOVED lines=123> */
[----:B------:R2:W-:Y:S01]  /*18c10*/  STL [R1+0x1f4], RZ ;  /* 0x0001f4ff01007387 */ /* 0x0005e20000100800 */
[----:B------:R-:W-:-:S03]  /*18c20*/  USHF.R.U32.HI UR38, URZ, 0x4, UR7 ;  /* 0x000000043f267899 */ /* 0x000fc60008011607 */
[----:B------:R2:W-:Y:S04]  /*18c30*/  STL [R1+0x1f8], RZ ;  /* 0x0001f8ff01007387 */ /* 0x0005e80000100800 */
[----:B------:R2:W-:Y:S01]  /*18c40*/  STL [R1+0x1fc], RZ ;  /* 0x0001fcff01007387 */ /* 0x0005e20000100800 */
[----:B------:R-:W-:Y:S02]  /*18c50*/  USGXT.U32 UR38, UR38, 0xe ;  /* 0x0000000e2626789a */ /* 0x000fe40008000000 */
[----:B------:R-:W-:Y:S01]  /*18c60*/  UIADD3 UR8, UR7, 0x10000, URZ ;  /* 0x0001000007087890 */ /* 0x000fe2000fffe03f */
[C---:B------:R-:W-:Y:S01]  /*18c70*/  LOP3.LUT R5, R242.reuse, 0x2, RZ, 0xfc, !PT ;  /* 0x00000002f2057812 */ /* 0x040fe200078efcff */
[----:B------:R-:W-:Y:S01]  /*18c80*/  USHF.L.U32 UR10, UR10, 0x6, URZ ;  /* 0x000000060a0a7899 */ /* 0x000fe2000800063f */
[C---:B0-----:R-:W-:Y:S01]  /*18c90*/  LOP3.LUT R4, R242.reuse, 0x4, RZ, 0xfc, !PT ;  /* 0x00000004f2047812 */ /* 0x041fe200078efcff */
[----:B------:R-:W-:Y:S01]  /*18ca0*/  UIADD3 UR13, UP1, UR38, 0x2, URZ ;  /* 0x00000002260d7890 */ /* 0x000fe2000ff3e03f */
[C---:B-1----:R-:W-:Y:S01]  /*18cb0*/  LOP3.LUT R3, R242.reuse, 0x6, RZ, 0xfc, !PT ;  /* 0x00000006f2037812 */ /* 0x042fe200078efcff */
[----:B------:R-:W-:Y:S01]  /*18cc0*/  USHF.R.U32.HI UR8, URZ, 0x4, UR8 ;  /* 0x000000043f087899 */ /* 0x000fe20008011608 */
[C---:B------:R-:W-:Y:S01]  /*18cd0*/  LOP3.LUT R5, R242.reuse, 0x8, RZ, 0xfc, !PT ;  /* 0x00000008f2057812 */ /* 0x040fe200078efcff */
[----:B------:R-:W-:Y:S01]  /*18ce0*/  UMOV UR6, URZ ;  /* 0x0000003f00067c82 */ /* 0x000fe20008000000 */
[----:B------:R-:W-:-:S02]  /*18cf0*/  LOP3.LUT R4, R242, 0xa, RZ, 0xfc, !PT ;  /* 0x0000000af2047812 */ /* 0x000fc400078efcff */
[C---:B------:R-:W-:Y:S01]  /*18d00*/  LOP3.LUT R3, R242.reuse, 0xc, RZ, 0xfc, !PT ;  /* 0x0000000cf2037812 */ /* 0x040fe200078efcff */
[----:B------:R-:W-:Y:S01]  /*18d10*/  USHF.L.U32 UR9, UR9, 0x6, URZ ;  /* 0x0000000609097899 */ /* 0x000fe2000800063f */
[C---:B------:R-:W-:Y:S01]  /*18d20*/  LOP3.LUT R5, R242.reuse, 0xe, RZ, 0xfc, !PT ;  /* 0x0000000ef2057812 */ /* 0x040fe200078efcff */
[----:B------:R-:W-:Y:S01]  /*18d30*/  USHF.R.S32.HI UR11, URZ, 0x1f, UR10 ;  /* 0x0000001f3f0b7899 */ /* 0x000fe2000801140a */
[C---:B------:R-:W-:Y:S01]  /*18d40*/  LOP3.LUT R4, R242.reuse, 0x10, RZ, 0xfc, !PT ;  /* 0x00000010f2047812 */ /* 0x040fe200078efcff */
[----:B------:R-:W-:Y:S01]  /*18d50*/  UIADD3.X UR14, UR6, 0x40000040, URZ, UP1, !UPT ;  /* 0x40000040060e7890 */ /* 0x000fe20008ffe43f */
[C---:B------:R-:W-:Y:S01]  /*18d60*/  LOP3.LUT R3, R242.reuse, 0x12, RZ, 0xfc, !PT ;  /* 0x00000012f2037812 */ /* 0x040fe200078efcff */
[----:B------:R-:W-:Y:S01]  /*18d70*/  USGXT.U32 UR36, UR8, 0xe ;  /* 0x0000000e0824789a */ /* 0x000fe20008000000 */
[C---:B------:R-:W-:Y:S02]  /*18d80*/  LOP3.LUT R5, R242.reuse, 0x14, RZ, 0xfc, !PT ;  /* 0x00000014f2057812 */ /* 0x040fe400078efcff */
[----:B------:R-:W-:-:S02]  /*18d90*/  LOP3.LUT R4, R242, 0x16, RZ, 0xfc, !PT ;  /* 0x00000016f2047812 */ /* 0x000fc400078efcff */
[C---:B------:R-:W-:Y:S02]  /*18da0*/  LOP3.LUT R3, R242.reuse, 0x18, RZ, 0xfc, !PT ;  /* 0x00000018f2037812 */ /* 0x040fe400078efcff */
[C---:B------:R-:W-:Y:S02]  /*18db0*/  LOP3.LUT R5, R242.reuse, 0x1a, RZ, 0xfc, !PT ;  /* 0x0000001af2057812 */ /* 0x040fe400078efcff */
[C---:B------:R-:W-:Y:S02]  /*18dc0*/  LOP3.LUT R4, R242.reuse, 0x1c, RZ, 0xfc, !PT ;  /* 0x0000001cf2047812 */ /* 0x040fe400078efcff */
[C---:B------:R-:W-:Y:S02]  /*18dd0*/  LOP3.LUT R3, R242.reuse, 0x1e, RZ, 0xfc, !PT ;  /* 0x0000001ef2037812 */ /* 0x040fe400078efcff */
[C---:B------:R-:W-:Y:S02]  /*18de0*/  LOP3.LUT R5, R242.reuse, 0x20, RZ, 0xfc, !PT ;  /* 0x00000020f2057812 */ /* 0x040fe400078efcff */
[----:B------:R-:W-:-:S02]  /*18df0*/  LOP3.LUT R4, R242, 0x22, RZ, 0xfc, !PT ;  /* 0x00000022f2047812 */ /* 0x000fc400078efcff */
[C---:B------:R-:W-:Y:S01]  /*18e00*/  LOP3.LUT R3, R242.reuse, 0x24, RZ, 0xfc, !PT ;  /* 0x00000024f2037812 */ /* 0x040fe200078efcff */
[----:B------:R-:W-:Y:S01]  /*18e10*/  USHF.R.S32.HI UR8, URZ, 0x1f, UR9 ;  /* 0x0000001f3f087899 */ /* 0x000fe20008011409 */
[C---:B------:R-:W-:Y:S02]  /*18e20*/  LOP3.LUT R5, R242.reuse, 0x26, RZ, 0xfc, !PT ;  /* 0x00000026f2057812 */ /* 0x040fe400078efcff */
[C---:B------:R-:W-:Y:S02]  /*18e30*/  LOP3.LUT R4, R242.reuse, 0x28, RZ, 0xfc, !PT ;  /* 0x00000028f2047812 */ /* 0x040fe400078efcff */
[C---:B------:R-:W-:Y:S01]  /*18e40*/  LOP3.LUT R3, R242.reuse, 0x2a, RZ, 0xfc, !PT ;  /* 0x0000002af2037812 */ /* 0x040fe200078efcff */
[----:B------:R-:W-:Y:S01]  /*18e50*/  UIADD3 UR12, UP0, UR36, 0x80, URZ ;  /* 0x00000080240c7890 */ /* 0x000fe2000ff1e03f */
[C---:B------:R-:W-:Y:S02]  /*18e60*/  LOP3.LUT R5, R242.reuse, 0x2c, RZ, 0xfc, !PT ;  /* 0x0000002cf2057812 */ /* 0x040fe400078efcff */
[----:B------:R-:W-:-:S02]  /*18e70*/  LOP3.LUT R4, R242, 0x2e, RZ, 0xfc, !PT ;  /* 0x0000002ef2047812 */ /* 0x000fc400078efcff */
[C---:B------:R-:W-:Y:S02]  /*18e80*/  LOP3.LUT R3, R242.reuse, 0x30, RZ, 0xfc, !PT ;  /* 0x00000030f2037812 */ /* 0x040fe400078efcff */
[----:B------:R-:W-:Y:S02]  /*18e90*/  CS2R R24, SRZ ;  /* 0x0000000000187805 */ /* 0x000fe4000001ff00 */
[C---:B------:R-:W-:Y:S02]  /*18ea0*/  LOP3.LUT R5, R242.reuse, 0x32, RZ, 0xfc, !PT ;  /* 0x00000032f2057812 */ /* 0x040fe400078efcff */
[----:B------:R-:W-:Y:S02]  /*18eb0*/  CS2R R26, SRZ ;  /* 0x00000000001a7805 */ /* 0x000fe4000001ff00 */
[----:B------:R-:W-:Y:S02]  /*18ec0*/  LOP3.LUT R4, R242, 0x34, RZ, 0xfc, !PT ;  /* 0x00000034f2047812 */ /* 0x000fe400078efcff */
[----:B------:R-:W-:-:S02]  /*18ed0*/  CS2R R28, SRZ ;  /* 0x00000000001c7805 */ /* 0x000fc4000001ff00 */
[C---:B------:R-:W-:Y:S02]  /*18ee0*/  LOP3.LUT R3, R242.reuse, 0x36, RZ, 0xfc, !PT ;  /* 0x00000036f2037812 */ /* 0x040fe400078efcff */
[----:B------:R-:W-:Y:S02]  /*18ef0*/  CS2R R30, SRZ ;  /* 0x00000000001e7805 */ /* 0x000fe4000001ff00 */
[C---:B------:R-:W-:Y:S02]  /*18f00*/  LOP3.LUT R5, R242.reuse, 0x38, RZ, 0xfc, !PT ;  /* 0x00000038f2057812 */ /* 0x040fe400078efcff */
[----:B------:R-:W-:Y:S02]  /*18f10*/  CS2R R32, SRZ ;  /* 0x0000000000207805 */ /* 0x000fe4000001ff00 */
[----:B------:R-:W-:Y:S02]  /*18f20*/  LOP3.LUT R4, R242, 0x3a, RZ, 0xfc, !PT ;  /* 0x0000003af2047812 */ /* 0x000fe400078efcff */
[----:B------:R-:W-:-:S02]  /*18f30*/  CS2R R34, SRZ ;  /* 0x0000000000227805 */ /* 0x000fc4000001ff00 */
[----:B------:R-:W-:Y:S02]  /*18f40*/  LOP3.LUT R3, R242, 0x3c, RZ, 0xfc, !PT ;  /* 0x0000003cf2037812 */ /* 0x000fe400078efcff */
        /* <DEDUP_REMOVED lines=22> */
[----:B------:R-:W-:Y:S01]  /*190b0*/  CS2R R80, SRZ ;  /* 0x0000000000507805 */ /* 0x000fe2000001ff00 */
[----:B------:R-:W-:Y:S01]  /*190c0*/  USHF.L.U32 UR43, UR10, 0x1, URZ ;  /* 0x000000010a2b7899 */ /* 0x000fe2000800063f */
[----:B------:R-:W-:-:S02]  /*190d0*/  CS2R R82, SRZ ;  /* 0x0000000000527805 */ /* 0x000fc4000001ff00 */
[----:B------:R-:W-:Y:S01]  /*190e0*/  CS2R R84, SRZ ;  /* 0x0000000000547805 */ /* 0x000fe2000001ff00 */
[----:B------:R-:W-:Y:S01]  /*190f0*/  USHF.L.U64.HI UR6, UR10, 0x1, UR11 ;  /* 0x000000010a067899 */ /* 0x000fe2000801020b */
[----:B------:R-:W-:Y:S02]  /*19100*/  CS2R R86, SRZ ;  /* 0x0000000000567805 */ /* 0x000fe4000001ff00 */
[----:B------:R-:W-:Y:S01]  /*19110*/  CS2R R88, SRZ ;  /* 0x0000000000587805 */ /* 0x000fe2000001ff00 */
[----:B------:R-:W-:Y:S01]  /*19120*/  UMOV UR5, URZ ;  /* 0x0000003f00057c82 */ /* 0x000fe20008000000 */
[----:B------:R-:W-:Y:S01]  /*19130*/  UMOV UR10, UR13 ;  /* 0x0000000d000a7c82 */ /* 0x000fe20008000000 */
[----:B------:R-:W-:Y:S01]  /*19140*/  UMOV UR11, UR14 ;  /* 0x0000000e000b7c82 */ /* 0x000fe20008000000 */
[----:B------:R-:W-:Y:S02]  /*19150*/  USHF.L.U32 UR44, UR9, 0x1, URZ ;  /* 0x00000001092c7899 */ /* 0x000fe4000800063f */
[----:B------:R-:W-:Y:S01]  /*19160*/  USHF.L.U64.HI UR42, UR9, 0x1, UR8 ;  /* 0x00000001092a7899 */ /* 0x000fe20008010208 */
[----:B------:R-:W-:Y:S01]  /*19170*/  UMOV UR4, URZ ;  /* 0x0000003f00047c82 */ /* 0x000fe20008000000 */
[----:B------:R-:W-:-:S02]  /*19180*/  UIADD3.X UR9, UR5, 0x40000040, URZ, UP0, !UPT ;  /* 0x4000004005097890 */ /* 0x000fc400087fe43f */
[----:B------:R-:W-:Y:S02]  /*19190*/  UIADD3.64 UR14, UR10, 0x2, URZ ;  /* 0x000000020a0e7897 */ /* 0x000fe4000fffe03f */
[----:B------:R-:W-:Y:S02]  /*191a0*/  UIADD3.64 UR18, UR10, 0x4, URZ ;  /* 0x000000040a127897 */ /* 0x000fe4000fffe03f */
[----:B------:R-:W-:Y:S02]  /*191b0*/  UIADD3.64 UR22, UR10, 0x7fe, URZ ;  /* 0x000007fe0a167897 */ /* 0x000fe4000fffe03f */
[----:B------:R-:W-:Y:S02]  /*191c0*/  UIADD3.64 UR26, UR10, 0x800, URZ ;  /* 0x000008000a1a7897 */ /* 0x000fe4000fffe03f */
[----:B------:R-:W-:Y:S01]  /*191d0*/  UIADD3.64 UR30, UR10, 0x802, URZ ;  /* 0x000008020a1e7897 */ /* 0x000fe2000fffe03f */
[----:B------:R-:W0:Y:S01]  /*191e0*/  LDC R239, c[0x0][0x230] ;  /* 0x00008c00ffef7b82 */ /* 0x000e220000000800 */
        /* <DEDUP_REMOVED lines=23> */
[----:B0-----:R-:W-:Y:S01]  /*19360*/  VIADD R239, R239, 0x3f ;  /* 0x0000003fefef7836 */ /* 0x001fe20000000000 */
[----:B------:R-:W-:Y:S02]  /*19370*/  CS2R R136, SRZ ;  /* 0x0000000000887805 */ /* 0x000fe4000001ff00 */
[----:B------:R-:W-:-:S02]  /*19380*/  CS2R R138, SRZ ;  /* 0x00000000008a7805 */ /* 0x000fc4000001ff00 */
[----:B------:R-:W-:Y:S02]  /*19390*/  CS2R R140, SRZ ;  /* 0x00000000008c7805 */ /* 0x000fe4000001ff00 */
[----:B------:R-:W-:Y:S02]  /*193a0*/  CS2R R142, SRZ ;  /* 0x00000000008e7805 */ /* 0x000fe4000001ff00 */
[----:B------:R-:W-:Y:S02]  /*193b0*/  SHF.R.S32.HI R242, RZ, 0x1f, R239 ;  /* 0x0000001ffff27819 */ /* 0x000fe400000114ef */
[----:B------:R-:W-:Y:S02]  /*193c0*/  CS2R R144, SRZ ;  /* 0x0000000000907805 */ /* 0x000fe4000001ff00 */
[----:B------:R-:W-:Y:S02]  /*193d0*/  CS2R R146, SRZ ;  /* 0x0000000000927805 */ /* 0x000fe4000001ff00 */
[----:B------:R-:W-:-:S02]  /*193e0*/  CS2R R148, SRZ ;  /* 0x0000000000947805 */ /* 0x000fc4000001ff00 */
[----:B------:R-:W-:Y:S02]  /*193f0*/  LEA.HI R242, R242, R239, RZ, 0x6 ;  /* 0x000000eff2f27211 */ /* 0x000fe400078f30ff */
[----:B------:R-:W-:Y:S02]  /*19400*/  CS2R R150, SRZ ;  /* 0x0000000000967805 */ /* 0x000fe4000001ff00 */
[C---:B---3--:R-:W-:Y:S01]  /*19410*/  LOP3.LUT R5, R0.reuse, 0x20, RZ, 0x3c, !PT ;  /* 0x0000002000057812 */ /* 0x048fe200078e3cff */
[----:B------:R-:W-:Y:S01]  /*19420*/  UMOV UR8, UR12 ;  /* 0x0000000c00087c82 */ /* 0x000fe20008000000 */
[----:B------:R-:W-:Y:S01]  /*19430*/  SHF.R.S32.HI R3, RZ, 0x6, R242 ;  /* 0x00000006ff037819 */ /* 0x000fe200000114f2 */
[----:B------:R-:W-:Y:S01]  /*19440*/  UIADD3.64 UR34, UR10, 0x804, URZ ;  /* 0x000008040a227897 */ /* 0x000fe2000fffe03f */
[C---:B------:R-:W-:Y:S01]  /*19450*/  LOP3.LUT R4, R0.reuse, 0x40, RZ, 0x3c, !PT ;  /* 0x0000004000047812 */ /* 0x040fe200078e3cff */
[----:B------:R-:W-:Y:S01]  /*19460*/  UIADD3.64 UR12, UR8, 0x80, URZ ;  /* 0x00000080080c7897 */ /* 0x000fe2000fffe03f */
[----:B------:R-:W-:Y:S01]  /*19470*/  LOP3.LUT R3, R0, 0x60, RZ, 0x3c, !PT ;  /* 0x0000006000037812 */ /* 0x000fe200078e3cff */
[----:B------:R-:W-:Y:S01]  /*19480*/  UIADD3.64 UR16, UR8, 0x100, URZ ;  /* 0x0000010008107897 */ /* 0x000fe2000fffe03f */
[----:B------:R-:W-:Y:S01]  /*19490*/  ULDC UR45, c[0x0][0x230] ;  /* 0x00008c00002d7ab9 */ /* 0x000fe20000000800 */
[----:B--2---:R-:W-:-:S10]  /*194a0*/  UMOV UR37, 0x40000040 ;  /* 0x4000004000257882 */ /* 0x004fd40000000000 */
.L_x_1:
[----:B------:R-:W2:Y:S04]  /*194b0*/  LDL R5, [R1+0x5e4] ;  /* 0x0005e40001057983 */ /* 0x000ea80000100800 */
[----:B------:R-:W2:Y:S04]  /*194c0*/  LDL R4, [R1+0x5f0] ;  /* 0x0005f00001047983 */ /* 0x000ea80000100800 */
        /* <DEDUP_REMOVED lines=20> */
[----:B0-----:R-:W3:Y:S04]  /*19610*/  LDL R127, [R1+0x6d8] ;  /* 0x0006d800017f7983 */ /* 0x001ee80000100800 */
[----:B------:R0:W-:Y:S04]  /*19620*/  STL [R1+0x1074], R128 ;  /* 0x0010748001007387 */ /* 0x0001e80000100800 */
[----:B0-----:R-:W4:Y:S01]  /*19630*/  LDL R128, [R1+0x5ec] ;  /* 0x0005ec0001807983 */ /* 0x001f220000100800 */
[----:B------:R-:W0:Y:S03]  /*19640*/  S2R R3, SR_TID.X ;  /* 0x0000000000037919 */ /* 0x000e260000002100 */
[----:B------:R1:W-:Y:S04]  /*19650*/  STL [R1+0x1070], R129 ;  /* 0x0010708101007387 */ /* 0x0003e80000100800 */
[----:B-1----:R-:W3:Y:S04]  /*19660*/  LDL R129, [R1+0x6d4] ;  /* 0x0006d40001817983 */ /* 0x002ee80000100800 */
[----:B------:R0:W-:Y:S04]  /*19670*/  STL [R1+0x106c], R130 ;  /* 0x00106c8201007387 */ /* 0x0001e80000100800 */
[----:B------:R-:W-:Y:S04]  /*19680*/  STL [R1+0x1068], R131 ;  /* 0x0010688301007387 */ /* 0x000fe80000100800 */
[----:B------:R1:W-:Y:S01]  /*19690*/  STL [R1+0x1064], R132 ;  /* 0x0010648401007387 */ /* 0x0003e20000100800 */
[----:B0-----:R-:W-:-:S03]  /*196a0*/  SHF.R.U32.HI R130, RZ, 0x6, R3 ;  /* 0x00000006ff827819 */ /* 0x001fc60000011603 */
[----:B-1----:R-:W3:Y:S01]  /*196b0*/  LDL R132, [R1+0x5e8] ;  /* 0x0005e80001847983 */ /* 0x002ee20000100800 */
[----:B------:R-:W-:Y:S01]  /*196c0*/  SGXT.U32 R130, R130, 0x1 ;  /* 0x000000018282781a */ /* 0x000fe20000000000 */
[----:B------:R-:W-:Y:S01]  /*196d0*/  UIMAD UR5, UR4, -0x40, UR45 ;  /* 0xffffffc0040578a4 */ /* 0x000fe2000f8e022d */
[----:B------:R-:W-:Y:S01]  /*196e0*/  SHF.R.U32.HI R3, RZ, 0x6, R3 ;  /* 0x00000006ff037819 */ /* 0x000fe20000011603 */
[----:B------:R0:W-:Y:S01]  /*196f0*/  STL [R1+0x1060], R133 ;  /* 0x0010608501007387 */ /* 0x0001e20000100800 */
[----:B------:R-:W-:Y:S02]  /*19700*/  LOP3.LUT R131, R130, 0x4, RZ, 0xfc, !PT ;  /* 0x0000000482837812 */ /* 0x000fe400078efcff */
[----:B------:R-:W-:Y:S01]  /*19710*/  SGXT.U32 R3, R3, 0x1 ;  /* 0x000000010303781a */ /* 0x000fe20000000000 */
[----:B------:R-:W-:Y:S01]  /*19720*/  STL [R1+0x105c], R134 ;  /* 0x00105c8601007387 */ /* 0x000fe20000100800 */
[----:B------:R-:W-:Y:S02]  /*19730*/  ISETP.GE.AND P1, PT, R131, UR5, PT ;  /* 0x0000000583007c0c */ /* 0x000fe4000bf26270 */
[----:B------:R-:W-:Y:S01]  /*19740*/  PRMT R168, RZ, 0x7610, R168 ;  /* 0x00007610ffa87816 */ /* 0x000fe200000000a8 */
[----:B------:R-:W-:Y:S01]  /*19750*/  STL [R1+0x1058], R135 ;  /* 0x0010588701007387 */ /* 0x000fe20000100800 */
[----:B------:R-:W-:-:S02]  /*19760*/  PRMT R182, RZ, 0x7610, R182 ;  /* 0x00007610ffb67816 */ /* 0x000fc400000000b6 */
[C---:B0-----:R-:W-:Y:S01]  /*19770*/  LOP3.LUT R133, R130.reuse, 0x2, RZ, 0xfc, !PT ;  /* 0x0000000282857812 */ /* 0x041fe200078efcff */
[----:B------:R-:W-:Y:S01]  /*19780*/  STL [R1+0x1054], R136 ;  /* 0x0010548801007387 */ /* 0x000fe20000100800 */
[----:B------:R-:W-:Y:S02]  /*19790*/  LOP3.LUT R130, R130, 0x6, RZ, 0xfc, !PT ;  /* 0x0000000682827812 */ /* 0x000fe400078efcff */
[----:B------:R-:W-:Y:S01]  /*197a0*/  ISETP.GE.AND P0, PT, R133, UR5, PT ;  /* 0x0000000585007c0c */ /* 0x000fe2000bf06270 */
[----:B------:R-:W-:Y:S01]  /*197b0*/  STL [R1+0x1050], R137 ;  /* 0x0010508901007387 */ /* 0x000fe20000100800 */
[----:B------:R-:W-:Y:S02]  /*197c0*/  ISETP.GE.AND P2, PT, R130, UR5, PT ;  /* 0x0000000582007c0c */ /* 0x000fe4000bf46270 */
[----:B------:R-:W-:Y:S01]  /*197d0*/  LOP3.LUT R130, R3, 0x8, RZ, 0xfc, !PT ;  /* 0x0000000803827812 */ /* 0x000fe200078efcff */
[----:B------:R-:W-:Y:S03]  /*197e0*/  STL [R1+0x104c], R138 ;  /* 0x00104c8a01007387 */ /* 0x000fe60000100800 */
[----:B------:R-:W-:Y:S01]  /*197f0*/  ISETP.GE.AND P3, PT, R130, UR5, PT ;  /* 0x0000000582007c0c */ /* 0x000fe2000bf66270 */
        /* <DEDUP_REMOVED lines=13> */
[----:B-----5:R0:W-:Y:S04]  /*198d0*/  STL [R1+0xf8c], R2 ;  /* 0x000f8c0201007387 */ /* 0x0201e80000100800 */
[----:B------:R-:W3:Y:S04]  /*198e0*/  LDL R131, [R1+0x5e0] ;  /* 0x0005e00001837983 */ /* 0x000ee80000100800 */
[----:B------:R-:W3:Y:S01]  /*198f0*/  LDL R130, [R1+0x6d0] ;  /* 0x0006d00001827983 */ /* 0x000ee20000100800 */
[----:B------:R-:W1:Y:S03]  /*19900*/  S2R R3, SR_TID.X ;  /* 0x0000000000037919 */ /* 0x000e660000002100 */
[----:B0-----:R-:W3:Y:S01]  /*19910*/  LDL R2, [R1+0x6c4] ;  /* 0x0006c40001027983 */ /* 0x001ee20000100800 */
[----:B------:R-:W-:-:S02]  /*19920*/  PRMT R186, RZ, 0x7610, R186 ;  /* 0x00007610ffba7816 */ /* 0x000fc400000000ba */
[----:B------:R-:W-:Y:S02]  /*19930*/  PRMT R18, RZ, 0x7610, R18 ;  /* 0x00007610ff127816 */ /* 0x000fe40000000012 */
[----:B-1----:R-:W-:-:S04]  /*19940*/  SHF.R.U32.HI R3, RZ, 0x6, R3 ;  /* 0x00000006ff037819 */ /* 0x002fc80000011603 */
[----:B------:R-:W-:Y:S01]  /*19950*/  SGXT.U32 R3, R3, 0x1 ;  /* 0x000000010303781a */ /* 0x000fe20000000000 */
[----:B--2---:R4:W2:Y:S02]  /*19960*/  @!P0 LDG.E.U16 R168, desc[UR40][R4.64] ;  /* 0x0000002804a88981 */ /* 0x0048a4000c1e1500 */
[----:B----4-:R-:W-:Y:S02]  /*19970*/  @!P1 IMAD.MOV.U32 R5, RZ, RZ, R128 ;  /* 0x000000ffff059224 */ /* 0x010fe400078e0080 */
[----:B------:R-:W4:Y:S01]  /*19980*/  LDL R128, [R1+0x6c8] ;  /* 0x0006c80001807983 */ /* 0x000f220000100800 */
[----:B---3--:R-:W-:-:S03]  /*19990*/  @!P1 IMAD.MOV.U32 R4, RZ, RZ, R127 ;  /* 0x000000ffff049224 */ /* 0x008fc600078e007f */
[----:B------:R-:W3:Y:S01]  /*199a0*/  LDL R127, [R1+0x6cc] ;  /* 0x0006cc00017f7983 */ /* 0x000ee20000100800 */
[----:B------:R-:W-:-:S03]  /*199b0*/  LOP3.LUT R133, R3, 0xa, RZ, 0xfc, !PT ;  /* 0x0000000a03857812 */ /* 0x000fc600078efcff */
[----:B------:R0:W2:Y:S01]  /*199c0*/  @!P1 LDG.E.U16 R182, desc[UR40][R4.64] ;  /* 0x0000002804b69981 */ /* 0x0000a2000c1e1500 */
[----:B------:R-:W-:Y:S01]  /*199d0*/  ISETP.GE.AND P0, PT, R133, UR5, PT ;  /* 0x0000000585007c0c */ /* 0x000fe2000bf06270 */
[----:B0-----:R-:W-:Y:S02]  /*199e0*/  @!P2 IMAD.MOV.U32 R4, RZ, RZ, R129 ;  /* 0x000000ffff04a224 */ /* 0x001fe400078e0081 */
[----:B------:R-:W2:Y:S01]  /*199f0*/  LDL R129, [R1+0x6c0] ;  /* 0x0006c00001817983 */ /* 0x000ea20000100800 */
[----:B------:R-:W-:-:S05]  /*19a00*/  @!P2 IMAD.MOV.U32 R5, RZ, RZ, R132 ;  /* 0x000000ffff05a224 */ /* 0x000fca00078e0084 */
[----:B------:R0:W2:Y:S02]  /*19a10*/  @!P2 LDG.E.U16 R186, desc[UR40][R4.64] ;  /* 0x0000002804baa981 */ /* 0x0000a4000c1e1500 */
[----:B0-----:R-:W-:Y:S02]  /*19a20*/  @!P3 IMAD.MOV.U32 R5, RZ, RZ, R131 ;  /* 0x000000ffff05b224 */ /* 0x001fe400078e0083 */
[----:B------:R-:W2:Y:S01]  /*19a30*/  LDL R131, [R1+0x6b8] ;  /* 0x0006b80001837983 */ /* 0x000ea20000100800 */
[----:B------:R-:W-:-:S03]  /*19a40*/  @!P3 IMAD.MOV.U32 R4, RZ, RZ, R130 ;  /* 0x000000ffff04b224 */ /* 0x000fc600078e0082 */
[----:B------:R-:W2:Y:S04]  /*19a50*/  LDL R130, [R1+0x6bc] ;  /* 0x0006bc0001827983 */ /* 0x000ea80000100800 */
[----:B------:R4:W2:Y:S01]  /*19a60*/  @!P3 LDG.E.U16 R18, desc[UR40][R4.64] ;  /* 0x000000280412b981 */ /* 0x0008a2000c1e1500 */
[----:B------:R-:W0:Y:S01]  /*19a70*/  S2R R3, SR_TID.X ;  /* 0x0000000000037919 */ /* 0x000e220000002100 */
[----:B----4-:R-:W-:Y:S02]  /*19a80*/  @!P0 IMAD.MOV.U32 R5, RZ, RZ, R128 ;  /* 0x000000ffff058224 */ /* 0x010fe400078e0080 */
[----:B------:R-:W4:Y:S01]  /*19a90*/  LDL R128, [R1+0x6b0] ;  /* 0x0006b00001807983 */ /* 0x000f220000100800 */
[----:B0-----:R-:W-:-:S04]  /*19aa0*/  SHF.R.U32.HI R3, RZ, 0x6, R3 ;  /* 0x00000006ff037819 */ /* 0x001fc80000011603 */
[----:B------:R-:W-:-:S04]  /*19ab0*/  SGXT.U32 R3, R3, 0x1 ;  /* 0x000000010303781a */ /* 0x000fc80000000000 */
[----:B------:R-:W-:Y:S02]  /*19ac0*/  LOP3.LUT R133, R3, 0xc, RZ, 0xfc, !PT ;  /* 0x0000000c03857812 */ /* 0x000fe400078efcff */
[----:B------:R-:W0:Y:S02]  /*19ad0*/  S2R R3, SR_TID.X ;  /* 0x0000000000037919 */ /* 0x000e240000002100 */
[----:B------:R-:W-:Y:S01]  /*19ae0*/  ISETP.GE.AND P1, PT, R133, UR5, PT ;  /* 0x0000000585007c0c */ /* 0x000fe2000bf26270 */
[----:B---3--:R-:W-:Y:S01]  /*19af0*/  @!P0 IMAD.MOV.U32 R4, RZ, RZ, R127 ;  /* 0x000000ffff048224 */ /* 0x008fe200078e007f */
[----:B------:R-:W-:Y:S01]  /*19b00*/  PRMT R163, RZ, 0x7610, R163 ;  /* 0x00007610ffa37816 */ /* 0x000fe200000000a3 */
[----:B------:R-:W3:Y:S01]  /*19b10*/  LDL R127, [R1+0x6b4] ;  /* 0x0006b400017f7983 */ /* 0x000ee20000100800 */
[----:B------:R-:W-:Y:S02]  /*19b20*/  PRMT R176, RZ, 0x7610, R176 ;  /* 0x00007610ffb07816 */ /* 0x000fe400000000b0 */
[----:B------:R-:W-:Y:S01]  /*19b30*/  PRMT R185, RZ, 0x7610, R185 ;  /* 0x00007610ffb97816 */ /* 0x000fe200000000b9 */
[----:B------:R-:W3:Y:S04]  /*19b40*/  LDL R133, [R1+0x688] ;  /* 0x0006880001857983 */ /* 0x000ee80000100800 */
[----:B------:R1:W3:Y:S02]  /*19b50*/  @!P0 LDG.E.U16 R163, desc[UR40][R4.64] ;  /* 0x0000002804a38981 */ /* 0x0002e4000c1e1500 */
[----:B-1----:R-:W-:-:S02]  /*19b60*/  @!P1 IMAD.MOV.U32 R4, RZ, RZ, R2 ;  /* 0x000000ffff049224 */ /* 0x002fc400078e0002 */
[----:B------:R-:W3:Y:S01]  /*19b70*/  LDL R2, [R1+0x6ac] ;  /* 0x0006ac0001027983 */ /* 0x000ee20000100800 */
[----:B0-----:R-:W-:-:S04]  /*19b80*/  SHF.R.U32.HI R3, RZ, 0x6, R3 ;  /* 0x00000006ff037819 */ /* 0x001fc80000011603 */
[----:B------:R-:W-:-:S04]  /*19b90*/  SGXT.U32 R3, R3, 0x1 ;  /* 0x000000010303781a */ /* 0x000fc80000000000 */
[----:B------:R-:W-:Y:S02]  /*19ba0*/  LOP3.LUT R132, R3, 0xe, RZ, 0xfc, !PT ;  /* 0x0000000e03847812 */ /* 0x000fe400078efcff */
[----:B------:R-:W0:Y:S02]  /*19bb0*/  S2R R3, SR_TID.X ;  /* 0x0000000000037919 */ /* 0x000e240000002100 */
[----:B------:R-:W-:Y:S01]  /*19bc0*/  ISETP.GE.AND P2, PT, R132, UR5, PT ;  /* 0x0000000584007c0c */ /* 0x000fe2000bf46270 */
[----:B--2---:R-:W-:Y:S02]  /*19bd0*/  @!P1 IMAD.MOV.U32 R5, RZ, RZ, R129 ;  /* 0x000000ffff059224 */ /* 0x004fe400078e0081 */
[----:B------:R-:W2:Y:S04]  /*19be0*/  LDL R129, [R1+0x6a8] ;  /* 0x0006a80001817983 */ /* 0x000ea80000100800 */
[----:B------:R1:W2:Y:S01]  /*19bf0*/  @!P1 LDG.E.U16 R176, desc[UR40][R4.64] ;  /* 0x0000002804b09981 */ /* 0x0002a2000c1e1500 */
[----:B0-----:R-:W-:-:S04]  /*19c00*/  SHF.R.U32.HI R3, RZ, 0x6, R3 ;  /* 0x00000006ff037819 */ /* 0x001fc80000011603 */
[----:B------:R-:W-:-:S04]  /*19c10*/  SGXT.U32 R3, R3, 0x1 ;  /* 0x000000010303781a */ /* 0x000fc80000000000 */
[----:B------:R-:W-:-:S04]  /*19c20*/  LOP3.LUT R132, R3, 0x10, RZ, 0xfc, !PT ;  /* 0x0000001003847812 */ /* 0x000fc800078efcff */
[----:B------:R-:W-:Y:S01]  /*19c30*/  ISETP.GE.AND P3, PT, R132, UR5, PT ;  /* 0x0000000584007c0c */ /* 0x000fe2000bf66270 */
[----:B-1----:R-:W-:Y:S02]  /*19c40*/  @!P2 IMAD.MOV.U32 R5, RZ, RZ, R131 ;  /* 0x000000ffff05a224 */ /* 0x002fe400078e0083 */
[----:B------:R-:W2:Y:S01]  /*19c50*/  LDL R131, [R1+0x6a0] ;  /* 0x0006a00001837983 */ /* 0x000ea20000100800 */
[----:B------:R-:W-:-:S03]  /*19c60*/  @!P2 IMAD.MOV.U32 R4, RZ, RZ, R130 ;  /* 0x000000ffff04a224 */ /* 0x000fc600078e0082 */
[----:B------:R-:W2:Y:S04]  /*19c70*/  LDL R130, [R1+0x6a4] ;  /* 0x0006a40001827983 */ /* 0x000ea80000100800 */
[----:B------:R4:W2:Y:S01]  /*19c80*/  @!P2 LDG.E.U16 R185, desc[UR40][R4.64] ;  /* 0x0000002804b9a981 */ /* 0x0008a2000c1e1500 */
[----:B------:R-:W0:Y:S02]  /*19c90*/  S2R R3, SR_TID.X ;  /* 0x0000000000037919 */ /* 0x000e240000002100 */
[----:B0-----:R-:W-:-:S04]  /*19ca0*/  SHF.R.U32.HI R3, RZ, 0x6, R3 ;  /* 0x00000006ff037819 */ /* 0x001fc80000011603 */
[----:B------:R-:W-:-:S04]  /*19cb0*/  SGXT.U32 R3, R3, 0x1 ;  /* 0x000000010303781a */ /* 0x000fc80000000000 */
[----:B------:R-:W-:Y:S01]  /*19cc0*/  LOP3.LUT R132, R3, 0x12, RZ, 0xfc, !PT ;  /* 0x0000001203847812 */ /* 0x000fe200078efcff */
[----:B----4-:R-:W-:Y:S02]  /*19cd0*/  @!P3 IMAD.MOV.U32 R5, RZ, RZ, R128 ;  /* 0x000000ffff05b224 */ /* 0x010fe400078e0080 */
[----:B------:R-:W4:Y:S01]  /*19ce0*/  LDL R128, [R1+0x698] ;  /* 0x0006980001807983 */ /* 0x000f220000100800 */
[----:B------:R-:W0:Y:S01]  /*19cf0*/  S2R R3, SR_TID.X ;  /* 0x0000000000037919 */ /* 0x000e220000002100 */
[----:B------:R-:W-:Y:S02]  /*19d00*/  ISETP.GE.AND P0, PT, R132, UR5, PT ;  /* 0x0000000584007c0c */ /* 0x000fe4000bf06270 */
[----:B0-----:R-:W-:-:S04]  /*19d10*/  SHF.R.U32.HI R3, RZ, 0x6, R3 ;  /* 0x00000006ff037819 */ /* 0x001fc80000011603 */
[----:B------:R-:W-:-:S04]  /*19d20*/  SGXT.U32 R3, R3, 0x1 ;  /* 0x000000010303781a */ /* 0x000fc80000000000 */
[----:B------:R-:W-:Y:S02]  /*19d30*/  LOP3.LUT R132, R3, 0x14, RZ, 0xfc, !PT ;  /* 0x0000001403847812 */ /* 0x000fe400078efcff */
[----:B------:R-:W0:Y:S02]  /*19d40*/  S2R R3, SR_TID.X ;  /* 0x0000000000037919 */ /* 0x000e240000002100 */
[----:B------:R-:W-:Y:S02]  /*19d50*/  ISETP.GE.AND P1, PT, R132, UR5, PT ;  /* 0x0000000584007c0c */ /* 0x000fe4000bf26270 */
[----:B0-----:R-:W-:-:S04]  /*19d60*/  SHF.R.U32.HI R3, RZ, 0x6, R3 ;  /* 0x00000006ff037819 */ /* 0x001fc80000011603 */
[----:B------:R-:W-:-:S04]  /*19d70*/  SGXT.U32 R3, R3, 0x1 ;  /* 0x000000010303781a */ /* 0x000fc80000000000 */
[----:B------:R-:W-:Y:S02]  /*19d80*/  LOP3.LUT R132, R3, 0x16, RZ, 0xfc, !PT ;  /* 0x0000001603847812 */ /* 0x000fe400078efcff */
[----:B------:R-:W0:Y:S01]  /*19d90*/  S2R R3, SR_TID.X ;  /* 0x0000000000037919 */ /* 0x000e220000002100 */
[----:B------:R-:W-:Y:S01]  /*19da0*/  PRMT R16, RZ, 0x7610, R16 ;  /* 0x00007610ff107816 */ /* 0x000fe20000000010 */
[----:B---3--:R-:W-:Y:S02]  /*19db0*/  @!P3 IMAD.MOV.U32 R4, RZ, RZ, R127 ;  /* 0x000000ffff04b224 */ /* 0x008fe400078e007f */
[----:B------:R-:W3:Y:S04]  /*19dc0*/  LDL R127, [R1+0x69c] ;  /* 0x00069c00017f7983 */ /* 0x000ee80000100800 */
[----:B------:R1:W3:Y:S01]  /*19dd0*/  @!P3 LDG.E.U16 R16, desc[UR40][R4.64] ;  /* 0x000000280410b981 */ /* 0x0002e2000c1e1500 */
[----:B------:R-:W-:Y:S01]  /*19de0*/  ISETP.GE.AND P2, PT, R132, UR5, PT ;  /* 0x0000000584007c0c */ /* 0x000fe2000bf46270 */
[----:B-1----:R-:W-:-:S02]  /*19df0*/  @!P0 IMAD.MOV.U32 R4, RZ, RZ, R2 ;  /* 0x000000ffff048224 */ /* 0x002fc400078e0002 */
[----:B------:R-:W3:Y:S01]  /*19e00*/  LDL R2, [R1+0x694] ;  /* 0x0006940001027983 */ /* 0x000ee20000100800 */
[----:B0-----:R-:W-:-:S04]  /*19e10*/  SHF.R.U32.HI R3, RZ, 0x6, R3 ;  /* 0x00000006ff037819 */ /* 0x001fc80000011603 */
[----:B------:R-:W-:-:S04]  /*19e20*/  SGXT.U32 R3, R3, 0x1 ;  /* 0x000000010303781a */ /* 0x000fc80000000000 */
[----:B------:R-:W-:Y:S02]  /*19e30*/  LOP3.LUT R132, R3, 0x18, RZ, 0xfc, !PT ;  /* 0x0000001803847812 */ /* 0x000fe400078efcff */
[----:B------:R-:W0:Y:S01]  /*19e40*/  S2R R3, SR_TID.X ;  /* 0x0000000000037919 */ /* 0x000e220000002100 */
[----:B------:R-:W-:Y:S01]  /*19e50*/  PRMT R156, RZ, 0x7610, R156 ;  /* 0x00007610ff9c7816 */ /* 0x000fe2000000009c */
[----:B--2---:R-:W-:Y:S01]  /*19e60*/  @!P0 IMAD.MOV.U32 R5, RZ, RZ, R129 ;  /* 0x000000ffff058224 */ /* 0x004fe200078e0081 */
[----:B------:R-:W-:Y:S01]  /*19e70*/  ISETP.GE.AND P3, PT, R132, UR5, PT ;  /* 0x0000000584007c0c */ /* 0x000fe2000bf66270 */
[----:B------:R-:W2:Y:S01]  /*19e80*/  LDL R129, [R1+0x690] ;  /* 0x0006900001817983 */ /* 0x000ea20000100800 */
[----:B------:R-:W-:-:S03]  /*19e90*/  PRMT R171, RZ, 0x7610, R171 ;  /* 0x00007610ffab7816 */ /* 0x000fc600000000ab */
[----:B------:R1:W2:Y:S02]  /*19ea0*/  @!P0 LDG.E.U16 R156, desc[UR40][R4.64] ;  /* 0x00000028049c8981 */ /* 0x0002a4000c1e1500 */
[----:B-1----:R-:W-:Y:S01]  /*19eb0*/  @!P1 IMAD.MOV.U32 R4, RZ, RZ, R130 ;  /* 0x000000ffff049224 */ /* 0x002fe200078e0082 */
[----:B0-----:R-:W-:-:S04]  /*19ec0*/  SHF.R.U32.HI R3, RZ, 0x6, R3 ;  /* 0x00000006ff037819 */ /* 0x001fc80000011603 */
[----:B------:R-:W-:-:S04]  /*19ed0*/  SGXT.U32 R3, R3, 0x1 ;  /* 0x000000010303781a */ /* 0x000fc80000000000 */
[----:B------:R-:W-:Y:S01]  /*19ee0*/  LOP3.LUT R132, R3, 0x1a, RZ, 0xfc, !PT ;  /* 0x0000001a03847812 */ /* 0x000fe200078efcff */
[----:B------:R-:W-:Y:S01]  /*19ef0*/  @!P1 IMAD.MOV.U32 R5, RZ, RZ, R131 ;  /* 0x000000ffff059224 */ /* 0x000fe200078e0083 */
[----:B------:R-:W-:Y:S01]  /*19f00*/  PRMT R184, RZ, 0x7610, R184 ;  /* 0x00007610ffb87816 */ /* 0x000fe200000000b8 */
[----:B------:R-:W0:Y:S01]  /*19f10*/  S2R R3, SR_TID.X ;  /* 0x0000000000037919 */ /* 0x000e220000002100 */
[----:B------:R-:W-:Y:S02]  /*19f20*/  ISETP.GE.AND P0, PT, R132, UR5, PT ;  /* 0x0000000584007c0c */ /* 0x000fe4000bf06270 */
[----:B------:R-:W2:Y:S04]  /*19f30*/  LDL R132, [R1+0x68c] ;  /* 0x00068c0001847983 */ /* 0x000ea80000100800 */
[----:B------:R4:W2:Y:S04]  /*19f40*/  @!P1 LDG.E.U16 R171, desc[UR40][R4.64] ;  /* 0x0000002804ab9981 */ /* 0x0008a8000c1e1500 */
[----:B------:R-:W2:Y:S01]  /*19f50*/  LDL R131, [R1+0x678] ;  /* 0x0006780001837983 */ /* 0x000ea20000100800 */
[----:B----4-:R-:W-:-:S03]  /*19f60*/  @!P2 IMAD.MOV.U32 R5, RZ, RZ, R128 ;  /* 0x000000ffff05a224 */ /* 0x010fc600078e0080 */
[----:B------:R-:W4:Y:S01]  /*19f70*/  LDL R128, [R1+0x680] ;  /* 0x0006800001807983 */ /* 0x000f220000100800 */
[----:B0-----:R-:W-:-:S04]  /*19f80*/  SHF.R.U32.HI R130, RZ, 0x6, R3 ;  /* 0x00000006ff827819 */ /* 0x001fc80000011603 */
[----:B------:R-:W-:-:S04]  /*19f90*/  SGXT.U32 R130, R130, 0x1 ;  /* 0x000000018282781a */ /* 0x000fc80000000000 */
[----:B------:R-:W-:-:S04]  /*19fa0*/  LOP3.LUT R130, R130, 0x1c, RZ, 0xfc, !PT ;  /* 0x0000001c82827812 */ /* 0x000fc800078efcff */
[----:B------:R-:W-:Y:S02]  /*19fb0*/  ISETP.GE.AND P1, PT, R130, UR5, PT ;  /* 0x0000000582007c0c */ /* 0x000fe4000bf26270 */
[----:B------:R-:W4:Y:S01]  /*19fc0*/  LDL R130, [R1+0x670] ;  /* 0x0006700001827983 */ /* 0x000f220000100800 */
[----:B------:R-:W-:Y:S02]  /*19fd0*/  PRMT R12, RZ, 0x7610, R12 ;  /* 0x00007610ff0c7816 */ /* 0x000fe4000000000c */
[----:B------:R-:W-:Y:S01]  /*19fe0*/  PRMT R22, RZ, 0x7610, R22 ;  /* 0x00007610ff167816 */ /* 0x000fe20000000016 */
[----:B---3--:R-:W-:Y:S02]  /*19ff0*/  @!P2 IMAD.MOV.U32 R4, RZ, RZ, R127 ;  /* 0x000000ffff04a224 */ /* 0x008fe400078e007f */
[----:B------:R-:W3:Y:S04]  /*1a000*/  LDL R127, [R1+0x684] ;  /* 0x00068400017f7983 */ /* 0x000ee80000100800 */
[----:B------:R0:W3:Y:S02]  /*1a010*/  @!P2 LDG.E.U16 R184, desc[UR40][R4.64] ;  /* 0x0000002804b8a981 */ /* 0x0000e4000c1e1500 */
[----:B0-----:R-:W-:-:S02]  /*1a020*/  @!P3 IMAD.MOV.U32 R4, RZ, RZ, R2 ;  /* 0x000000ffff04b224 */ /* 0x001fc400078e0002 */
[----:B------:R-:W3:Y:S01]  /*1a030*/  LDL R2, [R1+0x67c] ;  /* 0x00067c0001027983 */ /* 0x000ee20000100800 */
[----:B--2---:R-:W-:-:S03]  /*1a040*/  @!P3 IMAD.MOV.U32 R5, RZ, RZ, R129 ;  /* 0x000000ffff05b224 */ /* 0x004fc600078e0081 */
[----:B------:R-:W2:Y:S04]  /*1a050*/  LDL R129, [R1+0x674] ;  /* 0x0006740001817983 */ /* 0x000ea80000100800 */
[----:B------:R0:W2:Y:S02]  /*1a060*/  @!P3 LDG.E.U16 R12, desc[UR40][R4.64] ;  /* 0x00000028040cb981 */ /* 0x0000a4000c1e1500 */
[----:B0-----:R-:W-:Y:S02]  /*1a070*/  @!P0 IMAD.MOV.U32 R5, RZ, RZ, R133 ;  /* 0x000000ffff058224 */ /* 0x001fe400078e0085 */
[----:B------:R-:W-:-:S05]  /*1a080*/  @!P0 IMAD.MOV.U32 R4, RZ, RZ, R132 ;  /* 0x000000ffff048224 */ /* 0x000fca00078e0084 */
[----:B------:R4:W2:Y:S02]  /*1a090*/  @!P0 LDG.E.U16 R22, desc[UR40][R4.64] ;  /* 0x0000002804168981 */ /* 0x0008a4000c1e1500 */
[----:B----4-:R-:W-:Y:S02]  /*1a0a0*/  @!P1 IMAD.MOV.U32 R5, RZ, RZ, R128 ;  /* 0x000000ffff059224 */ /* 0x010fe400078e0080 */
[----:B------:R-:W4:Y:S01]  /*1a0b0*/  LDL R128, [R1+0x668] ;  /* 0x0006680001807983 */ /* 0x000f220000100800 */
[----:B------:R-:W-:-:S04]  /*1a0c0*/  SHF.R.U32.HI R3, RZ, 0x6, R3 ;  /* 0x00000006ff037819 */ /* 0x000fc80000011603 */
[----:B------:R-:W-:-:S04]  /*1a0d0*/  SGXT.U32 R3, R3, 0x1 ;  /* 0x000000010303781a */ /* 0x000fc80000000000 */
[----:B------:R-:W-:-:S04]  /*1a0e0*/  LOP3.LUT R3, R3, 0x1e, RZ, 0xfc, !PT ;  /* 0x0000001e03037812 */ /* 0x000fc800078efcff */
[----:B------:R-:W-:Y:S02]  /*1a0f0*/  ISETP.GE.AND P2, PT, R3, UR5, PT ;  /* 0x0000000503007c0c */ /* 0x000fe4000bf46270 */
[----:B------:R-:W0:Y:S02]  /*1a100*/  S2R R3, SR_TID.X ;  /* 0x0000000000037919 */ /* 0x000e240000002100 */
[--C-:B0-----:R-:W-:Y:S02]  /*1a110*/  SHF.R.U32.HI R134, RZ, 0x6, R3.reuse ;  /* 0x00000006ff867819 */ /* 0x101fe40000011603 */
[----:B------:R-:W-:-:S04]  /*1a120*/  SHF.R.U32.HI R3, RZ, 0x6, R3 ;  /* 0x00000006ff037819 */ /* 0x000fc80000011603 */
[----:B------:R-:W-:-:S04]  /*1a130*/  SGXT.U32 R3, R3, 0x1 ;  /* 0x000000010303781a */ /* 0x000fc80000000000 */
[----:B------:R-:W-:Y:S02]  /*1a140*/  LOP3.LUT R132, R3, 0x22, RZ, 0xfc, !PT ;  /* 0x0000002203847812 */ /* 0x000fe400078efcff */
[----:B------:R-:W0:Y:S02]  /*1a150*/  S2R R3, SR_TID.X ;  /* 0x0000000000037919 */ /* 0x000e240000002100 */
[----:B------:R-:W-:Y:S02]  /*1a160*/  ISETP.GE.AND P0, PT, R132, UR5, PT ;  /* 0x0000000584007c0c */ /* 0x000fe4000bf06270 */
[----:B------:R-:W-:Y:S02]  /*1a170*/  PRMT R165, RZ, 0x7610, R165 ;  /* 0x00007610ffa57816 */ /* 0x000fe400000000a5 */
[----:B------:R-:W-:Y:S02]  /*1a180*/  PRMT R183, RZ, 0x7610, R183 ;  /* 0x00007610ffb77816 */ /* 0x000fe400000000b7 */
[----:B0-----:R-:W-:Y:S01]  /*1a190*/  SHF.R.U32.HI R132, RZ, 0x6, R3 ;  /* 0x00000006ff847819 */ /* 0x001fe20000011603 */
[----:B---3--:R-:W-:Y:S01]  /*1a1a0*/  @!P1 IMAD.MOV.U32 R4, RZ, RZ, R127 ;  /* 0x000000ffff049224 */ /* 0x008fe200078e007f */
[----:B------:R-:W-:Y:S01]  /*1a1b0*/  SHF.R.U32.HI R3, RZ, 0x6, R3 ;  /* 0x00000006ff037819 */ /* 0x000fe20000011603 */
[----:B------:R-:W3:Y:S03]  /*1a1c0*/  LDL R127, [R1+0x66c] ;  /* 0x00066c00017f7983 */ /* 0x000ee60000100800 */
[----:B------:R-:W-:Y:S01]  /*1a1d0*/  SGXT.U32 R3, R3, 0x1 ;  /* 0x000000010303781a */ /* 0x000fe20000000000 */
[----:B------:R0:W3:Y:S03]  /*1a1e0*/  @!P1 LDG.E.U16 R165, desc[UR40][R4.64] ;  /* 0x0000002804a59981 */ /* 0x0000e6000c1e1500 */
[----:B------:R-:W-:Y:S01]  /*1a1f0*/  LOP3.LUT R3, R3, 0x26, RZ, 0xfc, !PT ;  /* 0x0000002603037812 */ /* 0x000fe200078efcff */
[----:B0-----:R-:W-:-:S02]  /*1a200*/  @!P2 IMAD.MOV.U32 R4, RZ, RZ, R2 ;  /* 0x000000ffff04a224 */ /* 0x001fc400078e0002 */
[----:B------:R-:W-:Y:S01]  /*1a210*/  @!P2 IMAD.MOV.U32 R5, RZ, RZ, R131 ;  /* 0x000000ffff05a224 */ /* 0x000fe200078e0083 */
[----:B------:R-:W-:Y:S01]  /*1a220*/  SGXT.U32 R134, R134, 0x1 ;  /* 0x000000018686781a */ /* 0x000fe20000000000 */
[----:B------:R-:W3:Y:S04]  /*1a230*/  LDL R2, [R1+0x664] ;  /* 0x0006640001027983 */ /* 0x000ee80000100800 */
[----:B------:R0:W3:Y:S01]  /*1a240*/  @!P2 LDG.E.U16 R183, desc[UR40][R4.64] ;  /* 0x0000002804b7a981 */ /* 0x0000e2000c1e1500 */
[----:B------:R-:W-:Y:S02]  /*1a250*/  ISETP.GE.AND P2, PT, R3, UR5, PT ;  /* 0x0000000503007c0c */ /* 0x000fe4000bf46270 */
[----:B------:R-:W1:Y:S01]  /*1a260*/  S2R R3, SR_TID.X ;  /* 0x0000000000037919 */ /* 0x000e620000002100 */
[----:B------:R-:W-:-:S04]  /*1a270*/  LOP3.LUT R134, R134, 0x20, RZ, 0xfc, !PT ;  /* 0x0000002086867812 */ /* 0x000fc800078efcff */
[----:B------:R-:W-:Y:S02]  /*1a280*/  ISETP.GE.AND P3, PT, R134, UR5, PT ;  /* 0x0000000586007c0c */ /* 0x000fe4000bf66270 */
[----:B------:R-:W-:Y:S02]  /*1a290*/  SGXT.U32 R132, R132, 0x1 ;  /* 0x000000018484781a */ /* 0x000fe40000000000 */
[----:B------:R-:W-:-:S09]  /*1a2a0*/  PRMT R11, RZ, 0x7610, R11 ;  /* 0x00007610ff0b7816 */ /* 0x000fd2000000000b */
[----:B0-----:R-:W-:Y:S02]  /*1a2b0*/  @!P3 IMAD.MOV.U32 R5, RZ, RZ, R130 ;  /* 0x000000ffff05b224 */ /* 0x001fe400078e0082 */
[----:B------:R-:W3:Y:S01]  /*1a2c0*/  LDL R130, [R1+0x660] ;  /* 0x0006600001827983 */ /* 0x000ee20000100800 */
[----:B--2---:R-:W-:Y:S01]  /*1a2d0*/  @!P3 IMAD.MOV.U32 R4, RZ, RZ, R129 ;  /* 0x000000ffff04b224 */ /* 0x004fe200078e0081 */
[----:B------:R-:W-:Y:S02]  /*1a2e0*/  LOP3.LUT R132, R132, 0x24, RZ, 0xfc, !PT ;  /* 0x0000002484847812 */ /* 0x000fe400078efcff */
[----:B------:R-:W2:Y:S01]  /*1a2f0*/  LDL R129, [R1+0x658] ;  /* 0x0006580001817983 */ /* 0x000ea20000100800 */
[----:B-1----:R-:W-:-:S03]  /*1a300*/  SHF.R.U32.HI R131, RZ, 0x6, R3 ;  /* 0x00000006ff837819 */ /* 0x002fc60000011603 */
[----:B------:R4:W2:Y:S01]  /*1a310*/  @!P3 LDG.E.U16 R11, desc[UR40][R4.64] ;  /* 0x00000028040bb981 */ /* 0x0008a2000c1e1500 */
[----:B------:R-:W-:-:S03]  /*1a320*/  SGXT.U32 R131, R131, 0x1 ;  /* 0x000000018383781a */ /* 0x000fc60000000000 */
[----:B------:R-:W2:Y:S01]  /*1a330*/  LDL R3, [R1+0x65c] ;  /* 0x00065c0001037983 */ /* 0x000ea20000100800 */
[----:B------:R-:W-:Y:S02]  /*1a340*/  LOP3.LUT R133, R131, 0x28, RZ, 0xfc, !PT ;  /* 0x0000002883857812 */ /* 0x000fe400078efcff */
[----:B------:R-:W-:Y:S02]  /*1a350*/  ISETP.GE.AND P1, PT, R132, UR5, PT ;  /* 0x0000000584007c0c */ /* 0x000fe4000bf26270 */
[----:B------:R-:W-:Y:S01]  /*1a360*/  ISETP.GE.AND P3, PT, R133, UR5, PT ;  /* 0x0000000585007c0c */ /* 0x000fe2000bf66270 */
[----:B------:R-:W2:Y:S04]  /*1a370*/  LDL R132, [R1+0x654] ;  /* 0x0006540001847983 */ /* 0x000ea80000100800 */
[----:B------:R-:W2:Y:S01]  /*1a380*/  LDL R133, [R1+0x650] ;  /* 0x0006500001857983 */ /* 0x000ea20000100800 */
[----:B----4-:R-:W-:-:S03]  /*1a390*/  @!P0 IMAD.MOV.U32 R5, RZ, RZ, R128 ;  /* 0x000000ffff058224 */ /* 0x010fc600078e0080 */
[----:B------:R-:W4:Y:S01]  /*1a3a0*/  LDL R128, [R1+0x648] ;  /* 0x0006480001807983 */ /* 0x000f220000100800 */
[----:B------:R-:W-:-:S04]  /*1a3b0*/  LOP3.LUT R131, R131, 0x2a, RZ, 0xfc, !PT ;  /* 0x0000002a83837812 */ /* 0x000fc800078efcff */
[----:B------:R-:W-:Y:S02]  /*1a3c0*/  ISETP.GE.AND P4, PT, R131, UR5, PT ;  /* 0x0000000583007c0c */ /* 0x000fe4000bf86270 */
[----:B------:R-:W0:Y:S01]  /*1a3d0*/  S2R R131, SR_TID.X ;  /* 0x0000000000837919 */ /* 0x000e220000002100 */
[----:B------:R-:W-:Y:S02]  /*1a3e0*/  PRMT R15, RZ, 0x7610, R15 ;  /* 0x00007610ff0f7816 */ /* 0x000fe4000000000f */
[----:B------:R-:W-:Y:S02]  /*1a3f0*/  PRMT R159, RZ, 0x7610, R159 ;  /* 0x00007610ff9f7816 */ /* 0x000fe4000000009f */
[----:B------:R-:W-:Y:S02]  /*1a400*/  PRMT R178, RZ, 0x7610, R178 ;  /* 0x00007610ffb27816 */ /* 0x000fe400000000b2 */
[----:B------:R-:W-:Y:S02]  /*1a410*/  PRMT R9, RZ, 0x7610, R9 ;  /* 0x00007610ff097816 */ /* 0x000fe40000000009 */
[----:B0-----:R-:W-:-:S04]  /*1a420*/  SHF.R.U32.HI R131, RZ, 0x6, R131 ;  /* 0x00000006ff837819 */ /* 0x001fc80000011683 */
[----:B------:R-:W-:-:S04]  /*1a430*/  SGXT.U32 R131, R131, 0x1 ;  /* 0x000000018383781a */ /* 0x000fc80000000000 */
[----:B------:R-:W-:Y:S01]  /*1a440*/  LOP3.LUT R131, R131, 0x2c, RZ, 0xfc, !PT ;  /* 0x0000002c83837812 */ /* 0x000fe200078efcff */
[----:B---3--:R-:W-:Y:S02]  /*1a450*/  @!P0 IMAD.MOV.U32 R4, RZ, RZ, R127 ;  /* 0x000000ffff048224 */ /* 0x008fe400078e007f */
[----:B------:R-:W3:Y:S04]  /*1a460*/  LDL R127, [R1+0x64c] ;  /* 0x00064c00017f7983 */ /* 0x000ee80000100800 */
[----:B------:R0:W3:Y:S02]  /*1a470*/  @!P0 LDG.E.U16 R15, desc[UR40][R4.64] ;  /* 0x00000028040f8981 */ /* 0x0000e4000c1e1500 */
[----:B0-----:R-:W-:Y:S02]  /*1a480*/  @!P1 IMAD.MOV.U32 R4, RZ, RZ, R2 ;  /* 0x000000ffff049224 */ /* 0x001fe400078e0002 */
[----:B------:R-:W3:Y:S01]  /*1a490*/  LDL R2, [R1+0x644] ;  /* 0x0006440001027983 */ /* 0x000ee20000100800 */
[----:B------:R-:W-:-:S03]  /*1a4a0*/  ISETP.GE.AND P0, PT, R131, UR5, PT ;  /* 0x0000000583007c0c */ /* 0x000fc6000bf06270 */
[----:B------:R-:W3:Y:S01]  /*1a4b0*/  LDL R131, [R1+0x638] ;  /* 0x0006380001837983 */ /* 0x000ee20000100800 */
[----:B------:R-:W-:-:S03]  /*1a4c0*/  @!P1 IMAD.MOV.U32 R5, RZ, RZ, R130 ;  /* 0x000000ffff059224 */ /* 0x000fc600078e0082 */
[----:B------:R-:W3:Y:S04]  /*1a4d0*/  LDL R130, [R1+0x640] ;  /* 0x0006400001827983 */ /* 0x000ee80000100800 */
[----:B------:R2:W3:Y:S02]  /*1a4e0*/  @!P1 LDG.E.U16 R159, desc[UR40][R4.64] ;  /* 0x00000028049f9981 */ /* 0x0004e4000c1e1500 */
[----:B--2---:R-:W-:Y:S02]  /*1a4f0*/  @!P2 IMAD.MOV.U32 R5, RZ, RZ, R129 ;  /* 0x000000ffff05a224 */ /* 0x004fe400078e0081 */
[----:B------:R-:W-:Y:S01]  /*1a500*/  @!P2 IMAD.MOV.U32 R4, RZ, RZ, R3 ;  /* 0x000000ffff04a224 */ /* 0x000fe200078e0003 */
[----:B------:R-:W2:Y:S04]  /*1a510*/  LDL R129, [R1+0x63c] ;  /* 0x00063c0001817983 */ /* 0x000ea80000100800 */
[----:B------:R0:W2:Y:S02]  /*1a520*/  @!P2 LDG.E.U16 R178, desc[UR40][R4.64] ;  /* 0x0000002804b2a981 */ /* 0x0000a4000c1e1500 */
[----:B0-----:R-:W-:-:S02]  /*1a530*/  @!P3 IMAD.MOV.U32 R4, RZ, RZ, R132 ;  /* 0x000000ffff04b224 */ /* 0x001fc400078e0084 */
[----:B------:R-:W-:-:S05]  /*1a540*/  @!P3 IMAD.MOV.U32 R5, RZ, RZ, R133 ;  /* 0x000000ffff05b224 */ /* 0x000fca00078e0085 */
[----:B------:R4:W2:Y:S02]  /*1a550*/  @!P3 LDG.E.U16 R9, desc[UR40][R4.64] ;  /* 0x000000280409b981 */ /* 0x0008a4000c1e1500 */
[----:B----4-:R-:W-:Y:S02]  /*1a560*/  @!P4 IMAD.MOV.U32 R5, RZ, RZ, R128 ;  /* 0x000000ffff05c224 */ /* 0x010fe400078e0080 */
[----:B------:R-:W4:Y:S01]  /*1a570*/  LDL R128, [R1+0x630] ;  /* 0x0006300001807983 */ /* 0x000f220000100800 */
[----:B------:R-:W0:Y:S02]  /*1a580*/  S2R R3, SR_TID.X ;  /* 0x0000000000037919 */ /* 0x000e240000002100 */
[----:B0-----:R-:W-:-:S04]  /*1a590*/  SHF.R.U32.HI R3, RZ, 0x6, R3 ;  /* 0x00000006ff037819 */ /* 0x001fc80000011603 */
[----:B------:R-:W-:-:S04]  /*1a5a0*/  SGXT.U32 R3, R3, 0x1 ;  /* 0x000000010303781a */ /* 0x000fc80000000000 */
[----:B------:R-:W-:Y:S02]  /*1a5b0*/  LOP3.LUT R132, R3, 0x2e, RZ, 0xfc, !PT ;  /* 0x0000002e03847812 */ /* 0x000fe400078efcff */
[----:B------:R-:W0:Y:S01]  /*1a5c0*/  S2R R3, SR_TID.X ;  /* 0x0000000000037919 */ /* 0x000e220000002100 */
[----:B------:R-:W-:Y:S02]  /*1a5d0*/  PRMT R14, RZ, 0x7610, R14 ;  /* 0x00007610ff0e7816 */ /* 0x000fe4000000000e */
[----:B------:R-:W-:Y:S02]  /*1a5e0*/  PRMT R21, RZ, 0x7610, R21 ;  /* 0x00007610ff157816 */ /* 0x000fe40000000015 */
[----:B------:R-:W-:Y:S01]  /*1a5f0*/  ISETP.GE.AND P1, PT, R132, UR5, PT ;  /* 0x0000000584007c0c */ /* 0x000fe2000bf26270 */
[----:B---3--:R-:W-:Y:S02]  /*1a600*/  @!P4 IMAD.MOV.U32 R4, RZ, RZ, R127 ;  /* 0x000000ffff04c224 */ /* 0x008fe400078e007f */
[----:B------:R-:W3:Y:S01]  /*1a610*/  LDL R127, [R1+0x634] ;  /* 0x00063400017f7983 */ /* 0x000ee20000100800 */
[----:B0-----:R-:W-:-:S03]  /*1a620*/  SHF.R.U32.HI R3, RZ, 0x6, R3 ;  /* 0x00000006ff037819 */ /* 0x001fc60000011603 */
[----:B------:R0:W3:Y:S01]  /*1a630*/  @!P4 LDG.E.U16 R14, desc[UR40][R4.64] ;  /* 0x00000028040ec981 */ /* 0x0000e2000c1e1500 */
[----:B------:R-:W-:-:S04]  /*1a640*/  SGXT.U32 R3, R3, 0x1 ;  /* 0x000000010303781a */ /* 0x000fc80000000000 */
[----:B------:R-:W-:Y:S01]  /*1a650*/  LOP3.LUT R132, R3, 0x30, RZ, 0xfc, !PT ;  /* 0x0000003003847812 */ /* 0x000fe200078efcff */
[----:B0-----:R-:W-:Y:S02]  /*1a660*/  @!P0 IMAD.MOV.U32 R4, RZ, RZ, R2 ;  /* 0x000000ffff048224 */ /* 0x001fe400078e0002 */
[----:B------:R-:W3:Y:S01]  /*1a670*/  LDL R2, [R1+0x62c] ;  /* 0x00062c0001027983 */ /* 0x000ee20000100800 */
[----:B------:R-:W-:Y:S01]  /*1a680*/  PRMT R167, RZ, 0x7610, R167 ;  /* 0x00007610ffa77816 */ /* 0x000fe200000000a7 */
[----:B------:R-:W-:Y:S02]  /*1a690*/  @!P0 IMAD.MOV.U32 R5, RZ, RZ, R130 ;  /* 0x000000ffff058224 */ /* 0x000fe400078e0082 */
[----:B------:R-:W3:Y:S04]  /*1a6a0*/  LDL R130, [R1+0x628] ;  /* 0x0006280001827983 */ /* 0x000ee80000100800 */
[----:B------:R0:W3:Y:S01]  /*1a6b0*/  @!P0 LDG.E.U16 R21, desc[UR40][R4.64] ;  /* 0x0000002804158981 */ /* 0x0000e2000c1e1500 */
[----:B------:R-:W-:Y:S01]  /*1a6c0*/  ISETP.GE.AND P0, PT, R132, UR5, PT ;  /* 0x0000000584007c0c */ /* 0x000fe2000bf06270 */
[----:B0-----:R-:W-:-:S02]  /*1a6d0*/  @!P1 IMAD.MOV.U32 R5, RZ, RZ, R131 ;  /* 0x000000ffff059224 */ /* 0x001fc400078e0083 */
[----:B--2---:R-:W-:Y:S01]  /*1a6e0*/  @!P1 IMAD.MOV.U32 R4, RZ, RZ, R129 ;  /* 0x000000ffff049224 */ /* 0x004fe200078e0081 */
[----:B------:R-:W2:Y:S04]  /*1a6f0*/  LDL R131, [R1+0x620] ;  /* 0x0006200001837983 */ /* 0x000ea80000100800 */
[----:B------:R-:W2:Y:S04]  /*1a700*/  LDL R129, [R1+0x624] ;  /* 0x0006240001817983 */ /* 0x000ea80000100800 */
[----:B------:R4:W2:Y:S02]  /*1a710*/  @!P1 LDG.E.U16 R167, desc[UR40][R4.64] ;  /* 0x0000002804a79981 */ /* 0x0008a4000c1e1500 */
[----:B----4-:R-:W-:-:S02]  /*1a720*/  @!P0 IMAD.MOV.U32 R5, RZ, RZ, R128 ;  /* 0x000000ffff058224 */ /* 0x010fc400078e0080 */
[----:B------:R-:W4:Y:S01]  /*1a730*/  LDL R128, [R1+0x618] ;  /* 0x0006180001807983 */ /* 0x000f220000100800 */
[----:B------:R-:W0:Y:S02]  /*1a740*/  S2R R3, SR_TID.X ;  /* 0x0000000000037919 */ /* 0x000e240000002100 */
        /* <DEDUP_REMOVED lines=9> */
[----:B---3--:R-:W-:Y:S02]  /*1a7e0*/  @!P0 IMAD.MOV.U32 R4, RZ, RZ, R127 ;  /* 0x000000ffff048224 */ /* 0x008fe400078e007f */
[----:B------:R-:W3:Y:S01]  /*1a7f0*/  LDL R127, [R1+0x61c] ;  /* 0x00061c00017f7983 */ /* 0x000ee20000100800 */
[----:B------:R-:W-:Y:S02]  /*1a800*/  PRMT R7, RZ, 0x7610, R7 ;  /* 0x00007610ff077816 */ /* 0x000fe40000000007 */
[----:B------:R-:W-:-:S04]  /*1a810*/  PRMT R10, RZ, 0x7610, R10 ;  /* 0x00007610ff0a7816 */ /* 0x000fc8000000000a */
[----:B------:R1:W3:Y:S01]  /*1a820*/  @!P0 LDG.E.U16 R7, desc[UR40][R4.64] ;  /* 0x0000002804078981 */ /* 0x0002e2000c1e1500 */
[----:B------:R-:W-:Y:S01]  /*1a830*/  ISETP.GE.AND P0, PT, R132, UR5, PT ;  /* 0x0000000584007c0c */ /* 0x000fe2000bf06270 */
[----:B-1----:R-:W-:Y:S02]  /*1a840*/  @!P1 IMAD.MOV.U32 R4, RZ, RZ, R2 ;  /* 0x000000ffff049224 */ /* 0x002fe400078e0002 */
[----:B------:R-:W3:Y:S01]  /*1a850*/  LDL R2, [R1+0x614] ;  /* 0x0006140001027983 */ /* 0x000ee20000100800 */
[----:B0-----:R-:W-:-:S04]  /*1a860*/  SHF.R.U32.HI R3, RZ, 0x6, R3 ;  /* 0x00000006ff037819 */ /* 0x001fc80000011603 */
[----:B------:R-:W-:-:S04]  /*1a870*/  SGXT.U32 R3, R3, 0x1 ;  /* 0x000000010303781a */ /* 0x000fc80000000000 */
[----:B------:R-:W-:Y:S01]  /*1a880*/  LOP3.LUT R132, R3, 0x36, RZ, 0xfc, !PT ;  /* 0x0000003603847812 */ /* 0x000fe200078efcff */
[----:B------:R-:W-:Y:S02]  /*1a890*/  @!P1 IMAD.MOV.U32 R5, RZ, RZ, R130 ;  /* 0x000000ffff059224 */ /* 0x000fe400078e0082 */
[----:B------:R-:W3:Y:S04]  /*1a8a0*/  LDL R130, [R1+0x610] ;  /* 0x0006100001827983 */ /* 0x000ee80000100800 */
[----:B------:R2:W3:Y:S01]  /*1a8b0*/  @!P1 LDG.E.U16 R10, desc[UR40][R4.64] ;  /* 0x00000028040a9981 */ /* 0x0004e2000c1e1500 */
[----:B------:R-:W-:Y:S02]  /*1a8c0*/  ISETP.GE.AND P1, PT, R132, UR5, PT ;  /* 0x0000000584007c0c */ /* 0x000fe4000bf26270 */
[----:B------:R-:W-:Y:S01]  /*1a8d0*/  PRMT R17, RZ, 0x7610, R17 ;  /* 0x00007610ff117816 */ /* 0x000fe20000000011 */
[----:B--2---:R-:W-:-:S02]  /*1a8e0*/  @!P0 IMAD.MOV.U32 R5, RZ, RZ, R131 ;  /* 0x000000ffff058224 */ /* 0x004fc400078e0083 */
[----:B------:R-:W2:Y:S01]  /*1a8f0*/  LDL R131, [R1+0x608] ;  /* 0x0006080001837983 */ /* 0x000ea20000100800 */
[----:B------:R-:W-:-:S03]  /*1a900*/  @!P0 IMAD.MOV.U32 R4, RZ, RZ, R129 ;  /* 0x000000ffff048224 */ /* 0x000fc600078e0081 */
[----:B------:R-:W2:Y:S04]  /*1a910*/  LDL R129, [R1+0x60c] ;  /* 0x00060c0001817983 */ /* 0x000ea80000100800 */
[----:B------:R4:W2:Y:S02]  /*1a920*/  @!P0 LDG.E.U16 R17, desc[UR40][R4.64] ;  /* 0x0000002804118981 */ /* 0x0008a4000c1e1500 */
[----:B----4-:R-:W-:Y:S02]  /*1a930*/  @!P1 IMAD.MOV.U32 R5, RZ, RZ, R128 ;  /* 0x000000ffff059224 */ /* 0x010fe400078e0080 */
[----:B------:R-:W4:Y:S01]  /*1a940*/  LDL R128, [R1+0x600] ;  /* 0x0006000001807983 */ /* 0x000f220000100800 */
[----:B------:R-:W0:Y:S02]  /*1a950*/  S2R R3, SR_TID.X ;  /* 0x0000000000037919 */ /* 0x000e240000002100 */
[----:B0-----:R-:W-:-:S04]  /*1a960*/  SHF.R.U32.HI R3, RZ, 0x6, R3 ;  /* 0x00000006ff037819 */ /* 0x001fc80000011603 */
[----:B------:R-:W-:-:S04]  /*1a970*/  SGXT.U32 R3, R3, 0x1 ;  /* 0x000000010303781a */ /* 0x000fc80000000000 */
[----:B------:R-:W-:Y:S02]  /*1a980*/  LOP3.LUT R132, R3, 0x38, RZ, 0xfc, !PT ;  /* 0x0000003803847812 */ /* 0x000fe400078efcff */
[----:B------:R-:W0:Y:S02]  /*1a990*/  S2R R3, SR_TID.X ;  /* 0x0000000000037919 */ /* 0x000e240000002100 */
[----:B------:R-:W-:Y:S02]  /*1a9a0*/  ISETP.GE.AND P0, PT, R132, UR5, PT ;  /* 0x0000000584007c0c */ /* 0x000fe4000bf06270 */
[----:B------:R-:W-:Y:S02]  /*1a9b0*/  PRMT R158, RZ, 0x7610, R158 ;  /* 0x00007610ff9e7816 */ /* 0x000fe4000000009e */
[----:B------:R-:W-:Y:S01]  /*1a9c0*/  PRMT R6, RZ, 0x7610, R6 ;  /* 0x00007610ff067816 */ /* 0x000fe20000000006 */
[----:B---3--:R-:W-:Y:S02]  /*1a9d0*/  @!P1 IMAD.MOV.U32 R4, RZ, RZ, R127 ;  /* 0x000000ffff049224 */ /* 0x008fe400078e007f */
[----:B------:R-:W3:Y:S01]  /*1a9e0*/  LDL R127, [R1+0x604] ;  /* 0x00060400017f7983 */ /* 0x000ee20000100800 */
[----:B0-----:R-:W-:-:S03]  /*1a9f0*/  SHF.R.U32.HI R132, RZ, 0x6, R3 ;  /* 0x00000006ff847819 */ /* 0x001fc60000011603 */
[----:B------:R0:W3:Y:S01]  /*1aa00*/  @!P1 LDG.E.U16 R158, desc[UR40][R4.64] ;  /* 0x00000028049e9981 */ /* 0x0000e2000c1e1500 */
[----:B------:R-:W-:Y:S02]  /*1aa10*/  SGXT.U32 R132, R132, 0x1 ;  /* 0x000000018484781a */ /* 0x000fe40000000000 */
[----:B------:R-:W-:Y:S02]  /*1aa20*/  SHF.R.U32.HI R3, RZ, 0x6, R3 ;  /* 0x00000006ff037819 */ /* 0x000fe40000011603 */
[----:B------:R-:W-:Y:S02]  /*1aa30*/  LOP3.LUT R132, R132, 0x3a, RZ, 0xfc, !PT ;  /* 0x0000003a84847812 */ /* 0x000fe400078efcff */
[----:B------:R-:W-:Y:S02]  /*1aa40*/  SGXT.U32 R3, R3, 0x1 ;  /* 0x000000010303781a */ /* 0x000fe40000000000 */
[----:B------:R-:W-:Y:S02]  /*1aa50*/  ISETP.GE.AND P1, PT, R132, UR5, PT ;  /* 0x0000000584007c0c */ /* 0x000fe4000bf26270 */
[----:B------:R-:W3:Y:S01]  /*1aa60*/  LDL R132, [R1+0x5f8] ;  /* 0x0005f80001847983 */ /* 0x000ee20000100800 */
[----:B0-----:R-:W-:Y:S01]  /*1aa70*/  @!P0 IMAD.MOV.U32 R4, RZ, RZ, R2 ;  /* 0x000000ffff048224 */ /* 0x001fe200078e0002 */
[----:B------:R-:W-:-:S02]  /*1aa80*/  LOP3.LUT R2, R3, 0x3c, RZ, 0xfc, !PT ;  /* 0x0000003c03027812 */ /* 0x000fc400078efcff */
[----:B------:R-:W-:Y:S01]  /*1aa90*/  PRMT R8, RZ, 0x7610, R8 ;  /* 0x00007610ff087816 */ /* 0x000fe20000000008 */
[----:B------:R-:W-:Y:S02]  /*1aaa0*/  @!P0 IMAD.MOV.U32 R5, RZ, RZ, R130 ;  /* 0x000000ffff058224 */ /* 0x000fe400078e0082 */
[----:B------:R-:W3:Y:S04]  /*1aab0*/  LDL R130, [R1+0x5fc] ;  /* 0x0005fc0001827983 */ /* 0x000ee80000100800 */
[----:B------:R2:W3:Y:S01]  /*1aac0*/  @!P0 LDG.E.U16 R6, desc[UR40][R4.64] ;  /* 0x0000002804068981 */ /* 0x0004e2000c1e1500 */
[----:B------:R-:W-:-:S03]  /*1aad0*/  ISETP.GE.AND P0, PT, R2, UR5, PT ;  /* 0x0000000502007c0c */ /* 0x000fc6000bf06270 */
[----:B------:R-:W3:Y:S04]  /*1aae0*/  LDL.LU R133, [R1+0x6e0] ;  /* 0x0006e00001857983 */ /* 0x000ee80000300800 */
[----:B------:R-:W3:Y:S01]  /*1aaf0*/  LDL.LU R2, [R1+0x6dc] ;  /* 0x0006dc0001027983 */ /* 0x000ee20000300800 */
[----:B--2---:R-:W-:Y:S01]  /*1ab00*/  @!P1 IMAD.MOV.U32 R5, RZ, RZ, R131 ;  /* 0x000000ffff059224 */ /* 0x004fe200078e0083 */
[----:B------:R-:W0:Y:S01]  /*1ab10*/  S2R R3, SR_TID.X ;  /* 0x0000000000037919 */ /* 0x000e220000002100 */
[----:B------:R-:W-:Y:S01]  /*1ab20*/  @!P1 IMAD.MOV.U32 R4, RZ, RZ, R129 ;  /* 0x000000ffff049224 */ /* 0x000fe200078e0081 */
[----:B------:R-:W2:Y:S04]  /*1ab30*/  LDL R131, [R1+0x6fc] ;  /* 0x0006fc0001837983 */ /* 0x000ea80000100800 */
[----:B------:R4:W2:Y:S04]  /*1ab40*/  @!P1 LDG.E.U16 R8, desc[UR40][R4.64] ;  /* 0x0000002804089981 */ /* 0x0008a8000c1e1500 */
[----:B------:R-:W2:Y:S04]  /*1ab50*/  LDL R134, [R1+0xaf0] ;  /* 0x000af00001867983 */ /* 0x000ea80000100800 */
[----:B------:R-:W2:Y:S01]  /*1ab60*/  LDL R143, [R1+0x6ec] ;  /* 0x0006ec00018f7983 */ /* 0x000ea20000100800 */
[----:B------:R-:W-:-:S03]  /*1ab70*/  PRMT R13, RZ, 0x7610, R13 ;  /* 0x00007610ff0d7816 */ /* 0x000fc6000000000d */
[----:B------:R-:W2:Y:S04]  /*1ab80*/  LDL R141, [R1+0xad8] ;  /* 0x000ad800018d7983 */ /* 0x000ea80000100800 */
[----:B------:R-:W2:Y:S01]  /*1ab90*/  LDL R140, [R1+0xadc] ;  /* 0x000adc00018c7983 */ /* 0x000ea20000100800 */
[----:B------:R-:W-:-:S03]  /*1aba0*/  PRMT R152, RZ, 0x7610, R152 ;  /* 0x00007610ff987816 */ /* 0x000fc60000000098 */
[----:B------:R-:W2:Y:S04]  /*1abb0*/  LDL R138, [R1+0xab8] ;  /* 0x000ab800018a7983 */ /* 0x000ea80000100800 */
[----:B------:R-:W2:Y:S01]  /*1abc0*/  LDL R135, [R1+0xabc] ;  /* 0x000abc0001877983 */ /* 0x000ea20000100800 */
[----:B----4-:R-:W-:-:S03]  /*1abd0*/  @!P0 IMAD.MOV.U32 R5, RZ, RZ, R128 ;  /* 0x000000ffff058224 */ /* 0x010fc600078e0080 */
[----:B------:R-:W4:Y:S01]  /*1abe0*/  LDL R128, [R1+0xafc] ;  /* 0x000afc0001807983 */ /* 0x000f220000100800 */
[----:B------:R-:W1:Y:S01]  /*1abf0*/  S2R R129, SR_TID.X ;  /* 0x0000000000817919 */ /* 0x000e620000002100 */
[----:B0-----:R-:W-:-:S04]  /*1ac00*/  SHF.R.U32.HI R3, RZ, 0x6, R3 ;  /* 0x00000006ff037819 */ /* 0x001fc80000011603 */
[----:B------:R-:W-:-:S04]  /*1ac10*/  SGXT.U32 R3, R3, 0x1 ;  /* 0x000000010303781a */ /* 0x000fc80000000000 */
[----:B------:R-:W-:-:S04]  /*1ac20*/  LOP3.LUT R3, R3, 0x3e, RZ, 0xfc, !PT ;  /* 0x0000003e03037812 */ /* 0x000fc800078efcff */
[----:B------:R-:W-:Y:S02]  /*1ac30*/  ISETP.GE.AND P1, PT, R3, UR5, PT ;  /* 0x0000000503007c0c */ /* 0x000fe4000bf26270 */
[----:B-1----:R-:W-:-:S04]  /*1ac40*/  SHF.R.U32.HI R3, RZ, 0x6, R129 ;  /* 0x00000006ff037819 */ /* 0x002fc80000011681 */
[----:B------:R-:W-:Y:S01]  /*1ac50*/  SGXT.U32 R3, R3, 0x1 ;  /* 0x000000010303781a */ /* 0x000fe20000000000 */
[----:B---3--:R-:W-:Y:S02]  /*1ac60*/  @!P0 IMAD.MOV.U32 R4, RZ, RZ, R127 ;  /* 0x000000ffff048224 */ /* 0x008fe400078e007f */
[----:B------:R-:W0:Y:S03]  /*1ac70*/  S2R R127, SR_TID.X ;  /* 0x00000000007f7919 */ /* 0x000e260000002100 */
[----:B------:R1:W3:Y:S01]  /*1ac80*/  @!P0 LDG.E.U16 R13, desc[UR40][R4.64] ;  /* 0x00000028040d8981 */ /* 0x0002e2000c1e1500 */
[----:B------:R-:W-:Y:S01]  /*1ac90*/  ISETP.GE.AND P0, PT, R3, UR5, PT ;  /* 0x0000000503007c0c */ /* 0x000fe2000bf06270 */
[----:B-1----:R-:W-:Y:S02]  /*1aca0*/  @!P1 IMAD.MOV.U32 R5, RZ, RZ, R132 ;  /* 0x000000ffff059224 */ /* 0x002fe400078e0084 */
[----:B------:R-:W3:Y:S01]  /*1acb0*/  LDL R132, [R1+0xa98] ;  /* 0x000a980001847983 */ /* 0x000ee20000100800 */
[----:B------:R-:W-:-:S02]  /*1acc0*/  PRMT R3, RZ, 0x7610, R3 ;  /* 0x00007610ff037816 */ /* 0x000fc40000000003 */
[----:B0-----:R-:W-:Y:S01]  /*1acd0*/  LOP3.LUT R127, R127, 0x3f, RZ, 0xc0, !PT ;  /* 0x0000003f7f7f7812 */ /* 0x001fe200078ec0ff */
[----:B------:R-:W-:Y:S02]  /*1ace0*/  @!P1 IMAD.MOV.U32 R4, RZ, RZ, R130 ;  /* 0x000000ffff049224 */ /* 0x000fe400078e0082 */
[----:B------:R-:W3:Y:S04]  /*1acf0*/  LDL R130, [R1+0xa9c] ;  /* 0x000a9c0001827983 */ /* 0x000ee80000100800 */
[----:B------:R0:W3:Y:S01]  /*1ad00*/  @!P1 LDG.E.U16 R152, desc[UR40][R4.64] ;  /* 0x0000002804989981 */ /* 0x0000e2000c1e1500 */
[----:B------:R-:W-:Y:S01]  /*1ad10*/  ISETP.GE.AND P1, PT, R127, UR5, PT ;  /* 0x000000057f007c0c */ /* 0x000fe2000bf26270 */
[----:B0-----:R-:W-:Y:S02]  /*1ad20*/  @!P0 IMAD.MOV.U32 R4, RZ, RZ, R133 ;  /* 0x000000ffff048224 */ /* 0x001fe400078e0085 */
[----:B------:R-:W-:Y:S01]  /*1ad30*/  @!P0 IMAD.MOV.U32 R5, RZ, RZ, R2 ;  /* 0x000000ffff058224 */ /* 0x000fe200078e0002 */
[----:B------:R0:W-:Y:S04]  /*1ad40*/  STL [R1+0xf90], R2 ;  /* 0x000f900201007387 */ /* 0x0001e80000100800 */
[----:B------:R2:W3:Y:S01]  /*1ad50*/  @!P0 LDG.E.U16 R3, desc[UR40][R4.64] ;  /* 0x0000002804038981 */ /* 0x0004e2000c1e1500 */
[----:B------:R-:W-:Y:S04]  /*1ad60*/  BAR.SYNC.DEFER_BLOCKING 0x0 ;  /* 0x0000000000007b1d */ /* 0x000fe80000010000 */
[----:B--2---:R-:W-:-:S02]  /*1ad70*/  @!P1 IMAD.MOV.U32 R5, RZ, RZ, R131 ;  /* 0x000000ffff059224 */ /* 0x004fc400078e0083 */
[----:B------:R-:W2:Y:S01]  /*1ad80*/  LDL R131, [R1+0xa78] ;  /* 0x000a780001837983 */ /* 0x000ea20000100800 */
[----:B------:R-:W-:Y:S02]  /*1ad90*/  PRMT R20, RZ, 0x7610, R20 ;  /* 0x00007610ff147816 */ /* 0x000fe40000000014 */
[----:B------:R-:W-:Y:S01]  /*1ada0*/  PRMT R19, RZ, 0x7610, R19 ;  /* 0x00007610ff137816 */ /* 0x000fe20000000013 */
[----:B0-----:R-:W2:Y:S01]  /*1adb0*/  LDL R2, [R1+0xa5c] ;  /* 0x000a5c0001027983 */ /* 0x001ea20000100800 */
[----:B----4-:R-:W-:-:S03]  /*1adc0*/  @!P1 IMAD.MOV.U32 R4, RZ, RZ, R128 ;  /* 0x000000ffff049224 */ /* 0x010fc600078e0080 */
[----:B------:R-:W4:Y:S04]  /*1add0*/  LDL R128, [R1+0xa7c] ;  /* 0x000a7c0001807983 */ /* 0x000f280000100800 */
[----:B------:R0:W4:Y:S01]  /*1ade0*/  @!P1 LDG.E.U16 R20, desc[UR40][R4.64] ;  /* 0x0000002804149981 */ /* 0x000122000c1e1500 */
[----:B------:R-:W-:Y:S01]  /*1adf0*/  PRMT R23, RZ, 0x7610, R23 ;  /* 0x00007610ff177816 */ /* 0x000fe20000000017 */
[----:B0-----:R-:W-:Y:S02]  /*1ae00*/  @!P1 IMAD.MOV.U32 R4, RZ, RZ, R134 ;  /* 0x000000ffff049224 */ /* 0x001fe400078e0086 */
[----:B------:R-:W-:Y:S01]  /*1ae10*/  @!P1 IMAD.MOV.U32 R5, RZ, RZ, R143 ;  /* 0x000000ffff059224 */ /* 0x000fe200078e008f */
[----:B------:R-:W4:Y:S04]  /*1ae20*/  LDL R134, [R1+0xa58] ;  /* 0x000a580001867983 */ /* 0x000f280000100800 */
[----:B------:R0:W4:Y:S01]  /*1ae30*/  @!P1 LDG.E.U16 R19, desc[UR40][R4.64] ;  /* 0x0000002804139981 */ /* 0x000122000c1e1500 */
[----:B------:R-:W-:Y:S01]  /*1ae40*/  PRMT R153, RZ, 0x7610, R153 ;  /* 0x00007610ff997816 */ /* 0x000fe20000000099 */
[----:B0-----:R-:W-:-:S02]  /*1ae50*/  @!P1 IMAD.MOV.U32 R4, RZ, RZ, R140 ;  /* 0x000000ffff049224 */ /* 0x001fc400078e008c */
[----:B------:R-:W-:Y:S01]  /*1ae60*/  @!P1 IMAD.MOV.U32 R5, RZ, RZ, R141 ;  /* 0x000000ffff059224 */ /* 0x000fe200078e008d */
[----:B------:R-:W-:Y:S01]  /*1ae70*/  PRMT R154, RZ, 0x7610, R154 ;  /* 0x00007610ff9a7816 */ /* 0x000fe2000000009a */
[----:B------:R-:W4:Y:S04]  /*1ae80*/  LDL R141, [R1+0x9f8] ;  /* 0x0009f800018d7983 */ /* 0x000f280000100800 */
[----:B------:R0:W4:Y:S04]  /*1ae90*/  @!P1 LDG.E.U16 R23, desc[UR40][R4.64] ;  /* 0x0000002804179981 */ /* 0x000128000c1e1500 */
[----:B------:R-:W4:Y:S01]  /*1aea0*/  LDL R140, [R1+0x9fc] ;  /* 0x0009fc00018c7983 */ /* 0x000f220000100800 */
[----:B0-----:R-:W-:-:S02]  /*1aeb0*/  @!P1 IMAD.MOV.U32 R4, RZ, RZ, R135 ;  /* 0x000000ffff049224 */ /* 0x001fc400078e0087 */
[----:B------:R-:W-:Y:S01]  /*1aec0*/  @!P1 IMAD.MOV.U32 R5, RZ, RZ, R138 ;  /* 0x000000ffff059224 */ /* 0x000fe200078e008a */
[----:B------:R-:W-:Y:S01]  /*1aed0*/  PRMT R155, RZ, 0x7610, R155 ;  /* 0x00007610ff9b7816 */ /* 0x000fe2000000009b */
[----:B------:R-:W4:Y:S04]  /*1aee0*/  LDL R138, [R1+0x9d8] ;  /* 0x0009d800018a7983 */ /* 0x000f280000100800 */
[----:B------:R3:W4:Y:S04]  /*1aef0*/  @!P1 LDG.E.U16 R153, desc[UR40][R4.64] ;  /* 0x0000002804999981 */ /* 0x000728000c1e1500 */
[----:B------:R-:W4:Y:S01]  /*1af00*/  LDL R135, [R1+0x9dc] ;  /* 0x0009dc0001877983 */ /* 0x000f220000100800 */
[----:B---3--:R-:W-:-:S03]  /*1af10*/  @!P1 IMAD.MOV.U32 R5, RZ, RZ, R132 ;  /* 0x000000ffff059224 */ /* 0x008fc600078e0084 */
[----:B------:R-:W3:Y:S01]  /*1af20*/  LDL R132, [R1+0xa38] ;  /* 0x000a380001847983 */ /* 0x000ee20000100800 */
[----:B------:R-:W-:-:S03]  /*1af30*/  @!P1 IMAD.MOV.U32 R4, RZ, RZ, R130 ;  /* 0x000000ffff049224 */ /* 0x000fc600078e0082 */
[----:B------:R-:W3:Y:S04]  /*1af40*/  LDL R130, [R1+0xa3c] ;  /* 0x000a3c0001827983 */ /* 0x000ee80000100800 */
[----:B------:R2:W3:Y:S02]  /*1af50*/  @!P1 LDG.E.U16 R154, desc[UR40][R4.64] ;  /* 0x00000028049a9981 */ /* 0x0004e4000c1e1500 */
[----:B--2---:R-:W-:Y:S02]  /*1af60*/  @!P1 IMAD.MOV.U32 R5, RZ, RZ, R131 ;  /* 0x000000ffff059224 */ /* 0x004fe400078e0083 */
[----:B------:R-:W2:Y:S01]  /*1af70*/  LDL R131, [R1+0xa18] ;  /* 0x000a180001837983 */ /* 0x000ea20000100800 */
[----:B----4-:R-:W-:-:S03]  /*1af80*/  @!P1 IMAD.MOV.U32 R4, RZ, RZ, R128 ;  /* 0x000000ffff049224 */ /* 0x010fc600078e0080 */
[----:B------:R-:W4:Y:S04]  /*1af90*/  LDL R128, [R1+0xa1c] ;  /* 0x000a1c0001807983 */ /* 0x000f280000100800 */
[----:B------:R0:W4:Y:S02]  /*1afa0*/  @!P1 LDG.E.U16 R155, desc[UR40][R4.64] ;  /* 0x00000028049b9981 */ /* 0x000124000c1e1500 */
[----:B0-----:R-:W-:Y:S02]  /*1afb0*/  @!P1 IMAD.MOV.U32 R4, RZ, RZ, R2 ;  /* 0x000000ffff049224 */ /* 0x001fe400078e0002 */
[----:B------:R-:W-:Y:S01]  /*1afc0*/  @!P1 IMAD.MOV.U32 R5, RZ, RZ, R134 ;  /* 0x000000ffff059224 */ /* 0x000fe200078e0086 */
[----:B------:R-:W4:Y:S04]  /*1afd0*/  LDL R2, [R1+0x9bc] ;  /* 0x0009bc0001027983 */ /* 0x000f280000100800 */
[----:B------:R-:W4:Y:S01]  /*1afe0*/  LDL R134, [R1+0x9b8] ;  /* 0x0009b80001867983 */ /* 0x000f220000100800 */
[----:B------:R-:W-:-:S06]  /*1aff0*/  PRMT R157, RZ, 0x7610, R157 ;  /* 0x00007610ff9d7816 */ /* 0x000fcc000000009d */
[----:B------:R3:W4:Y:S01]  /*1b000*/  @!P1 LDG.E.U16 R157, desc[UR40][R4.64] ;  /* 0x00000028049d9981 */ /* 0x000722000c1e1500 */
[----:B------:R-:W-:Y:S01]  /*1b010*/  PRMT R160, RZ, 0x7610, R160 ;  /* 0x00007610ffa07816 */ /* 0x000fe200000000a0 */
[----:B---3--:R-:W-:Y:S02]  /*1b020*/  @!P1 IMAD.MOV.U32 R5, RZ, RZ, R132 ;  /* 0x000000ffff059224 */ /* 0x008fe400078e0084 */
[----:B------:R-:W3:Y:S01]  /*1b030*/  LDL R132, [R1+0x998] ;  /* 0x0009980001847983 */ /* 0x000ee20000100800 */
[----:B------:R-:W-:-:S03]  /*1b040*/  @!P1 IMAD.MOV.U32 R4, RZ, RZ, R130 ;  /* 0x000000ffff049224 */ /* 0x000fc600078e0082 */
[----:B------:R-:W3:Y:S04]  /*1b050*/  LDL R130, [R1+0x99c] ;  /* 0x00099c0001827983 */ /* 0x000ee80000100800 */
[----:B------:R2:W3:Y:S02]  /*1b060*/  @!P1 LDG.E.U16 R160, desc[UR40][R4.64] ;  /* 0x0000002804a09981 */ /* 0x0004e4000c1e1500 */
[----:B--2---:R-:W-:Y:S02]  /*1b070*/  @!P1 IMAD.MOV.U32 R5, RZ, RZ, R131 ;  /* 0x000000ffff059224 */ /* 0x004fe400078e0083 */
[----:B------:R-:W2:Y:S01]  /*1b080*/  LDL R131, [R1+0x978] ;  /* 0x0009780001837983 */ /* 0x000ea20000100800 */
[----:B----4-:R-:W-:-:S03]  /*1b090*/  @!P1 IMAD.MOV.U32 R4, RZ, RZ, R128 ;  /* 0x000000ffff049224 */ /* 0x010fc600078e0080 */
[----:B------:R-:W4:Y:S01]  /*1b0a0*/  LDL R128, [R1+0x97c] ;  /* 0x00097c0001807983 */ /* 0x000f220000100800 */
[----:B------:R-:W-:Y:S02]  /*1b0b0*/  PRMT R161, RZ, 0x7610, R161 ;  /* 0x00007610ffa17816 */ /* 0x000fe400000000a1 */
[----:B------:R-:W-:-:S04]  /*1b0c0*/  PRMT R162, RZ, 0x7610, R162 ;  /* 0x00007610ffa27816 */ /* 0x000fc800000000a2 */
[----:B------:R0:W4:Y:S01]  /*1b0d0*/  @!P1 LDG.E.U16 R161, desc[UR40][R4.64] ;  /* 0x0000002804a19981 */ /* 0x000122000c1e1500 */
[----:B------:R-:W-:Y:S01]  /*1b0e0*/  PRMT R164, RZ, 0x7610, R164 ;  /* 0x00007610ffa47816 */ /* 0x000fe200000000a4 */
[----:B0-----:R-:W-:Y:S02]  /*1b0f0*/  @!P1 IMAD.MOV.U32 R4, RZ, RZ, R140 ;  /* 0x000000ffff049224 */ /* 0x001fe400078e008c */
        /* <DEDUP_REMOVED lines=13> */
[----:B------:R-:W4:Y:S04]  /*1b1d0*/  LDL R2, [R1+0x95c] ;  /* 0x00095c0001027983 */ /* 0x000f280000100800 */
[----:B------:R-:W4:Y:S04]  /*1b1e0*/  LDL R134, [R1+0x958] ;  /* 0x0009580001867983 */ /* 0x000f280000100800 */
[----:B------:R3:W4:Y:S02]  /*1b1f0*/  @!P1 LDG.E.U16 R166, desc[UR40][R4.64] ;  /* 0x0000002804a69981 */ /* 0x000724000c1e1500 */
[----:B---3--:R-:W-:-:S02]  /*1b200*/  @!P1 IMAD.MOV.U32 R5, RZ, RZ, R132 ;  /* 0x000000ffff059224 */ /* 0x008fc400078e0084 */
        /* <DEDUP_REMOVED lines=8> */
[----:B------:R-:W-:-:S06]  /*1b290*/  PRMT R170, RZ, 0x7610, R170 ;  /* 0x00007610ffaa7816 */ /* 0x000fcc00000000aa */
[----:B------:R0:W4:Y:S01]  /*1b2a0*/  @!P1 LDG.E.U16 R170, desc[UR40][R4.64] ;  /* 0x0000002804aa9981 */ /* 0x000122000c1e1500 */
[----:B------:R-:W-:Y:S02]  /*1b2b0*/  PRMT R172, RZ, 0x7610, R172 ;  /* 0x00007610ffac7816 */ /* 0x000fe400000000ac */
[----:B------:R-:W-:Y:S02]  /*1b2c0*/  PRMT R173, RZ, 0x7610, R173 ;  /* 0x00007610ffad7816 */ /* 0x000fe400000000ad */
[----:B------:R-:W-:Y:S02]  /*1b2d0*/  PRMT R174, RZ, 0x7610, R174 ;  /* 0x00007610ffae7816 */ /* 0x000fe400000000ae */
[----:B------:R-:W-:Y:S01]  /*1b2e0*/  PRMT R175, RZ, 0x7610, R175 ;  /* 0x00007610ffaf7816 */ /* 0x000fe200000000af */
[----:B0-----:R-:W-:Y:S02]  /*1b2f0*/  @!P1 IMAD.MOV.U32 R4, RZ, RZ, R2 ;  /* 0x000000ffff049224 */ /* 0x001fe400078e0002 */
[----:B------:R-:W4:Y:S01]  /*1b300*/  LDL R2, [R1+0x8bc] ;  /* 0x0008bc0001027983 */ /* 0x000f220000100800 */
[----:B------:R-:W-:-:S03]  /*1b310*/  @!P1 IMAD.MOV.U32 R5, RZ, RZ, R134 ;  /* 0x000000ffff059224 */ /* 0x000fc600078e0086 */
[----:B------:R-:W4:Y:S04]  /*1b320*/  LDL R134, [R1+0x8b8] ;  /* 0x0008b80001867983 */ /* 0x000f280000100800 */
[----:B------:R3:W4:Y:S02]  /*1b330*/  @!P1 LDG.E.U16 R172, desc[UR40][R4.64] ;  /* 0x0000002804ac9981 */ /* 0x000724000c1e1500 */
[----:B---3--:R-:W-:Y:S02]  /*1b340*/  @!P1 IMAD.MOV.U32 R5, RZ, RZ, R132 ;  /* 0x000000ffff059224 */ /* 0x008fe400078e0084 */
[----:B------:R-:W3:Y:S01]  /*1b350*/  LDL R132, [R1+0x898] ;  /* 0x0008980001847983 */ /* 0x000ee20000100800 */
[----:B------:R-:W-:-:S03]  /*1b360*/  @!P1 IMAD.MOV.U32 R4, RZ, RZ, R130 ;  /* 0x000000ffff049224 */ /* 0x000fc600078e0082 */
[----:B------:R-:W3:Y:S04]  /*1b370*/  LDL R130, [R1+0x89c] ;  /* 0x00089c0001827983 */ /* 0x000ee80000100800 */
[----:B------:R0:W3:Y:S02]  /*1b380*/  @!P1 LDG.E.U16 R173, desc[UR40][R4.64] ;  /* 0x0000002804ad9981 */ /* 0x0000e4000c1e1500 */
[----:B0-----:R-:W-:Y:S02]  /*1b390*/  @!P1 IMAD.MOV.U32 R4, RZ, RZ, R140 ;  /* 0x000000ffff049224 */ /* 0x001fe400078e008c */
[----:B------:R-:W-:Y:S01]  /*1b3a0*/  @!P1 IMAD.MOV.U32 R5, RZ, RZ, R141 ;  /* 0x000000ffff059224 */ /* 0x000fe200078e008d */
[----:B------:R-:W-:Y:S01]  /*1b3b0*/  PRMT R177, RZ, 0x7610, R177 ;  /* 0x00007610ffb17816 */ /* 0x000fe200000000b1 */
[----:B------:R-:W3:Y:S04]  /*1b3c0*/  LDL R141, [R1+0x838] ;  /* 0x00083800018d7983 */ /* 0x000ee80000100800 */
[----:B------:R0:W3:Y:S04]  /*1b3d0*/  @!P1 LDG.E.U16 R174, desc[UR40][R4.64] ;  /* 0x0000002804ae9981 */ /* 0x0000e8000c1e1500 */
[----:B------:R-:W3:Y:S01]  /*1b3e0*/  LDL R140, [R1+0x83c] ;  /* 0x00083c00018c7983 */ /* 0x000ee20000100800 */
[----:B0-----:R-:W-:-:S02]  /*1b3f0*/  @!P1 IMAD.MOV.U32 R4, RZ, RZ, R135 ;  /* 0x000000ffff049224 */ /* 0x001fc400078e0087 */
[----:B------:R-:W-:Y:S01]  /*1b400*/  @!P1 IMAD.MOV.U32 R5, RZ, RZ, R138 ;  /* 0x000000ffff059224 */ /* 0x000fe200078e008a */
[----:B------:R-:W-:Y:S01]  /*1b410*/  PRMT R179, RZ, 0x7610, R179 ;  /* 0x00007610ffb37816 */ /* 0x000fe200000000b3 */
[----:B------:R-:W3:Y:S04]  /*1b420*/  LDL R138, [R1+0x818] ;  /* 0x00081800018a7983 */ /* 0x000ee80000100800 */
[----:B------:R2:W3:Y:S04]  /*1b430*/  @!P1 LDG.E.U16 R175, desc[UR40][R4.64] ;  /* 0x0000002804af9981 */ /* 0x0004e8000c1e1500 */
[----:B------:R-:W3:Y:S01]  /*1b440*/  LDL R135, [R1+0x81c] ;  /* 0x00081c0001877983 */ /* 0x000ee20000100800 */
[----:B--2---:R-:W-:-:S03]  /*1b450*/  @!P1 IMAD.MOV.U32 R5, RZ, RZ, R131 ;  /* 0x000000ffff059224 */ /* 0x004fc600078e0083 */
[----:B------:R-:W2:Y:S01]  /*1b460*/  LDL R131, [R1+0x878] ;  /* 0x0008780001837983 */ /* 0x000ea20000100800 */
[----:B----4-:R-:W-:-:S03]  /*1b470*/  @!P1 IMAD.MOV.U32 R4, RZ, RZ, R128 ;  /* 0x000000ffff049224 */ /* 0x010fc600078e0080 */
[----:B------:R-:W4:Y:S04]  /*1b480*/  LDL R128, [R1+0x87c] ;  /* 0x00087c0001807983 */ /* 0x000f280000100800 */
[----:B------:R0:W4:Y:S01]  /*1b490*/  @!P1 LDG.E.U16 R177, desc[UR40][R4.64] ;  /* 0x0000002804b19981 */ /* 0x000122000c1e1500 */
        /* <DEDUP_REMOVED lines=26> */
[----:B0-----:R-:W-:Y:S02]  /*1b640*/  @!P1 IMAD.MOV.U32 R4, RZ, RZ, R140 ;  /* 0x000000ffff049224 */ /* 0x001fe400078e008c */
[----:B------:R-:W-:Y:S01]  /*1b650*/  @!P1 IMAD.MOV.U32 R5, RZ, RZ, R141 ;  /* 0x000000ffff059224 */ /* 0x000fe200078e008d */
        /* <DEDUP_REMOVED lines=18> */
[----:B------:R-:W-:-:S03]  /*1b780*/  PRMT R221, RZ, 0x7610, R221 ;  /* 0x00007610ffdd7816 */ /* 0x000fc600000000dd */
        /* <DEDUP_REMOVED lines=32> */
[----:B0-----:R-:W-:-:S03]  /*1b990*/  @!P1 IMAD.MOV.U32 R4, RZ, RZ, R2 ;  /* 0x000000ffff049224 */ /* 0x001fc600078e0002 */
        /* <DEDUP_REMOVED lines=92> */
[----:B------:R0:W4:Y:S01]  /*1bf60*/  @!P1 LDG.E.U16 R248, desc[UR40][R4.64] ;  /* 0x0000002804f89981 */ /* 0x000122000c1e1500 */
        /* <DEDUP_REMOVED lines=24> */
[----:B------:R0:W4:Y:S02]  /*1c0f0*/  @!P1 LDG.E.U16 R43, desc[UR40][R4.64] ;  /* 0x00000028042b9981 */ /* 0x000124000c1e1500 */
[----:B0-----:R-:W-:-:S02]  /*1c100*/  @!P1 IMAD.MOV.U32 R4, RZ, RZ, R135 ;  /* 0x000000ffff049224 */ /* 0x001fc400078e0087 */
[----:B------:R-:W-:Y:S01]  /*1c110*/  @!P1 IMAD.MOV.U32 R5, RZ, RZ, R138 ;  /* 0x000000ffff059224 */ /* 0x000fe200078e008a */
[----:B------:R-:W-:Y:S01]  /*1c120*/  PRMT R38, RZ, 0x7610, R38 ;  /* 0x00007610ff267816 */ /* 0x000fe20000000026 */
[----:B------:R-:W4:Y:S04]  /*1c130*/  LDL R135, [R1+0x298] ;  /* 0x0002980001877983 */ /* 0x000f280000100800 */
[----:B------:R0:W4:Y:S02]  /*1c140*/  @!P1 LDG.E.U16 R40, desc[UR40][R4.64] ;  /* 0x0000002804289981 */ /* 0x000124000c1e1500 */
        /* <DEDUP_REMOVED lines=15> */
[----:B------:R-:W2:Y:S04]  /*1c240*/  LDL.LU R141, [R1+0x278] ;  /* 0x00027800018d7983 */ /* 0x000ea80000300800 */
[----:B------:R0:W2:Y:S04]  /*1c250*/  @!P1 LDG.E.U16 R39, desc[UR40][R4.64] ;  /* 0x0000002804279981 */ /* 0x0000a8000c1e1500 */
[----:B------:R-:W2:Y:S01]  /*1c260*/  LDL.LU R149, [R1+0x258] ;  /* 0x0002580001957983 */ /* 0x000ea20000300800 */
[----:B------:R-:W-:Y:S02]  /*1c270*/  PRMT R36, RZ, 0x7610, R36 ;  /* 0x00007610ff247816 */ /* 0x000fe40000000024 */
[----:B------:R-:W-:-:S02]  /*1c280*/  PRMT R37, RZ, 0x7610, R37 ;  /* 0x00007610ff257816 */ /* 0x000fc40000000025 */
[----:B------:R-:W-:Y:S01]  /*1c290*/  PRMT R34, RZ, 0x7610, R34 ;  /* 0x00007610ff227816 */ /* 0x000fe20000000022 */
[----:B0-----:R-:W-:Y:S02]  /*1c2a0*/  @!P1 IMAD.MOV.U32 R4, RZ, RZ, R2 ;  /* 0x000000ffff049224 */ /* 0x001fe400078e0002 */
[----:B------:R-:W2:Y:S01]  /*1c2b0*/  LDL R2, [R1+0x27c] ;  /* 0x00027c0001027983 */ /* 0x000ea20000100800 */
[----:B------:R-:W-:-:S03]  /*1c2c0*/  @!P1 IMAD.MOV.U32 R5, RZ, RZ, R134 ;  /* 0x000000ffff059224 */ /* 0x000fc600078e0086 */
[----:B------:R-:W2:Y:S04]  /*1c2d0*/  LDL.LU R138, [R1+0x25c] ;  /* 0x00025c00018a7983 */ /* 0x000ea80000300800 */
[----:B------:R3:W2:Y:S04]  /*1c2e0*/  @!P1 LDG.E.U16 R36, desc[UR40][R4.64] ;  /* 0x0000002804249981 */ /* 0x0006a8000c1e1500 */
[----:B------:R-:W2:Y:S01]  /*1c2f0*/  LDL.LU R146, [R1+0x23c] ;  /* 0x00023c0001927983 */ /* 0x000ea20000300800 */
[----:B---3--:R-:W-:Y:S02]  /*1c300*/  @!P1 IMAD.MOV.U32 R5, RZ, RZ, R132 ;  /* 0x000000ffff059224 */ /* 0x008fe400078e0084 */
[----:B------:R-:W-:-:S02]  /*1c310*/  @!P1 IMAD.MOV.U32 R4, RZ, RZ, R130 ;  /* 0x000000ffff049224 */ /* 0x000fc400078e0082 */
[----:B------:R-:W3:Y:S04]  /*1c320*/  LDL.LU R130, [R1+0x238] ;  /* 0x0002380001827983 */ /* 0x000ee80000300800 */
[----:B------:R0:W3:Y:S04]  /*1c330*/  @!P1 LDG.E.U16 R37, desc[UR40][R4.64] ;  /* 0x0000002804259981 */ /* 0x0000e8000c1e1500 */
[----:B------:R-:W3:Y:S04]  /*1c340*/  LDL.LU R132, [R1+0x21c] ;  /* 0x00021c0001847983 */ /* 0x000ee80000300800 */
[----:B------:R-:W3:Y:S01]  /*1c350*/  LDL.LU R134, [R1+0x218] ;  /* 0x0002180001867983 */ /* 0x000ee20000300800 */
[----:B0-----:R-:W-:-:S03]  /*1c360*/  @!P1 IMAD.MOV.U32 R5, RZ, RZ, R140 ;  /* 0x000000ffff059224 */ /* 0x001fc600078e008c */
[----:B------:R-:W3:Y:S01]  /*1c370*/  LDL R140, [R1+0xaec] ;  /* 0x000aec00018c7983 */ /* 0x000ee20000100800 */
[----:B------:R-:W-:Y:S02]  /*1c380*/  PRMT R35, RZ, 0x7610, R35 ;  /* 0x00007610ff237816 */ /* 0x000fe40000000023 */
[----:B------:R-:W-:Y:S01]  /*1c390*/  PRMT R32, RZ, 0x7610, R32 ;  /* 0x00007610ff207816 */ /* 0x000fe20000000020 */
[----:B------:R-:W3:Y:S01]  /*1c3a0*/  LDL R143, [R1+0x6e8] ;  /* 0x0006e800018f7983 */ /* 0x000ee20000100800 */
[----:B------:R-:W-:Y:S02]  /*1c3b0*/  PRMT R33, RZ, 0x7610, R33 ;  /* 0x00007610ff217816 */ /* 0x000fe40000000021 */
[----:B------:R-:W-:Y:S01]  /*1c3c0*/  PRMT R30, RZ, 0x7610, R30 ;  /* 0x00007610ff1e7816 */ /* 0x000fe2000000001e */
[----:B------:R-:W3:Y:S01]  /*1c3d0*/  LDL R147, [R1+0xab0] ;  /* 0x000ab00001937983 */ /* 0x000ee20000100800 */
[----:B------:R-:W-:-:S03]  /*1c3e0*/  PRMT R31, RZ, 0x7610, R31 ;  /* 0x00007610ff1f7816 */ /* 0x000fc6000000001f */
[----:B------:R-:W3:Y:S01]  /*1c3f0*/  LDL R145, [R1+0xab4] ;  /* 0x000ab40001917983 */ /* 0x000ee20000100800 */
[----:B------:R-:W-:Y:S02]  /*1c400*/  PRMT R28, RZ, 0x7610, R28 ;  /* 0x00007610ff1c7816 */ /* 0x000fe4000000001c */
[----:B------:R-:W-:Y:S02]  /*1c410*/  PRMT R29, RZ, 0x7610, R29 ;  /* 0x00007610ff1d7816 */ /* 0x000fe4000000001d */
[----:B------:R-:W-:Y:S02]  /*1c420*/  PRMT R26, RZ, 0x7610, R26 ;  /* 0x00007610ff1a7816 */ /* 0x000fe4000000001a */
[----:B------:R-:W-:Y:S02]  /*1c430*/  PRMT R27, RZ, 0x7610, R27 ;  /* 0x00007610ff1b7816 */ /* 0x000fe4000000001b */
[----:B------:R-:W-:Y:S02]  /*1c440*/  PRMT R24, RZ, 0x7610, R24 ;  /* 0x00007610ff187816 */ /* 0x000fe40000000018 */
[----:B------:R-:W-:Y:S01]  /*1c450*/  PRMT R25, RZ, 0x7610, R25 ;  /* 0x00007610ff197816 */ /* 0x000fe20000000019 */
[----:B------:R0:W-:Y:S01]  /*1c460*/  STS.U16 [R0+UR7+0x10000], R3 ;  /* 0x0100000300007988 */ /* 0x0001e20008000407 */
[----:B------:R-:W-:-:S03]  /*1c470*/  PRMT R144, RZ, 0x7610, R144 ;  /* 0x00007610ff907816 */ /* 0x000fc60000000090 */
[----:B------:R-:W3:Y:S01]  /*1c480*/  LDL R148, [R1+0x9b0] ;  /* 0x0009b00001947983 */ /* 0x000ee20000100800 */
[----:B------:R-:W-:Y:S02]  /*1c490*/  PRMT R142, RZ, 0x7610, R142 ;  /* 0x00007610ff8e7816 */ /* 0x000fe4000000008e */
[----:B------:R-:W-:Y:S01]  /*1c4a0*/  PRMT R139, RZ, 0x7610, R139 ;  /* 0x00007610ff8b7816 */ /* 0x000fe2000000008b */
[----:B------:R-:W3:Y:S01]  /*1c4b0*/  LDL R150, [R1+0x8b0] ;  /* 0x0008b00001967983 */ /* 0x000ee20000100800 */
[----:B----4-:R-:W-:-:S03]  /*1c4c0*/  @!P1 IMAD.MOV.U32 R4, RZ, RZ, R128 ;  /* 0x000000ffff049224 */ /* 0x010fc600078e0080 */
[----:B------:R-:W4:Y:S04]  /*1c4d0*/  LDL R128, [R1+0x6f8] ;  /* 0x0006f80001807983 */ /* 0x000f280000100800 */
[----:B------:R2:W4:Y:S02]  /*1c4e0*/  @!P1 LDG.E.U16 R34, desc[UR40][R4.64] ;  /* 0x0000002804229981 */ /* 0x000524000c1e1500 */
[----:B--2---:R-:W-:Y:S02]  /*1c4f0*/  @!P1 IMAD.MOV.U32 R4, RZ, RZ, R131 ;  /* 0x000000ffff049224 */ /* 0x004fe400078e0083 */
[----:B------:R-:W2:Y:S01]  /*1c500*/  LDL R131, [R1+0x5f4] ;  /* 0x0005f40001837983 */ /* 0x000ea20000100800 */
[----:B------:R-:W-:-:S03]  /*1c510*/  @!P1 IMAD.MOV.U32 R5, RZ, RZ, R135 ;  /* 0x000000ffff059224 */ /* 0x000fc600078e0087 */
[----:B------:R-:W2:Y:S04]  /*1c520*/  LDL R135, [R1+0xad0] ;  /* 0x000ad00001877983 */ /* 0x000ea80000100800 */
[----:B------:R1:W2:Y:S02]  /*1c530*/  @!P1 LDG.E.U16 R35, desc[UR40][R4.64] ;  /* 0x0000002804239981 */ /* 0x0002a4000c1e1500 */
[----:B-1----:R-:W-:Y:S02]  /*1c540*/  @!P1 IMAD.MOV.U32 R5, RZ, RZ, R141 ;  /* 0x000000ffff059224 */ /* 0x002fe400078e008d */
[----:B------:R-:W-:Y:S02]  /*1c550*/  @!P1 IMAD.MOV.U32 R4, RZ, RZ, R2 ;  /* 0x000000ffff049224 */ /* 0x000fe400078e0002 */
[----:B------:R-:W2:Y:S04]  /*1c560*/  LDL R2, [R1+0xad4] ;  /* 0x000ad40001027983 */ /* 0x000ea80000100800 */
[----:B------:R1:W2:Y:S02]  /*1c570*/  @!P1 LDG.E.U16 R32, desc[UR40][R4.64] ;  /* 0x0000002804209981 */ /* 0x0002a4000c1e1500 */
[----:B-1----:R-:W-:-:S02]  /*1c580*/  @!P1 IMAD.MOV.U32 R4, RZ, RZ, R138 ;  /* 0x000000ffff049224 */ /* 0x002fc400078e008a */
[----:B------:R-:W-:-:S05]  /*1c590*/  @!P1 IMAD.MOV.U32 R5, RZ, RZ, R149 ;  /* 0x000000ffff059224 */ /* 0x000fca00078e0095 */
[----:B------:R1:W2:Y:S02]  /*1c5a0*/  @!P1 LDG.E.U16 R33, desc[UR40][R4.64] ;  /* 0x0000002804219981 */ /* 0x0002a4000c1e1500 */
[----:B-1----:R-:W-:Y:S02]  /*1c5b0*/  @!P1 IMAD.MOV.U32 R4, RZ, RZ, R146 ;  /* 0x000000ffff049224 */ /* 0x002fe400078e0092 */
[----:B---3--:R-:W-:-:S05]  /*1c5c0*/  @!P1 IMAD.MOV.U32 R5, RZ, RZ, R130 ;  /* 0x000000ffff059224 */ /* 0x008fca00078e0082 */
[----:B------:R1:W3:Y:S02]  /*1c5d0*/  @!P1 LDG.E.U16 R30, desc[UR40][R4.64] ;  /* 0x00000028041e9981 */ /* 0x0002e4000c1e1500 */
[----:B-1----:R-:W-:Y:S02]  /*1c5e0*/  @!P1 IMAD.MOV.U32 R4, RZ, RZ, R132 ;  /* 0x000000ffff049224 */ /* 0x002fe400078e0084 */
[----:B------:R-:W-:-:S05]  /*1c5f0*/  @!P1 IMAD.MOV.U32 R5, RZ, RZ, R134 ;  /* 0x000000ffff059224 */ /* 0x000fca00078e0086 */
[----:B------:R4:W3:Y:S02]  /*1c600*/  @!P1 LDG.E.U16 R31, desc[UR40][R4.64] ;  /* 0x00000028041f9981 */ /* 0x0008e4000c1e1500 */
[----:B----4-:R-:W-:Y:S02]  /*1c610*/  @!P1 IMAD.MOV.U32 R4, RZ, RZ, R128 ;  /* 0x000000ffff049224 */ /* 0x010fe400078e0080 */
[----:B------:R-:W4:Y:S01]  /*1c620*/  LDL R128, [R1+0xa94] ;  /* 0x000a940001807983 */ /* 0x000f220000100800 */
[----:B--2---:R-:W-:-:S03]  /*1c630*/  @!P1 IMAD.MOV.U32 R5, RZ, RZ, R131 ;  /* 0x000000ffff059224 */ /* 0x004fc600078e0083 */
[----:B------:R-:W2:Y:S04]  /*1c640*/  LDL R131, [R1+0xa90] ;  /* 0x000a900001837983 */ /* 0x000ea80000100800 */
[----:B------:R1:W3:Y:S02]  /*1c650*/  @!P1 LDG.E.U16 R28, desc[UR40][R4.64] ;  /* 0x00000028041c9981 */ /* 0x0002e4000c1e1500 */
[----:B-1----:R-:W-:Y:S02]  /*1c660*/  @!P1 IMAD.MOV.U32 R4, RZ, RZ, R140 ;  /* 0x000000ffff049224 */ /* 0x002fe400078e008c */
[----:B------:R-:W3:Y:S01]  /*1c670*/  LDL R140, [R1+0xa74] ;  /* 0x000a7400018c7983 */ /* 0x000ee20000100800 */
[----:B------:R-:W-:-:S03]  /*1c680*/  @!P1 IMAD.MOV.U32 R5, RZ, RZ, R143 ;  /* 0x000000ffff059224 */ /* 0x000fc600078e008f */
[----:B------:R-:W3:Y:S04]  /*1c690*/  LDL R143, [R1+0xa70] ;  /* 0x000a7000018f7983 */ /* 0x000ee80000100800 */
[----:B------:R1:W3:Y:S02]  /*1c6a0*/  @!P1 LDG.E.U16 R29, desc[UR40][R4.64] ;  /* 0x00000028041d9981 */ /* 0x0002e4000c1e1500 */
[----:B-1----:R-:W-:Y:S02]  /*1c6b0*/  @!P1 IMAD.MOV.U32 R5, RZ, RZ, R135 ;  /* 0x000000ffff059224 */ /* 0x002fe400078e0087 */
[----:B------:R-:W3:Y:S01]  /*1c6c0*/  LDL R135, [R1+0xa50] ;  /* 0x000a500001877983 */ /* 0x000ee20000100800 */
[----:B------:R-:W-:-:S03]  /*1c6d0*/  @!P1 IMAD.MOV.U32 R4, RZ, RZ, R2 ;  /* 0x000000ffff049224 */ /* 0x000fc600078e0002 */
[----:B------:R-:W3:Y:S04]  /*1c6e0*/  LDL R2, [R1+0xa54] ;  /* 0x000a540001027983 */ /* 0x000ee80000100800 */
[----:B------:R1:W3:Y:S02]  /*1c6f0*/  @!P1 LDG.E.U16 R26, desc[UR40][R4.64] ;  /* 0x00000028041a9981 */ /* 0x0002e4000c1e1500 */
[----:B-1----:R-:W-:Y:S02]  /*1c700*/  @!P1 IMAD.MOV.U32 R4, RZ, RZ, R145 ;  /* 0x000000ffff049224 */ /* 0x002fe400078e0091 */
[----:B------:R-:W-:Y:S01]  /*1c710*/  @!P1 IMAD.MOV.U32 R5, RZ, RZ, R147 ;  /* 0x000000ffff059224 */ /* 0x000fe200078e0093 */
[----:B0-----:R-:W-:Y:S01]  /*1c720*/  PRMT R3, RZ, 0x7610, R3 ;  /* 0x00007610ff037816 */ /* 0x001fe20000000003 */
[----:B------:R-:W3:Y:S04]  /*1c730*/  LDL R145, [R1+0x9f0] ;  /* 0x0009f00001917983 */ /* 0x000ee80000100800 */
[----:B------:R4:W3:Y:S04]  /*1c740*/  @!P1 LDG.E.U16 R27, desc[UR40][R4.64] ;  /* 0x00000028041b9981 */ /* 0x0008e8000c1e1500 */
[----:B------:R-:W3:Y:S01]  /*1c750*/  LDL R147, [R1+0x9b4] ;  /* 0x0009b40001937983 */ /* 0x000ee20000100800 */
[----:B----4-:R-:W-:-:S03]  /*1c760*/  @!P1 IMAD.MOV.U32 R4, RZ, RZ, R128 ;  /* 0x000000ffff049224 */ /* 0x010fc600078e0080 */
[----:B------:R-:W4:Y:S01]  /*1c770*/  LDL R128, [R1+0xa34] ;  /* 0x000a340001807983 */ /* 0x000f220000100800 */
[----:B--2---:R-:W-:-:S03]  /*1c780*/  @!P1 IMAD.MOV.U32 R5, RZ, RZ, R131 ;  /* 0x000000ffff059224 */ /* 0x004fc600078e0083 */
[----:B------:R-:W2:Y:S04]  /*1c790*/  LDL R131, [R1+0xa30] ;  /* 0x000a300001837983 */ /* 0x000ea80000100800 */
[----:B------:R3:W2:Y:S02]  /*1c7a0*/  @!P1 LDG.E.U16 R24, desc[UR40][R4.64] ;  /* 0x0000002804189981 */ /* 0x0006a4000c1e1500 */
[----:B---3--:R-:W-:Y:S02]  /*1c7b0*/  @!P1 IMAD.MOV.U32 R4, RZ, RZ, R140 ;  /* 0x000000ffff049224 */ /* 0x008fe400078e008c */
[----:B------:R-:W3:Y:S01]  /*1c7c0*/  LDL R140, [R1+0xa14] ;  /* 0x000a1400018c7983 */ /* 0x000ee20000100800 */
[----:B------:R-:W-:-:S03]  /*1c7d0*/  @!P1 IMAD.MOV.U32 R5, RZ, RZ, R143 ;  /* 0x000000ffff059224 */ /* 0x000fc600078e008f */
[----:B------:R-:W3:Y:S04]  /*1c7e0*/  LDL R143, [R1+0xa10] ;  /* 0x000a1000018f7983 */ /* 0x000ee80000100800 */
[----:B------:R0:W3:Y:S02]  /*1c7f0*/  @!P1 LDG.E.U16 R25, desc[UR40][R4.64] ;  /* 0x0000002804199981 */ /* 0x0000e4000c1e1500 */
[----:B0-----:R-:W-:Y:S02]  /*1c800*/  @!P1 IMAD.MOV.U32 R5, RZ, RZ, R135 ;  /* 0x000000ffff059224 */ /* 0x001fe400078e0087 */
[----:B------:R-:W3:Y:S01]  /*1c810*/  LDL R135, [R1+0x9f4] ;  /* 0x0009f40001877983 */ /* 0x000ee20000100800 */
[----:B------:R-:W-:-:S05]  /*1c820*/  @!P1 IMAD.MOV.U32 R4, RZ, RZ, R2 ;  /* 0x000000ffff049224 */ /* 0x000fca00078e0002 */
[----:B------:R4:W3:Y:S02]  /*1c830*/  @!P1 LDG.E.U16 R3, desc[UR40][R4.64] ;  /* 0x0000002804039981 */ /* 0x0008e4000c1e1500 */
[----:B----4-:R-:W-:Y:S02]  /*1c840*/  @!P1 IMAD.MOV.U32 R4, RZ, RZ, R128 ;  /* 0x000000ffff049224 */ /* 0x010fe400078e0080 */
        /* <DEDUP_REMOVED lines=8> */
[----:B------:R0:W3:Y:S01]  /*1c8d0*/  @!P1 LDG.E.U16 R142, desc[UR40][R4.64] ;  /* 0x00000028048e9981 */ /* 0x0000e2000c1e1500 */
[----:B------:R-:W-:Y:S01]  /*1c8e0*/  PRMT R137, RZ, 0x7610, R137 ;  /* 0x00007610ff897816 */ /* 0x000fe20000000089 */
[----:B0-----:R-:W-:Y:S02]  /*1c8f0*/  @!P1 IMAD.MOV.U32 R4, RZ, RZ, R135 ;  /* 0x000000ffff049224 */ /* 0x001fe400078e0087 */
[----:B------:R-:W-:Y:S01]  /*1c900*/  @!P1 IMAD.MOV.U32 R5, RZ, RZ, R145 ;  /* 0x000000ffff059224 */ /* 0x000fe200078e0091 */
[----:B------:R-:W3:Y:S04]  /*1c910*/  LDL R135, [R1+0x974] ;  /* 0x0009740001877983 */ /* 0x000ee80000100800 */
[----:B------:R-:W3:Y:S04]  /*1c920*/  LDL R145, [R1+0x970] ;  /* 0x0009700001917983 */ /* 0x000ee80000100800 */
[----:B------:R4:W3:Y:S01]  /*1c930*/  @!P1 LDG.E.U16 R139, desc[UR40][R4.64] ;  /* 0x00000028048b9981 */ /* 0x0008e2000c1e1500 */
[----:B------:R-:W-:Y:S01]  /*1c940*/  PRMT R136, RZ, 0x7610, R136 ;  /* 0x00007610ff887816 */ /* 0x000fe20000000088 */
[----:B----4-:R-:W-:-:S02]  /*1c950*/  @!P1 IMAD.MOV.U32 R4, RZ, RZ, R128 ;  /* 0x000000ffff049224 */ /* 0x010fc400078e0080 */
[----:B------:R-:W4:Y:S01]  /*1c960*/  LDL R128, [R1+0x954] ;  /* 0x0009540001807983 */ /* 0x000f220000100800 */
[----:B--2---:R-:W-:-:S03]  /*1c970*/  @!P1 IMAD.MOV.U32 R5, RZ, RZ, R131 ;  /* 0x000000ffff059224 */ /* 0x004fc600078e0083 */
[----:B------:R-:W2:Y:S04]  /*1c980*/  LDL R131, [R1+0x950] ;  /* 0x0009500001837983 */ /* 0x000ea80000100800 */
[----:B------:R0:W2:Y:S02]  /*1c990*/  @!P1 LDG.E.U16 R137, desc[UR40][R4.64] ;  /* 0x0000002804899981 */ /* 0x0000a4000c1e1500 */
[----:B0-----:R-:W-:Y:S02]  /*1c9a0*/  @!P1 IMAD.MOV.U32 R4, RZ, RZ, R147 ;  /* 0x000000ffff049224 */ /* 0x001fe400078e0093 */
[----:B------:R-:W-:Y:S01]  /*1c9b0*/  @!P1 IMAD.MOV.U32 R5, RZ, RZ, R148 ;  /* 0x000000ffff059224 */ /* 0x000fe200078e0094 */
[----:B------:R-:W-:Y:S01]  /*1c9c0*/  PRMT R250, RZ, 0x7610, R250 ;  /* 0x00007610fffa7816 */ /* 0x000fe200000000fa */
[----:B------:R-:W2:Y:S04]  /*1c9d0*/  LDL R147, [R1+0x910] ;  /* 0x0009100001937983 */ /* 0x000ea80000100800 */
[----:B------:R3:W2:Y:S01]  /*1c9e0*/  @!P1 LDG.E.U16 R136, desc[UR40][R4.64] ;  /* 0x0000002804889981 */ /* 0x0006a2000c1e1500 */
[----:B------:R-:W-:-:S02]  /*1c9f0*/  PRMT R246, RZ, 0x7610, R246 ;  /* 0x00007610fff67816 */ /* 0x000fc400000000f6 */
[----:B------:R-:W-:Y:S01]  /*1ca00*/  PRMT R242, RZ, 0x7610, R242 ;  /* 0x00007610fff27816 */ /* 0x000fe200000000f2 */
[----:B------:R-:W2:Y:S01]  /*1ca10*/  LDL R148, [R1+0x8b4] ;  /* 0x0008b40001947983 */ /* 0x000ea20000100800 */
[----:B---3--:R-:W-:-:S03]  /*1ca20*/  @!P1 IMAD.MOV.U32 R4, RZ, RZ, R140 ;  /* 0x000000ffff049224 */ /* 0x008fc600078e008c */
[----:B------:R-:W3:Y:S01]  /*1ca30*/  LDL R140, [R1+0x934] ;  /* 0x00093400018c7983 */ /* 0x000ee20000100800 */
[----:B------:R-:W-:-:S03]  /*1ca40*/  @!P1 IMAD.MOV.U32 R5, RZ, RZ, R143 ;  /* 0x000000ffff059224 */ /* 0x000fc600078e008f */
[----:B------:R-:W3:Y:S04]  /*1ca50*/  LDL R143, [R1+0x930] ;  /* 0x00093000018f7983 */ /* 0x000ee80000100800 */
[----:B------:R0:W3:Y:S02]  /*1ca60*/  @!P1 LDG.E.U16 R250, desc[UR40][R4.64] ;  /* 0x0000002804fa9981 */ /* 0x0000e4000c1e1500 */
[----:B0-----:R-:W-:Y:S02]  /*1ca70*/  @!P1 IMAD.MOV.U32 R4, RZ, RZ, R135 ;  /* 0x000000ffff049224 */ /* 0x001fe400078e0087 */
[----:B------:R-:W-:Y:S01]  /*1ca80*/  @!P1 IMAD.MOV.U32 R5, RZ, RZ, R145 ;  /* 0x000000ffff059224 */ /* 0x000fe200078e0091 */
[----:B------:R-:W3:Y:S04]  /*1ca90*/  LDL R135, [R1+0x8f0] ;  /* 0x0008f00001877983 */ /* 0x000ee80000100800 */
[----:B------:R-:W3:Y:S04]  /*1caa0*/  LDL R145, [R1+0x914] ;  /* 0x0009140001917983 */ /* 0x000ee80000100800 */
[----:B------:R4:W3:Y:S02]  /*1cab0*/  @!P1 LDG.E.U16 R246, desc[UR40][R4.64] ;  /* 0x0000002804f69981 */ /* 0x0008e4000c1e1500 */
[----:B----4-:R-:W-:-:S02]  /*1cac0*/  @!P1 IMAD.MOV.U32 R4, RZ, RZ, R128 ;  /* 0x000000ffff049224 */ /* 0x010fc400078e0080 */
[----:B--2---:R-:W-:Y:S02]  /*1cad0*/  @!P1 IMAD.MOV.U32 R5, RZ, RZ, R131 ;  /* 0x000000ffff059224 */ /* 0x004fe400078e0083 */
[----:B------:R-:W2:Y:S04]  /*1cae0*/  LDL R131, [R1+0x8f4] ;  /* 0x0008f40001837983 */ /* 0x000ea80000100800 */
[----:B------:R3:W4:Y:S02]  /*1caf0*/  @!P1 LDG.E.U16 R242, desc[UR40][R4.64] ;  /* 0x0000002804f29981 */ /* 0x000724000c1e1500 */
[----:B---3--:R-:W-:Y:S02]  /*1cb00*/  @!P1 IMAD.MOV.U32 R4, RZ, RZ, R140 ;  /* 0x000000ffff049224 */ /* 0x008fe400078e008c */
[----:B------:R-:W3:Y:S01]  /*1cb10*/  LDL R140, [R1+0x8d4] ;  /* 0x0008d400018c7983 */ /* 0x000ee20000100800 */
[----:B------:R-:W-:-:S03]  /*1cb20*/  @!P1 IMAD.MOV.U32 R5, RZ, RZ, R143 ;  /* 0x000000ffff059224 */ /* 0x000fc600078e008f */
[----:B------:R-:W4:Y:S01]  /*1cb30*/  LDL R143, [R1+0x8d0] ;  /* 0x0008d000018f7983 */ /* 0x000f220000100800 */
[----:B------:R-:W-:Y:S02]  /*1cb40*/  PRMT R238, RZ, 0x7610, R238 ;  /* 0x00007610ffee7816 */ /* 0x000fe400000000ee */
[----:B------:R-:W-:-:S04]  /*1cb50*/  PRMT R234, RZ, 0x7610, R234 ;  /* 0x00007610ffea7816 */ /* 0x000fc800000000ea */
[----:B------:R0:W4:Y:S02]  /*1cb60*/  @!P1 LDG.E.U16 R238, desc[UR40][R4.64] ;  /* 0x0000002804ee9981 */ /* 0x000124000c1e1500 */
[----:B0-----:R-:W-:Y:S02]  /*1cb70*/  @!P1 IMAD.MOV.U32 R5, RZ, RZ, R147 ;  /* 0x000000ffff059224 */ /* 0x001fe400078e0093 */
[----:B------:R-:W-:Y:S01]  /*1cb80*/  @!P1 IMAD.MOV.U32 R4, RZ, RZ, R145 ;  /* 0x000000ffff049224 */ /* 0x000fe200078e0091 */
[----:B------:R-:W4:Y:S04]  /*1cb90*/  LDL R147, [R1+0x890] ;  /* 0x0008900001937983 */ /* 0x000f280000100800 */
[----:B------:R-:W4:Y:S04]  /*1cba0*/  LDL R145, [R1+0x894] ;  /* 0x0008940001917983 */ /* 0x000f280000100800 */
[----:B------:R0:W4:Y:S01]  /*1cbb0*/  @!P1 LDG.E.U16 R234, desc[UR40][R4.64] ;  /* 0x0000002804ea9981 */ /* 0x000122000c1e1500 */
[----:B------:R-:W-:Y:S01]  /*1cbc0*/  PRMT R230, RZ, 0x7610, R230 ;  /* 0x00007610ffe67816 */ /* 0x000fe200000000e6 */
[----:B0-----:R-:W-:-:S02]  /*1cbd0*/  @!P1 IMAD.MOV.U32 R5, RZ, RZ, R135 ;  /* 0x000000ffff059224 */ /* 0x001fc400078e0087 */
[----:B------:R-:W4:Y:S01]  /*1cbe0*/  LDL R135, [R1+0x870] ;  /* 0x0008700001877983 */ /* 0x000f220000100800 */
[----:B--2---:R-:W-:-:S03]  /*1cbf0*/  @!P1 IMAD.MOV.U32 R4, RZ, RZ, R131 ;  /* 0x000000ffff049224 */ /* 0x004fc600078e0083 */
[----:B------:R-:W2:Y:S04]  /*1cc00*/  LDL R131, [R1+0x874] ;  /* 0x0008740001837983 */ /* 0x000ea80000100800 */
[----:B------:R3:W2:Y:S02]  /*1cc10*/  @!P1 LDG.E.U16 R230, desc[UR40][R4.64] ;  /* 0x0000002804e69981 */ /* 0x0006a4000c1e1500 */
[----:B---3--:R-:W-:Y:S02]  /*1cc20*/  @!P1 IMAD.MOV.U32 R4, RZ, RZ, R140 ;  /* 0x000000ffff049224 */ /* 0x008fe400078e008c */
[----:B------:R-:W3:Y:S01]  /*1cc30*/  LDL R140, [R1+0x854] ;  /* 0x00085400018c7983 */ /* 0x000ee20000100800 */
[----:B------:R-:W-:Y:S01]  /*1cc40*/  PRMT R226, RZ, 0x7610, R226 ;  /* 0x00007610ffe27816 */ /* 0x000fe200000000e2 */
[----:B----4-:R-:W-:Y:S01]  /*1cc50*/  @!P1 IMAD.MOV.U32 R5, RZ, RZ, R143 ;  /* 0x000000ffff059224 */ /* 0x010fe200078e008f */
[----:B------:R-:W-:Y:S01]  /*1cc60*/  PRMT R222, RZ, 0x7610, R222 ;  /* 0x00007610ffde7816 */ /* 0x000fe200000000de */
[----:B------:R-:W4:Y:S04]  /*1cc70*/  LDL R143, [R1+0x850] ;  /* 0x00085000018f7983 */ /* 0x000f280000100800 */
[----:B------:R0:W4:Y:S01]  /*1cc80*/  @!P1 LDG.E.U16 R226, desc[UR40][R4.64] ;  /* 0x0000002804e29981 */ /* 0x000122000c1e1500 */
[----:B------:R-:W-:Y:S01]  /*1cc90*/  PRMT R218, RZ, 0x7610, R218 ;  /* 0x00007610ffda7816 */ /* 0x000fe200000000da */
[----:B0-----:R-:W-:-:S02]  /*1cca0*/  @!P1 IMAD.MOV.U32 R4, RZ, RZ, R148 ;  /* 0x000000ffff049224 */ /* 0x001fc400078e0094 */
[----:B------:R-:W-:Y:S01]  /*1ccb0*/  @!P1 IMAD.MOV.U32 R5, RZ, RZ, R150 ;  /* 0x000000ffff059224 */ /* 0x000fe200078e0096 */
[----:B------:R-:W4:Y:S04]  /*1ccc0*/  LDL R148, [R1+0x834] ;  /* 0x0008340001947983 */ /* 0x000f280000100800 */
[----:B------:R0:W4:Y:S04]  /*1ccd0*/  @!P1 LDG.E.U16 R222, desc[UR40][R4.64] ;  /* 0x0000002804de9981 */ /* 0x000128000c1e1500 */
[----:B------:R-:W4:Y:S01]  /*1cce0*/  LDL R150, [R1+0x830] ;  /* 0x0008300001967983 */ /* 0x000f220000100800 */
[----:B0-----:R-:W-:-:S02]  /*1ccf0*/  @!P1 IMAD.MOV.U32 R4, RZ, RZ, R145 ;  /* 0x000000ffff049224 */ /* 0x001fc400078e0091 */
[----:B------:R-:W-:Y:S01]  /*1cd00*/  @!P1 IMAD.MOV.U32 R5, RZ, RZ, R147 ;  /* 0x000000ffff059224 */ /* 0x000fe200078e0093 */
[----:B------:R-:W-:Y:S02]  /*1cd10*/  LOP3.LUT R2, R0, 0x20, RZ, 0x3c, !PT ;  /* 0x0000002000027812 */ /* 0x000fe400078e3cff */
[----:B------:R-:W-:Y:S01]  /*1cd20*/  PRMT R214, RZ, 0x7610, R214 ;  /* 0x00007610ffd67816 */ /* 0x000fe200000000d6 */
[----:B------:R-:W-:Y:S04]  /*1cd30*/  STS.U16 [R0+UR7+0x10400], R18 ;  /* 0x0104001200007988 */ /* 0x000fe80008000407 */
[----:B------:R0:W4:Y:S04]  /*1cd40*/  @!P1 LDG.E.U16 R218, desc[UR40][R4.64] ;  /* 0x0000002804da9981 */ /* 0x000128000c1e1500 */
[----:B------:R-:W-:Y:S04]  /*1cd50*/  STS.U16 [R0+UR7+0x10800], R16 ;  /* 0x0108001000007988 */ /* 0x000fe80008000407 */
[----:B------:R-:W-:Y:S01]  /*1cd60*/  STS.U16 [R0+UR7+0x10c00], R12 ;  /* 0x010c000c00007988 */ /* 0x000fe20008000407 */
[----:B0-----:R-:W-:-:S03]  /*1cd70*/  @!P1 IMAD.MOV.U32 R5, RZ, RZ, R135 ;  /* 0x000000ffff059224 */ /* 0x001fc600078e0087 */
[----:B------:R-:W4:Y:S04]  /*1cd80*/  LDL R135, [R1+0x810] ;  /* 0x0008100001877983 */ /* 0x000f280000100800 */
[----:B------:R-:W-:Y:S04]  /*1cd90*/  STS.U16 [R0+UR7+0x11000], R11 ;  /* 0x0110000b00007988 */ /* 0x000fe80008000407 */
[----:B------:R-:W-:Y:S04]  /*1cda0*/  STS.U16 [R0+UR7+0x11400], R9 ;  /* 0x0114000900007988 */ /* 0x000fe80008000407 */
[----:B------:R-:W-:Y:S04]  /*1cdb0*/  STS.U16 [R0+UR7+0x11800], R7 ;  /* 0x0118000700007988 */ /* 0x000fe80008000407 */
[----:B------:R-:W-:Y:S01]  /*1cdc0*/  STS.U16 [R0+UR7+0x11c00], R6 ;  /* 0x011c000600007988 */ /* 0x000fe20008000407 */
[----:B------:R-:W-:-:S03]  /*1cdd0*/  LOP3.LUT R128, R0, 0x40, RZ, 0x3c, !PT ;  /* 0x0000004000807812 */ /* 0x000fc600078e3cff */
[----:B------:R-:W-:Y:S04]  /*1cde0*/  STS.U16 [R2+UR7+0x10100], R168 ;  /* 0x010100a802007988 */ /* 0x000fe80008000407 */
[----:B------:R-:W-:Y:S04]  /*1cdf0*/  STS.U16 [R2+UR7+0x10500], R163 ;  /* 0x010500a302007988 */ /* 0x000fe80008000407 */
[----:B------:R-:W-:Y:S04]  /*1ce00*/  STS.U16 [R2+UR7+0x10900], R156 ;  /* 0x0109009c02007988 */ /* 0x000fe80008000407 */
[----:B------:R-:W-:Y:S04]  /*1ce10*/  STS.U16 [R2+UR7+0x10d00], R22 ;  /* 0x010d001602007988 */ /* 0x000fe80008000407 */
[----:B------:R-:W-:Y:S04]  /*1ce20*/  STS.U16 [R2+UR7+0x11100], R15 ;  /* 0x0111000f02007988 */ /* 0x000fe80008000407 */
[----:B------:R-:W4:Y:S04]  /*1ce30*/  LDL R145, [R1+0x7f0] ;  /* 0x0007f00001917983 */ /* 0x000f280000100800 */
[----:B------:R-:W-:Y:S04]  /*1ce40*/  STS.U16 [R2+UR7+0x11500], R14 ;  /* 0x0115000e02007988 */ /* 0x000fe80008000407 */
        /* <DEDUP_REMOVED lines=9> */
[----:B------:R0:W-:Y:S04]  /*1cee0*/  STS.U16 [R128+UR7+0x11e00], R13 ;  /* 0x011e000d80007988 */ /* 0x0001e80008000407 */
[----:B0-----:R-:W4:Y:S01]  /*1cef0*/  LDL R128, [R1+0x7d4] ;  /* 0x0007d40001807983 */ /* 0x001f220000100800 */
        /* <DEDUP_REMOVED lines=9> */
[----:B------:R0:W4:Y:S02]  /*1cf90*/  @!P1 LDG.E.U16 R213, desc[UR40][R4.64] ;  /* 0x0000002804d59981 */ /* 0x000124000c1e1500 */
[----:B0-----:R-:W-:Y:S01]  /*1cfa0*/  @!P1 IMAD.MOV.U32 R4, RZ, RZ, R148 ;  /* 0x000000ffff049224 */ /* 0x001fe200078e0094 */
[----:B------:R-:W-:Y:S01]  /*1cfb0*/  PRMT R211, RZ, 0x7610, R211 ;  /* 0x00007610ffd37816 */ /* 0x000fe200000000d3 */
[----:B------:R-:W4:Y:S01]  /*1cfc0*/  LDL R148, [R1+0x774] ;  /* 0x0007740001947983 */ /* 0x000f220000100800 */
[----:B------:R-:W-:Y:S01]  /*1cfd0*/  @!P1 IMAD.MOV.U32 R5, RZ, RZ, R150 ;  /* 0x000000ffff059224 */ /* 0x000fe200078e0096 */
[----:B------:R-:W-:-:S02]  /*1cfe0*/  PRMT R210, RZ, 0x7610, R210 ;  /* 0x00007610ffd27816 */ /* 0x000fc400000000d2 */
[----:B------:R-:W4:Y:S04]  /*1cff0*/  LDL R150, [R1+0x770] ;  /* 0x0007700001967983 */ /* 0x000f280000100800 */
[----:B------:R0:W4:Y:S02]  /*1d000*/  @!P1 LDG.E.U16 R212, desc[UR40][R4.64] ;  /* 0x0000002804d49981 */ /* 0x000124000c1e1500 */
[----:B0-----:R-:W-:Y:S02]  /*1d010*/  @!P1 IMAD.MOV.U32 R5, RZ, RZ, R135 ;  /* 0x000000ffff059224 */ /* 0x001fe400078e0087 */
[----:B------:R-:W4:Y:S01]  /*1d020*/  LDL R135, [R1+0x7b0] ;  /* 0x0007b00001877983 */ /* 0x000f220000100800 */
[----:B--2---:R-:W-:-:S03]  /*1d030*/  @!P1 IMAD.MOV.U32 R4, RZ, RZ, R131 ;  /* 0x000000ffff049224 */ /* 0x004fc600078e0083 */
[----:B------:R-:W2:Y:S04]  /*1d040*/  LDL R131, [R1+0x7b4] ;  /* 0x0007b40001837983 */ /* 0x000ea80000100800 */
[----:B------:R0:W2:Y:S02]  /*1d050*/  @!P1 LDG.E.U16 R211, desc[UR40][R4.64] ;  /* 0x0000002804d39981 */ /* 0x0000a4000c1e1500 */
[----:B0-----:R-:W-:Y:S02]  /*1d060*/  @!P1 IMAD.MOV.U32 R5, RZ, RZ, R145 ;  /* 0x000000ffff059224 */ /* 0x001fe400078e0091 */
[----:B------:R-:W2:Y:S01]  /*1d070*/  LDL R145, [R1+0x790] ;  /* 0x0007900001917983 */ /* 0x000ea20000100800 */
[----:B---3--:R-:W-:-:S03]  /*1d080*/  @!P1 IMAD.MOV.U32 R4, RZ, RZ, R140 ;  /* 0x000000ffff049224 */ /* 0x008fc600078e008c */
[----:B------:R-:W3:Y:S04]  /*1d090*/  LDL R140, [R1+0x794] ;  /* 0x00079400018c7983 */ /* 0x000ee80000100800 */
[----:B------:R0:W3:Y:S02]  /*1d0a0*/  @!P1 LDG.E.U16 R210, desc[UR40][R4.64] ;  /* 0x0000002804d29981 */ /* 0x0000e4000c1e1500 */
[----:B0-----:R-:W-:Y:S02]  /*1d0b0*/  @!P1 IMAD.MOV.U32 R4, RZ, RZ, R128 ;  /* 0x000000ffff049224 */ /* 0x001fe400078e0080 */
[----:B------:R-:W3:Y:S01]  /*1d0c0*/  LDL R128, [R1+0x754] ;  /* 0x0007540001807983 */ /* 0x000ee20000100800 */
[----:B------:R-:W-:Y:S01]  /*1d0d0*/  PRMT R209, RZ, 0x7610, R209 ;  /* 0x00007610ffd17816 */ /* 0x000fe200000000d1 */
[----:B----4-:R-:W-:-:S02]  /*1d0e0*/  @!P1 IMAD.MOV.U32 R5, RZ, RZ, R143 ;  /* 0x000000ffff059224 */ /* 0x010fc400078e008f */
[----:B------:R-:W4:Y:S04]  /*1d0f0*/  LDL R143, [R1+0x750] ;  /* 0x00075000018f7983 */ /* 0x000f280000100800 */
[----:B------:R0:W4:Y:S01]  /*1d100*/  @!P1 LDG.E.U16 R209, desc[UR40][R4.64] ;  /* 0x0000002804d19981 */ /* 0x000122000c1e1500 */
[----:B------:R-:W-:Y:S02]  /*1d110*/  PRMT R208, RZ, 0x7610, R208 ;  /* 0x00007610ffd07816 */ /* 0x000fe400000000d0 */
[----:B------:R-:W-:Y:S02]  /*1d120*/  PRMT R207, RZ, 0x7610, R207 ;  /* 0x00007610ffcf7816 */ /* 0x000fe400000000cf */
[----:B------:R-:W-:Y:S01]  /*1d130*/  PRMT R206, RZ, 0x7610, R206 ;  /* 0x00007610ffce7816 */ /* 0x000fe200000000ce */
[----:B0-----:R-:W-:-:S02]  /*1d140*/  @!P1 IMAD.MOV.U32 R5, RZ, RZ, R135 ;  /* 0x000000ffff059224 */ /* 0x001fc400078e0087 */
        /* <DEDUP_REMOVED lines=10> */
[----:B------:R-:W-:Y:S01]  /*1d1f0*/  @!P1 IMAD.MOV.U32 R5, RZ, RZ, R150 ;  /* 0x000000ffff059224 */ /* 0x000fe200078e0096 */
[----:B------:R-:W-:Y:S01]  /*1d200*/  PRMT R205, RZ, 0x7610, R205 ;  /* 0x00007610ffcd7816 */ /* 0x000fe200000000cd */
[----:B------:R-:W3:Y:S04]  /*1d210*/  LDL R148, [R1+0x590] ;  /* 0x0005900001947983 */ /* 0x000ee80000100800 */
[----:B------:R0:W3:Y:S02]  /*1d220*/  @!P1 LDG.E.U16 R206, desc[UR40][R4.64] ;  /* 0x0000002804ce9981 */ /* 0x0000e4000c1e1500 */
[----:B0-----:R-:W-:-:S02]  /*1d230*/  @!P1 IMAD.MOV.U32 R4, RZ, RZ, R128 ;  /* 0x000000ffff049224 */ /* 0x001fc400078e0080 */
[----:B------:R-:W3:Y:S01]  /*1d240*/  LDL R128, [R1+0x5d4] ;  /* 0x0005d40001807983 */ /* 0x000ee20000100800 */
[----:B------:R-:W-:Y:S01]  /*1d250*/  LOP3.LUT R147, R0, 0x60, RZ, 0x3c, !PT ;  /* 0x0000006000937812 */ /* 0x000fe200078e3cff */
[----:B----4-:R-:W-:Y:S02]  /*1d260*/  @!P1 IMAD.MOV.U32 R5, RZ, RZ, R143 ;  /* 0x000000ffff059224 */ /* 0x010fe400078e008f */
[----:B------:R-:W4:Y:S04]  /*1d270*/  LDL R143, [R1+0x5d0] ;  /* 0x0005d000018f7983 */ /* 0x000f280000100800 */
[----:B------:R-:W-:Y:S04]  /*1d280*/  STS.U16 [R147+UR7+0x10300], R186 ;  /* 0x010300ba93007988 */ /* 0x000fe80008000407 */
[----:B------:R0:W4:Y:S04]  /*1d290*/  @!P1 LDG.E.U16 R205, desc[UR40][R4.64] ;  /* 0x0000002804cd9981 */ /* 0x000128000c1e1500 */
[----:B------:R-:W-:Y:S04]  /*1d2a0*/  STS.U16 [R147+UR7+0x10700], R185 ;  /* 0x010700b993007988 */ /* 0x000fe80008000407 */
[----:B------:R-:W-:Y:S01]  /*1d2b0*/  STS.U16 [R147+UR7+0x10b00], R184 ;  /* 0x010b00b893007988 */ /* 0x000fe20008000407 */
[----:B0-----:R-:W-:-:S03]  /*1d2c0*/  @!P1 IMAD.MOV.U32 R5, RZ, RZ, R135 ;  /* 0x000000ffff059224 */ /* 0x001fc600078e0087 */
[----:B------:R-:W4:Y:S01]  /*1d2d0*/  LDL R135, [R1+0x5b0] ;  /* 0x0005b00001877983 */ /* 0x000f220000100800 */
[----:B------:R-:W-:-:S03]  /*1d2e0*/  PRMT R204, RZ, 0x7610, R204 ;  /* 0x00007610ffcc7816 */ /* 0x000fc600000000cc */
[----:B------:R-:W-:Y:S04]  /*1d2f0*/  STS.U16 [R147+UR7+0x10f00], R183 ;  /* 0x010f00b793007988 */ /* 0x000fe80008000407 */
[----:B------:R-:W-:Y:S04]  /*1d300*/  STS.U16 [R147+UR7+0x11300], R178 ;  /* 0x011300b293007988 */ /* 0x000fe80008000407 */
[----:B------:R-:W-:Y:S04]  /*1d310*/  STS.U16 [R147+UR7+0x11700], R167 ;  /* 0x011700a793007988 */ /* 0x000fe80008000407 */
[----:B------:R-:W-:Y:S04]  /*1d320*/  STS.U16 [R147+UR7+0x11b00], R158 ;  /* 0x011b009e93007988 */ /* 0x000fe80008000407 */
[----:B------:R0:W-:Y:S04]  /*1d330*/  STS.U16 [R147+UR7+0x11f00], R152 ;  /* 0x011f009893007988 */ /* 0x0001e80008000407 */
[----:B0-----:R-:W4:Y:S01]  /*1d340*/  LDL R147, [R1+0x594] ;  /* 0x0005940001937983 */ /* 0x001f220000100800 */
[----:B------:R-:W-:Y:S01]  /*1d350*/  PRMT R203, RZ, 0x7610, R203 ;  /* 0x00007610ffcb7816 */ /* 0x000fe200000000cb */
[----:B--2---:R-:W-:-:S02]  /*1d360*/  @!P1 IMAD.MOV.U32 R4, RZ, RZ, R131 ;  /* 0x000000ffff049224 */ /* 0x004fc400078e0083 */
        /* <DEDUP_REMOVED lines=11> */
[----:B------:R-:W4:Y:S01]  /*1d420*/  LDL R143, [R1+0x550] ;  /* 0x00055000018f7983 */ /* 0x000f220000100800 */
[----:B------:R-:W-:-:S03]  /*1d430*/  PRMT R201, RZ, 0x7610, R201 ;  /* 0x00007610ffc97816 */ /* 0x000fc600000000c9 */
[----:B------:R0:W4:Y:S01]  /*1d440*/  @!P1 LDG.E.U16 R202, desc[UR40][R4.64] ;  /* 0x0000002804ca9981 */ /* 0x000122000c1e1500 */
[----:B------:R-:W-:Y:S01]  /*1d450*/  PRMT R200, RZ, 0x7610, R200 ;  /* 0x00007610ffc87816 */ /* 0x000fe200000000c8 */
[----:B0-----:R-:W-:Y:S02]  /*1d460*/  @!P1 IMAD.MOV.U32 R5, RZ, RZ, R135 ;  /* 0x000000ffff059224 */ /* 0x001fe400078e0087 */
[----:B------:R-:W4:Y:S01]  /*1d470*/  LDL R135, [R1+0x530] ;  /* 0x0005300001877983 */ /* 0x000f220000100800 */
[----:B------:R-:W-:Y:S01]  /*1d480*/  PRMT R199, RZ, 0x7610, R199 ;  /* 0x00007610ffc77816 */ /* 0x000fe200000000c7 */
[----:B--2---:R-:W-:Y:S02]  /*1d490*/  @!P1 IMAD.MOV.U32 R4, RZ, RZ, R131 ;  /* 0x000000ffff049224 */ /* 0x004fe400078e0083 */
[----:B------:R-:W2:Y:S04]  /*1d4a0*/  LDL R131, [R1+0x534] ;  /* 0x0005340001837983 */ /* 0x000ea80000100800 */
[----:B------:R0:W2:Y:S02]  /*1d4b0*/  @!P1 LDG.E.U16 R201, desc[UR40][R4.64] ;  /* 0x0000002804c99981 */ /* 0x0000a4000c1e1500 */
[----:B0-----:R-:W-:-:S02]  /*1d4c0*/  @!P1 IMAD.MOV.U32 R4, RZ, RZ, R147 ;  /* 0x000000ffff049224 */ /* 0x001fc400078e0093 */
[----:B------:R-:W-:Y:S01]  /*1d4d0*/  @!P1 IMAD.MOV.U32 R5, RZ, RZ, R148 ;  /* 0x000000ffff059224 */ /* 0x000fe200078e0094 */
[----:B------:R-:W-:Y:S01]  /*1d4e0*/  PRMT R198, RZ, 0x7610, R198 ;  /* 0x00007610ffc67816 */ /* 0x000fe200000000c6 */
[----:B------:R-:W2:Y:S04]  /*1d4f0*/  LDL R148, [R1+0x4d0] ;  /* 0x0004d00001947983 */ /* 0x000ea80000100800 */
[----:B------:R3:W2:Y:S04]  /*1d500*/  @!P1 LDG.E.U16 R200, desc[UR40][R4.64] ;  /* 0x0000002804c89981 */ /* 0x0006a8000c1e1500 */
[----:B------:R-:W2:Y:S01]  /*1d510*/  LDL R147, [R1+0x4d4] ;  /* 0x0004d40001937983 */ /* 0x000ea20000100800 */
[----:B---3--:R-:W-:-:S02]  /*1d520*/  @!P1 IMAD.MOV.U32 R4, RZ, RZ, R140 ;  /* 0x000000ffff049224 */ /* 0x008fc400078e008c */
[----:B------:R-:W-:Y:S01]  /*1d530*/  @!P1 IMAD.MOV.U32 R5, RZ, RZ, R145 ;  /* 0x000000ffff059224 */ /* 0x000fe200078e0091 */
[----:B------:R-:W3:Y:S04]  /*1d540*/  LDL R140, [R1+0x514] ;  /* 0x00051400018c7983 */ /* 0x000ee80000100800 */
[----:B------:R-:W3:Y:S04]  /*1d550*/  LDL R145, [R1+0x510] ;  /* 0x0005100001917983 */ /* 0x000ee80000100800 */
[----:B------:R0:W3:Y:S02]  /*1d560*/  @!P1 LDG.E.U16 R199, desc[UR40][R4.64] ;  /* 0x0000002804c79981 */ /* 0x0000e4000c1e1500 */
[----:B0-----:R-:W-:-:S02]  /*1d570*/  @!P1 IMAD.MOV.U32 R4, RZ, RZ, R128 ;  /* 0x000000ffff049224 */ /* 0x001fc400078e0080 */
[----:B------:R-:W3:Y:S01]  /*1d580*/  LDL R128, [R1+0x4f4] ;  /* 0x0004f40001807983 */ /* 0x000ee20000100800 */
[----:B----4-:R-:W-:-:S03]  /*1d590*/  @!P1 IMAD.MOV.U32 R5, RZ, RZ, R143 ;  /* 0x000000ffff059224 */ /* 0x010fc600078e008f */
[----:B------:R-:W4:Y:S01]  /*1d5a0*/  LDL R143, [R1+0x4f0] ;  /* 0x0004f000018f7983 */ /* 0x000f220000100800 */
[----:B------:R-:W-:-:S03]  /*1d5b0*/  PRMT R197, RZ, 0x7610, R197 ;  /* 0x00007610ffc57816 */ /* 0x000fc600000000c5 */
[----:B------:R0:W4:Y:S01]  /*1d5c0*/  @!P1 LDG.E.U16 R198, desc[UR40][R4.64] ;  /* 0x0000002804c69981 */ /* 0x000122000c1e1500 */
[----:B------:R-:W-:Y:S01]  /*1d5d0*/  PRMT R196, RZ, 0x7610, R196 ;  /* 0x00007610ffc47816 */ /* 0x000fe200000000c4 */
[----:B0-----:R-:W-:Y:S02]  /*1d5e0*/  @!P1 IMAD.MOV.U32 R5, RZ, RZ, R135 ;  /* 0x000000ffff059224 */ /* 0x001fe400078e0087 */
        /* <DEDUP_REMOVED lines=40> */
[----:B------:R-:W-:Y:S02]  /*1d870*/  PRMT R189, RZ, 0x7610, R189 ;  /* 0x00007610ffbd7816 */ /* 0x000fe400000000bd */
        /* <DEDUP_REMOVED lines=15> */
[----:B------:R0:W3:Y:S01]  /*1d970*/  @!P1 LDG.E.U16 R188, desc[UR40][R4.64] ;  /* 0x0000002804bc9981 */ /* 0x0000e2000c1e1500 */
[----:B------:R-:W-:-:S03]  /*1d980*/  PRMT R186, RZ, 0x7610, R186 ;  /* 0x00007610ffba7816 */ /* 0x000fc600000000ba */
[----:B------:R-:W3:Y:S01]  /*1d990*/  LDL R147, [R1+0x354] ;  /* 0x0003540001937983 */ /* 0x000ee20000100800 */
[----:B0-----:R-:W-:-:S03]  /*1d9a0*/  @!P1 IMAD.MOV.U32 R4, RZ, RZ, R128 ;  /* 0x000000ffff049224 */ /* 0x001fc600078e0080 */
[----:B------:R-:W3:Y:S01]  /*1d9b0*/  LDL R128, [R1+0x394] ;  /* 0x0003940001807983 */ /* 0x000ee20000100800 */
[----:B----4-:R-:W-:-:S03]  /*1d9c0*/  @!P1 IMAD.MOV.U32 R5, RZ, RZ, R143 ;  /* 0x000000ffff059224 */ /* 0x010fc600078e008f */
[----:B------:R-:W4:Y:S04]  /*1d9d0*/  LDL R143, [R1+0x390] ;  /* 0x00039000018f7983 */ /* 0x000f280000100800 */
        /* <DEDUP_REMOVED lines=19> */
[----:B------:R-:W-:-:S03]  /*1db10*/  PRMT R182, RZ, 0x7610, R182 ;  /* 0x00007610ffb67816 */ /* 0x000fc600000000b6 */
[----:B------:R1:W-:Y:S01]  /*1db20*/  STS.U16 [R0+UR7+0x5400], R181 ;  /* 0x005400b500007988 */ /* 0x0003e20008000407 */
[----:B0-----:R-:W-:-:S03]  /*1db30*/  @!P1 IMAD.MOV.U32 R5, RZ, RZ, R135 ;  /* 0x000000ffff059224 */ /* 0x001fc600078e0087 */
[----:B------:R-:W4:Y:S01]  /*1db40*/  LDL R135, [R1+0x2f0] ;  /* 0x0002f00001877983 */ /* 0x000f220000100800 */
[----:B-1----:R-:W-:Y:S01]  /*1db50*/  PRMT R181, RZ, 0x7610, R181 ;  /* 0x00007610ffb57816 */ /* 0x002fe200000000b5 */
[----:B--2---:R-:W-:Y:S02]  /*1db60*/  @!P1 IMAD.MOV.U32 R4, RZ, RZ, R131 ;  /* 0x000000ffff049224 */ /* 0x004fe400078e0083 */
[----:B------:R-:W2:Y:S04]  /*1db70*/  LDL R131, [R1+0x2f4] ;  /* 0x0002f40001837983 */ /* 0x000ea80000100800 */
[----:B------:R0:W2:Y:S02]  /*1db80*/  @!P1 LDG.E.U16 R183, desc[UR40][R4.64] ;  /* 0x0000002804b79981 */ /* 0x0000a4000c1e1500 */
[----:B0-----:R-:W-:-:S02]  /*1db90*/  @!P1 IMAD.MOV.U32 R4, RZ, RZ, R147 ;  /* 0x000000ffff049224 */ /* 0x001fc400078e0093 */
[----:B------:R-:W-:Y:S01]  /*1dba0*/  @!P1 IMAD.MOV.U32 R5, RZ, RZ, R148 ;  /* 0x000000ffff059224 */ /* 0x000fe200078e0094 */
        /* <DEDUP_REMOVED lines=9> */
[----:B----4-:R-:W-:-:S03]  /*1dc40*/  @!P1 IMAD.MOV.U32 R5, RZ, RZ, R143 ;  /* 0x000000ffff059224 */ /* 0x010fc600078e008f */
[----:B------:R0:W-:Y:S04]  /*1dc50*/  STS.U16 [R0+UR7+0x5000], R180 ;  /* 0x005000b400007988 */ /* 0x0001e80008000407 */
[----:B------:R1:W-:Y:S01]  /*1dc60*/  STS.U16 [R0+UR7+0x4c00], R179 ;  /* 0x004c00b300007988 */ /* 0x0003e20008000407 */
[----:B0-----:R-:W-:Y:S02]  /*1dc70*/  PRMT R180, RZ, 0x7610, R180 ;  /* 0x00007610ffb47816 */ /* 0x001fe400000000b4 */
[----:B-1----:R-:W-:-:S04]  /*1dc80*/  PRMT R179, RZ, 0x7610, R179 ;  /* 0x00007610ffb37816 */ /* 0x002fc800000000b3 */
[----:B------:R0:W4:Y:S01]  /*1dc90*/  @!P1 LDG.E.U16 R180, desc[UR40][R4.64] ;  /* 0x0000002804b49981 */ /* 0x000122000c1e1500 */
[----:B------:R-:W-:Y:S01]  /*1dca0*/  PRMT R178, RZ, 0x7610, R178 ;  /* 0x00007610ffb27816 */ /* 0x000fe200000000b2 */
[----:B0-----:R-:W-:Y:S02]  /*1dcb0*/  @!P1 IMAD.MOV.U32 R5, RZ, RZ, R135 ;  /* 0x000000ffff059224 */ /* 0x001fe400078e0087 */
[----:B--2---:R-:W-:Y:S02]  /*1dcc0*/  @!P1 IMAD.MOV.U32 R4, RZ, RZ, R131 ;  /* 0x000000ffff049224 */ /* 0x004fe400078e0083 */
[----:B------:R-:W2:Y:S04]  /*1dcd0*/  LDL R131, [R1+0x294] ;  /* 0x0002940001837983 */ /* 0x000ea80000100800 */
[----:B------:R-:W4:Y:S04]  /*1dce0*/  LDL.LU R135, [R1+0x290] ;  /* 0x0002900001877983 */ /* 0x000f280000300800 */
[----:B------:R0:W4:Y:S04]  /*1dcf0*/  @!P1 LDG.E.U16 R179, desc[UR40][R4.64] ;  /* 0x0000002804b39981 */ /* 0x000128000c1e1500 */
[----:B------:R-:W4:Y:S01]  /*1dd00*/  LDL.LU R143, [R1+0x270] ;  /* 0x00027000018f7983 */ /* 0x000f220000300800 */
[----:B0-----:R-:W-:-:S03]  /*1dd10*/  @!P1 IMAD.MOV.U32 R5, RZ, RZ, R147 ;  /* 0x000000ffff059224 */ /* 0x001fc600078e0093 */
[----:B------:R-:W4:Y:S01]  /*1dd20*/  LDL R147, [R1+0x274] ;  /* 0x0002740001937983 */ /* 0x000f220000100800 */
[----:B---3--:R-:W-:-:S03]  /*1dd30*/  @!P1 IMAD.MOV.U32 R4, RZ, RZ, R140 ;  /* 0x000000ffff049224 */ /* 0x008fc600078e008c */
[----:B------:R-:W3:Y:S04]  /*1dd40*/  LDL.LU R140, [R1+0x254] ;  /* 0x00025400018c7983 */ /* 0x000ee80000300800 */
[----:B------:R-:W3:Y:S04]  /*1dd50*/  LDL.LU R151, [R1+0x250] ;  /* 0x0002500001977983 */ /* 0x000ee80000300800 */
[----:B------:R0:W3:Y:S02]  /*1dd60*/  @!P1 LDG.E.U16 R178, desc[UR40][R4.64] ;  /* 0x0000002804b29981 */ /* 0x0000e4000c1e1500 */
[----:B0-----:R-:W-:-:S02]  /*1dd70*/  @!P1 IMAD.MOV.U32 R5, RZ, RZ, R145 ;  /* 0x000000ffff059224 */ /* 0x001fc400078e0091 */
[----:B------:R-:W-:Y:S02]  /*1dd80*/  @!P1 IMAD.MOV.U32 R4, RZ, RZ, R128 ;  /* 0x000000ffff049224 */ /* 0x000fe400078e0080 */
[----:B------:R-:W3:Y:S04]  /*1dd90*/  LDL.LU R128, [R1+0x230] ;  /* 0x0002300001807983 */ /* 0x000ee80000300800 */
[----:B------:R-:W3:Y:S04]  /*1dda0*/  LDL.LU R148, [R1+0x234] ;  /* 0x0002340001947983 */ /* 0x000ee80000300800 */
[----:B------:R-:W3:Y:S04]  /*1ddb0*/  LDL R145, [R1+0x210] ;  /* 0x0002100001917983 */ /* 0x000ee80000100800 */
[----:B------:R0:W-:Y:S01]  /*1ddc0*/  STS.U16 [R0+UR7+0x4800], R177 ;  /* 0x004800b100007988 */ /* 0x0001e20008000407 */
[----:B------:R-:W-:-:S02]  /*1ddd0*/  PRMT R176, RZ, 0x7610, R176 ;  /* 0x00007610ffb07816 */ /* 0x000fc400000000b0 */
[----:B0-----:R-:W-:Y:S01]  /*1dde0*/  PRMT R177, RZ, 0x7610, R177 ;  /* 0x00007610ffb17816 */ /* 0x001fe200000000b1 */
[----:B------:R0:W-:Y:S05]  /*1ddf0*/  STS.U16 [R0+UR7+0x4400], R175 ;  /* 0x004400af00007988 */ /* 0x0001ea0008000407 */
[----:B------:R2:W3:Y:S04]  /*1de00*/  @!P1 LDG.E.U16 R177, desc[UR40][R4.64] ;  /* 0x0000002804b19981 */ /* 0x0004e8000c1e1500 */
[----:B------:R-:W-:Y:S01]  /*1de10*/  STS.U16 [R0+UR7+0x7400], R224 ;  /* 0x007400e000007988 */ /* 0x000fe20008000407 */
[----:B0-----:R-:W-:-:S03]  /*1de20*/  PRMT R175, RZ, 0x7610, R175 ;  /* 0x00007610ffaf7816 */ /* 0x001fc600000000af */
[----:B------:R-:W-:Y:S04]  /*1de30*/  STS.U16 [R0+UR7+0x7800], R225 ;  /* 0x007800e100007988 */ /* 0x000fe80008000407 */
[----:B------:R0:W-:Y:S04]  /*1de40*/  STS.U16 [R0+UR7+0x4000], R174 ;  /* 0x004000ae00007988 */ /* 0x0001e80008000407 */
[----:B------:R-:W-:Y:S04]  /*1de50*/  STS.U16 [R0+UR7+0x7c00], R227 ;  /* 0x007c00e300007988 */ /* 0x000fe80008000407 */
[----:B------:R-:W-:Y:S01]  /*1de60*/  STS.U16 [R0+UR7+0x8000], R228 ;  /* 0x008000e400007988 */ /* 0x000fe20008000407 */
[----:B0-----:R-:W-:-:S03]  /*1de70*/  PRMT R174, RZ, 0x7610, R174 ;  /* 0x00007610ffae7816 */ /* 0x001fc600000000ae */
[----:B------:R0:W-:Y:S04]  /*1de80*/  STS.U16 [R0+UR7+0x3c00], R173 ;  /* 0x003c00ad00007988 */ /* 0x0001e80008000407 */
[----:B------:R1:W-:Y:S01]  /*1de90*/  STS.U16 [R0+UR7+0x7000], R223 ;  /* 0x007000df00007988 */ /* 0x0003e20008000407 */
[----:B0-----:R-:W-:Y:S01]  /*1dea0*/  PRMT R173, RZ, 0x7610, R173 ;  /* 0x00007610ffad7816 */ /* 0x001fe200000000ad */
[----:B--2---:R-:W-:Y:S02]  /*1deb0*/  @!P1 IMAD.MOV.U32 R4, RZ, RZ, R131 ;  /* 0x000000ffff049224 */ /* 0x004fe400078e0083 */
[----:B------:R-:W2:Y:S01]  /*1dec0*/  LDL.LU R131, [R1+0x214] ;  /* 0x0002140001837983 */ /* 0x000ea20000300800 */
[----:B----4-:R-:W-:-:S03]  /*1ded0*/  @!P1 IMAD.MOV.U32 R5, RZ, RZ, R135 ;  /* 0x000000ffff059224 */ /* 0x010fc600078e0087 */
[----:B------:R-:W4:Y:S04]  /*1dee0*/  LDL R224, [R1+0xaf8] ;  /* 0x000af80001e07983 */ /* 0x000f280000100800 */
[----:B------:R0:W4:Y:S04]  /*1def0*/  @!P1 LDG.E.U16 R176, desc[UR40][R4.64] ;  /* 0x0000002804b09981 */ /* 0x000128000c1e1500 */
[----:B------:R-:W4:Y:S04]  /*1df00*/  LDL R225, [R1+0x6f4] ;  /* 0x0006f40001e17983 */ /* 0x000f280000100800 */
[----:B------:R-:W4:Y:S01]  /*1df10*/  LDL R227, [R1+0xae8] ;  /* 0x000ae80001e37983 */ /* 0x000f220000100800 */
[----:B0-----:R-:W-:-:S02]  /*1df20*/  @!P1 IMAD.MOV.U32 R4, RZ, RZ, R147 ;  /* 0x000000ffff049224 */ /* 0x001fc400078e0093 */
[----:B------:R-:W-:Y:S01]  /*1df30*/  @!P1 IMAD.MOV.U32 R5, RZ, RZ, R143 ;  /* 0x000000ffff059224 */ /* 0x000fe200078e008f */
[----:B------:R-:W4:Y:S04]  /*1df40*/  LDL R228, [R1+0x6e4] ;  /* 0x0006e40001e47983 */ /* 0x000f280000100800 */
[----:B------:R3:W4:Y:S04]  /*1df50*/  @!P1 LDG.E.U16 R175, desc[UR40][R4.64] ;  /* 0x0000002804af9981 */ /* 0x000728000c1e1500 */
[----:B-1----:R-:W4:Y:S04]  /*1df60*/  LDL R223, [R1+0xac8] ;  /* 0x000ac80001df7983 */ /* 0x002f280000100800 */
[----:B------:R-:W4:Y:S01]  /*1df70*/  LDL R147, [R1+0xacc] ;  /* 0x000acc0001937983 */ /* 0x000f220000100800 */
[----:B---3--:R-:W-:-:S02]  /*1df80*/  @!P1 IMAD.MOV.U32 R4, RZ, RZ, R140 ;  /* 0x000000ffff049224 */ /* 0x008fc400078e008c */
[----:B------:R-:W-:Y:S01]  /*1df90*/  @!P1 IMAD.MOV.U32 R5, RZ, RZ, R151 ;  /* 0x000000ffff059224 */ /* 0x000fe200078e0097 */
[----:B------:R-:W3:Y:S04]  /*1dfa0*/  LDL R150, [R1+0xaa8] ;  /* 0x000aa80001967983 */ /* 0x000ee80000100800 */
[----:B------:R0:W3:Y:S02]  /*1dfb0*/  @!P1 LDG.E.U16 R174, desc[UR40][R4.64] ;  /* 0x0000002804ae9981 */ /* 0x0000e4000c1e1500 */
[----:B0-----:R-:W-:Y:S02]  /*1dfc0*/  @!P1 IMAD.MOV.U32 R5, RZ, RZ, R128 ;  /* 0x000000ffff059224 */ /* 0x001fe400078e0080 */
[----:B------:R-:W-:-:S05]  /*1dfd0*/  @!P1 IMAD.MOV.U32 R4, RZ, RZ, R148 ;  /* 0x000000ffff049224 */ /* 0x000fca00078e0094 */
[----:B------:R0:W3:Y:S02]  /*1dfe0*/  @!P1 LDG.E.U16 R173, desc[UR40][R4.64] ;  /* 0x0000002804ad9981 */ /* 0x0000e4000c1e1500 */
[----:B0-----:R-:W-:Y:S02]  /*1dff0*/  @!P1 IMAD.MOV.U32 R5, RZ, RZ, R145 ;  /* 0x000000ffff059224 */ /* 0x001fe400078e0091 */
[----:B------:R-:W3:Y:S04]  /*1e000*/  LDL R145, [R1+0xaac] ;  /* 0x000aac0001917983 */ /* 0x000ee80000100800 */
[----:B------:R0:W-:Y:S01]  /*1e010*/  STS.U16 [R0+UR7+0x3800], R172 ;  /* 0x003800ac00007988 */ /* 0x0001e20008000407 */
[----:B------:R-:W-:Y:S02]  /*1e020*/  PRMT R171, RZ, 0x7610, R171 ;  /* 0x00007610ffab7816 */ /* 0x000fe400000000ab */
[----:B0-----:R-:W-:Y:S01]  /*1e030*/  PRMT R172, RZ, 0x7610, R172 ;  /* 0x00007610ffac7816 */ /* 0x001fe200000000ac */
[----:B------:R0:W-:Y:S04]  /*1e040*/  STS.U16 [R0+UR7+0x3400], R170 ;  /* 0x003400aa00007988 */ /* 0x0001e80008000407 */
[----:B------:R1:W-:Y:S01]  /*1e050*/  STS.U16 [R0+UR7+0x3000], R169 ;  /* 0x003000a900007988 */ /* 0x0003e20008000407 */
[----:B0-----:R-:W-:-:S02]  /*1e060*/  PRMT R170, RZ, 0x7610, R170 ;  /* 0x00007610ffaa7816 */ /* 0x001fc400000000aa */
[----:B-1----:R-:W-:Y:S01]  /*1e070*/  PRMT R169, RZ, 0x7610, R169 ;  /* 0x00007610ffa97816 */ /* 0x002fe200000000a9 */
[----:B--2---:R-:W-:-:S05]  /*1e080*/  @!P1 IMAD.MOV.U32 R4, RZ, RZ, R131 ;  /* 0x000000ffff049224 */ /* 0x004fca00078e0083 */
[----:B------:R4:W2:Y:S02]  /*1e090*/  @!P1 LDG.E.U16 R172, desc[UR40][R4.64] ;  /* 0x0000002804ac9981 */ /* 0x0008a4000c1e1500 */
[----:B----4-:R-:W-:Y:S02]  /*1e0a0*/  @!P1 IMAD.MOV.U32 R4, RZ, RZ, R224 ;  /* 0x000000ffff049224 */ /* 0x010fe400078e00e0 */
[----:B------:R-:W-:Y:S01]  /*1e0b0*/  @!P1 IMAD.MOV.U32 R5, RZ, RZ, R225 ;  /* 0x000000ffff059224 */ /* 0x000fe200078e00e1 */
[----:B------:R-:W4:Y:S04]  /*1e0c0*/  LDL R224, [R1+0xa8c] ;  /* 0x000a8c0001e07983 */ /* 0x000f280000100800 */
[----:B------:R0:W2:Y:S04]  /*1e0d0*/  @!P1 LDG.E.U16 R171, desc[UR40][R4.64] ;  /* 0x0000002804ab9981 */ /* 0x0000a8000c1e1500 */
[----:B------:R-:W2:Y:S01]  /*1e0e0*/  LDL R225, [R1+0xa88] ;  /* 0x000a880001e17983 */ /* 0x000ea20000100800 */
[----:B0-----:R-:W-:-:S02]  /*1e0f0*/  @!P1 IMAD.MOV.U32 R4, RZ, RZ, R227 ;  /* 0x000000ffff049224 */ /* 0x001fc400078e00e3 */
[----:B------:R-:W-:Y:S01]  /*1e100*/  @!P1 IMAD.MOV.U32 R5, RZ, RZ, R228 ;  /* 0x000000ffff059224 */ /* 0x000fe200078e00e4 */
[----:B------:R-:W-:Y:S01]  /*1e110*/  PRMT R168, RZ, 0x7610, R168 ;  /* 0x00007610ffa87816 */ /* 0x000fe200000000a8 */
[----:B------:R-:W2:Y:S04]  /*1e120*/  LDL R228, [R1+0xa28] ;  /* 0x000a280001e47983 */ /* 0x000ea80000100800 */
[----:B------:R0:W2:Y:S04]  /*1e130*/  @!P1 LDG.E.U16 R170, desc[UR40][R4.64] ;  /* 0x0000002804aa9981 */ /* 0x0000a8000c1e1500 */
[----:B------:R-:W2:Y:S01]  /*1e140*/  LDL R227, [R1+0xa2c] ;  /* 0x000a2c0001e37983 */ /* 0x000ea20000100800 */
[----:B0-----:R-:W-:-:S02]  /*1e150*/  @!P1 IMAD.MOV.U32 R4, RZ, RZ, R147 ;  /* 0x000000ffff049224 */ /* 0x001fc400078e0093 */
[----:B------:R-:W-:Y:S01]  /*1e160*/  @!P1 IMAD.MOV.U32 R5, RZ, RZ, R223 ;  /* 0x000000ffff059224 */ /* 0x000fe200078e00df */
[----:B------:R-:W2:Y:S04]  /*1e170*/  LDL R147, [R1+0xa6c] ;  /* 0x000a6c0001937983 */ /* 0x000ea80000100800 */
[----:B------:R-:W2:Y:S04]  /*1e180*/  LDL R223, [R1+0xa68] ;  /* 0x000a680001df7983 */ /* 0x000ea80000100800 */
[----:B------:R3:W2:Y:S02]  /*1e190*/  @!P1 LDG.E.U16 R169, desc[UR40][R4.64] ;  /* 0x0000002804a99981 */ /* 0x0006a4000c1e1500 */
[----:B---3--:R-:W-:-:S02]  /*1e1a0*/  @!P1 IMAD.MOV.U32 R5, RZ, RZ, R150 ;  /* 0x000000ffff059224 */ /* 0x008fc400078e0096 */
[----:B------:R-:W3:Y:S01]  /*1e1b0*/  LDL R150, [R1+0xa48] ;  /* 0x000a480001967983 */ /* 0x000ee20000100800 */
[----:B------:R-:W-:-:S03]  /*1e1c0*/  @!P1 IMAD.MOV.U32 R4, RZ, RZ, R145 ;  /* 0x000000ffff049224 */ /* 0x000fc600078e0091 */
[----:B------:R-:W3:Y:S01]  /*1e1d0*/  LDL R145, [R1+0xa4c] ;  /* 0x000a4c0001917983 */ /* 0x000ee20000100800 */
[----:B------:R-:W-:-:S03]  /*1e1e0*/  PRMT R167, RZ, 0x7610, R167 ;  /* 0x00007610ffa77816 */ /* 0x000fc600000000a7 */
[----:B------:R4:W3:Y:S04]  /*1e1f0*/  @!P1 LDG.E.U16 R168, desc[UR40][R4.64] ;  /* 0x0000002804a89981 */ /* 0x0008e8000c1e1500 */
[----:B------:R0:W-:Y:S02]  /*1e200*/  STS.U16 [R0+UR7+0x2c00], R166 ;  /* 0x002c00a600007988 */ /* 0x0001e40008000407 */
[----:B0-----:R-:W-:Y:S01]  /*1e210*/  PRMT R166, RZ, 0x7610, R166 ;  /* 0x00007610ffa67816 */ /* 0x001fe200000000a6 */
[----:B----4-:R-:W-:Y:S02]  /*1e220*/  @!P1 IMAD.MOV.U32 R4, RZ, RZ, R224 ;  /* 0x000000ffff049224 */ /* 0x010fe400078e00e0 */
[----:B------:R-:W4:Y:S01]  /*1e230*/  LDL R224, [R1+0xa0c] ;  /* 0x000a0c0001e07983 */ /* 0x000f220000100800 */
[----:B--2---:R-:W-:-:S03]  /*1e240*/  @!P1 IMAD.MOV.U32 R5, RZ, RZ, R225 ;  /* 0x000000ffff059224 */ /* 0x004fc600078e00e1 */
[----:B------:R-:W2:Y:S04]  /*1e250*/  LDL R225, [R1+0xa08] ;  /* 0x000a080001e17983 */ /* 0x000ea80000100800 */
[----:B------:R0:W2:Y:S02]  /*1e260*/  @!P1 LDG.E.U16 R167, desc[UR40][R4.64] ;  /* 0x0000002804a79981 */ /* 0x0000a4000c1e1500 */
[----:B0-----:R-:W-:Y:S02]  /*1e270*/  @!P1 IMAD.MOV.U32 R4, RZ, RZ, R147 ;  /* 0x000000ffff049224 */ /* 0x001fe400078e0093 */
[----:B------:R-:W2:Y:S01]  /*1e280*/  LDL R147, [R1+0x9ec] ;  /* 0x0009ec0001937983 */ /* 0x000ea20000100800 */
[----:B------:R-:W-:-:S03]  /*1e290*/  @!P1 IMAD.MOV.U32 R5, RZ, RZ, R223 ;  /* 0x000000ffff059224 */ /* 0x000fc600078e00df */
[----:B------:R-:W2:Y:S04]  /*1e2a0*/  LDL R223, [R1+0x9e8] ;  /* 0x0009e80001df7983 */ /* 0x000ea80000100800 */
[----:B------:R3:W2:Y:S02]  /*1e2b0*/  @!P1 LDG.E.U16 R166, desc[UR40][R4.64] ;  /* 0x0000002804a69981 */ /* 0x0006a4000c1e1500 */
[----:B---3--:R-:W-:Y:S02]  /*1e2c0*/  @!P1 IMAD.MOV.U32 R5, RZ, RZ, R150 ;  /* 0x000000ffff059224 */ /* 0x008fe400078e0096 */
[----:B------:R-:W3:Y:S01]  /*1e2d0*/  LDL R150, [R1+0x9c8] ;  /* 0x0009c80001967983 */ /* 0x000ee20000100800 */
[----:B------:R-:W-:-:S03]  /*1e2e0*/  @!P1 IMAD.MOV.U32 R4, RZ, RZ, R145 ;  /* 0x000000ffff049224 */ /* 0x000fc600078e0091 */
[----:B------:R-:W3:Y:S01]  /*1e2f0*/  LDL R145, [R1+0x9cc] ;  /* 0x0009cc0001917983 */ /* 0x000ee20000100800 */
[----:B------:R-:W-:-:S03]  /*1e300*/  PRMT R165, RZ, 0x7610, R165 ;  /* 0x00007610ffa57816 */ /* 0x000fc600000000a5 */
[----:B------:R0:W-:Y:S04]  /*1e310*/  STS.U16 [R0+UR7+0x2800], R164 ;  /* 0x002800a400007988 */ /* 0x0001e80008000407 */
[----:B------:R1:W3:Y:S01]  /*1e320*/  @!P1 LDG.E.U16 R165, desc[UR40][R4.64] ;  /* 0x0000002804a59981 */ /* 0x0002e2000c1e1500 */
[----:B0-----:R-:W-:Y:S01]  /*1e330*/  PRMT R164, RZ, 0x7610, R164 ;  /* 0x00007610ffa47816 */ /* 0x001fe200000000a4 */
[----:B-1----:R-:W-:Y:S02]  /*1e340*/  @!P1 IMAD.MOV.U32 R4, RZ, RZ, R227 ;  /* 0x000000ffff049224 */ /* 0x002fe400078e00e3 */
[----:B------:R-:W-:Y:S01]  /*1e350*/  @!P1 IMAD.MOV.U32 R5, RZ, RZ, R228 ;  /* 0x000000ffff059224 */ /* 0x000fe200078e00e4 */
[----:B------:R-:W-:Y:S01]  /*1e360*/  PRMT R163, RZ, 0x7610, R163 ;  /* 0x00007610ffa37816 */ /* 0x000fe200000000a3 */
[----:B------:R0:W-:Y:S04]  /*1e370*/  STS.U16 [R0+UR7+0x2400], R162 ;  /* 0x002400a200007988 */ /* 0x0001e80008000407 */
[----:B------:R4:W3:Y:S04]  /*1e380*/  @!P1 LDG.E.U16 R164, desc[UR40][R4.64] ;  /* 0x0000002804a49981 */ /* 0x0008e8000c1e1500 */
[----:B------:R-:W3:Y:S01]  /*1e390*/  LDL R228, [R1+0x968] ;  /* 0x0009680001e47983 */ /* 0x000ee20000100800 */
[----:B0-----:R-:W-:-:S03]  /*1e3a0*/  PRMT R162, RZ, 0x7610, R162 ;  /* 0x00007610ffa27816 */ /* 0x001fc600000000a2 */
[----:B------:R0:W-:Y:S04]  /*1e3b0*/  STS.U16 [R0+UR7+0x2000], R161 ;  /* 0x002000a100007988 */ /* 0x0001e80008000407 */
[----:B------:R-:W3:Y:S01]  /*1e3c0*/  LDL R227, [R1+0x948] ;  /* 0x0009480001e37983 */ /* 0x000ee20000100800 */
[----:B----4-:R-:W-:-:S03]  /*1e3d0*/  @!P1 IMAD.MOV.U32 R4, RZ, RZ, R224 ;  /* 0x000000ffff049224 */ /* 0x010fc600078e00e0 */
[----:B------:R-:W4:Y:S01]  /*1e3e0*/  LDL R224, [R1+0x9ac] ;  /* 0x0009ac0001e07983 */ /* 0x000f220000100800 */
[----:B--2---:R-:W-:-:S03]  /*1e3f0*/  @!P1 IMAD.MOV.U32 R5, RZ, RZ, R225 ;  /* 0x000000ffff059224 */ /* 0x004fc600078e00e1 */
[----:B------:R-:W2:Y:S04]  /*1e400*/  LDL R225, [R1+0x9a8] ;  /* 0x0009a80001e17983 */ /* 0x000ea80000100800 */
[----:B------:R1:W2:Y:S02]  /*1e410*/  @!P1 LDG.E.U16 R163, desc[UR40][R4.64] ;  /* 0x0000002804a39981 */ /* 0x0002a4000c1e1500 */
[----:B-1----:R-:W-:Y:S02]  /*1e420*/  @!P1 IMAD.MOV.U32 R4, RZ, RZ, R147 ;  /* 0x000000ffff049224 */ /* 0x002fe400078e0093 */
        /* <DEDUP_REMOVED lines=8> */
[----:B0-----:R-:W-:-:S03]  /*1e4b0*/  PRMT R161, RZ, 0x7610, R161 ;  /* 0x00007610ffa17816 */ /* 0x001fc600000000a1 */
[----:B------:R0:W-:Y:S04]  /*1e4c0*/  STS.U16 [R0+UR7+0x1c00], R160 ;  /* 0x001c00a000007988 */ /* 0x0001e80008000407 */
[----:B------:R4:W3:Y:S01]  /*1e4d0*/  @!P1 LDG.E.U16 R161, desc[UR40][R4.64] ;  /* 0x0000002804a19981 */ /* 0x0008e2000c1e1500 */
[----:B0-----:R-:W-:Y:S02]  /*1e4e0*/  PRMT R160, RZ, 0x7610, R160 ;  /* 0x00007610ffa07816 */ /* 0x001fe400000000a0 */
[----:B------:R-:W-:Y:S02]  /*1e4f0*/  PRMT R159, RZ, 0x7610, R159 ;  /* 0x00007610ff9f7816 */ /* 0x000fe4000000009f */
[----:B------:R-:W-:Y:S01]  /*1e500*/  PRMT R158, RZ, 0x7610, R158 ;  /* 0x00007610ff9e7816 */ /* 0x000fe2000000009e */
[----:B----4-:R-:W-:-:S02]  /*1e510*/  @!P1 IMAD.MOV.U32 R4, RZ, RZ, R224 ;  /* 0x000000ffff049224 */ /* 0x010fc400078e00e0 */
        /* <DEDUP_REMOVED lines=16> */
[----:B------:R-:W-:-:S03]  /*1e620*/  @!P1 IMAD.MOV.U32 R5, RZ, RZ, R227 ;  /* 0x000000ffff059224 */ /* 0x000fc600078e00e3 */
[----:B------:R0:W-:Y:S04]  /*1e630*/  STS.U16 [R0+UR7+0x1800], R157 ;  /* 0x0018009d00007988 */ /* 0x0001e80008000407 */
[----:B------:R-:W3:Y:S01]  /*1e640*/  LDL R227, [R1+0x8c8] ;  /* 0x0008c80001e37983 */ /* 0x000ee20000100800 */
[----:B0-----:R-:W-:Y:S02]  /*1e650*/  PRMT R157, RZ, 0x7610, R157 ;  /* 0x00007610ff9d7816 */ /* 0x001fe4000000009d */
[----:B------:R-:W-:-:S04]  /*1e660*/  PRMT R156, RZ, 0x7610, R156 ;  /* 0x00007610ff9c7816 */ /* 0x000fc8000000009c */
[----:B------:R4:W3:Y:S04]  /*1e670*/  @!P1 LDG.E.U16 R157, desc[UR40][R4.64] ;  /* 0x00000028049d9981 */ /* 0x0008e8000c1e1500 */
[----:B------:R0:W-:Y:S04]  /*1e680*/  STS.U16 [R0+UR7+0x1400], R155 ;  /* 0x0014009b00007988 */ /* 0x0001e80008000407 */
[----:B------:R1:W-:Y:S01]  /*1e690*/  STS.U16 [R0+UR7+0x1000], R154 ;  /* 0x0010009a00007988 */ /* 0x0003e20008000407 */
[----:B0-----:R-:W-:Y:S02]  /*1e6a0*/  PRMT R155, RZ, 0x7610, R155 ;  /* 0x00007610ff9b7816 */ /* 0x001fe4000000009b */
[----:B-1----:R-:W-:Y:S01]  /*1e6b0*/  PRMT R154, RZ, 0x7610, R154 ;  /* 0x00007610ff9a7816 */ /* 0x002fe2000000009a */
        /* <DEDUP_REMOVED lines=16> */
[----:B------:R-:W3:Y:S04]  /*1e7c0*/  LDL R150, [R1+0x84c] ;  /* 0x00084c0001967983 */ /* 0x000ee80000100800 */
[----:B------:R0:W-:Y:S01]  /*1e7d0*/  STS.U16 [R0+UR7+0xc00], R153 ;  /* 0x000c009900007988 */ /* 0x0001e20008000407 */
[----:B------:R-:W-:-:S03]  /*1e7e0*/  @!P1 IMAD.MOV.U32 R5, RZ, RZ, R227 ;  /* 0x000000ffff059224 */ /* 0x000fc600078e00e3 */
[----:B------:R-:W3:Y:S01]  /*1e7f0*/  LDL R227, [R1+0x848] ;  /* 0x0008480001e37983 */ /* 0x000ee20000100800 */
[----:B0-----:R-:W-:-:S03]  /*1e800*/  PRMT R153, RZ, 0x7610, R153 ;  /* 0x00007610ff997816 */ /* 0x001fc60000000099 */
[----:B------:R0:W-:Y:S01]  /*1e810*/  STS.U16 [R0+UR7+0xcc00], R43 ;  /* 0x00cc002b00007988 */ /* 0x0001e20008000407 */
[----:B------:R-:W-:-:S03]  /*1e820*/  PRMT R152, RZ, 0x7610, R152 ;  /* 0x00007610ff987816 */ /* 0x000fc60000000098 */
[----:B------:R4:W3:Y:S04]  /*1e830*/  @!P1 LDG.E.U16 R153, desc[UR40][R4.64] ;  /* 0x0000002804999981 */ /* 0x0008e8000c1e1500 */
[----:B0-----:R-:W3:Y:S04]  /*1e840*/  LDL.LU R43, [R1+0x12c8] ;  /* 0x0012c800012b7983 */ /* 0x001ee80000300800 */
[----:B------:R0:W-:Y:S04]  /*1e850*/  STS.U16 [R0+UR7+0x800], R23 ;  /* 0x0008001700007988 */ /* 0x0001e80008000407 */
[----:B------:R1:W-:Y:S01]  /*1e860*/  STS.U16 [R0+UR7+0xd000], R40 ;  /* 0x00d0002800007988 */ /* 0x0003e20008000407 */
[----:B0-----:R-:W-:-:S03]  /*1e870*/  PRMT R23, RZ, 0x7610, R23 ;  /* 0x00007610ff177816 */ /* 0x001fc60000000017 */
[----:B------:R0:W-:Y:S01]  /*1e880*/  STS.U16 [R0+UR7+0xd400], R41 ;  /* 0x00d4002900007988 */ /* 0x0001e20008000407 */
[----:B------:R-:W-:-:S03]  /*1e890*/  PRMT R22, RZ, 0x7610, R22 ;  /* 0x00007610ff167816 */ /* 0x000fc60000000016 */
[----:B------:R3:W-:Y:S01]  /*1e8a0*/  STS.U16 [R0+UR7+0xd800], R38 ;  /* 0x00d8002600007988 */ /* 0x0007e20008000407 */
[----:B----4-:R-:W-:-:S03]  /*1e8b0*/  @!P1 IMAD.MOV.U32 R4, RZ, RZ, R224 ;  /* 0x000000ffff049224 */ /* 0x010fc600078e00e0 */
[----:B------:R-:W4:Y:S01]  /*1e8c0*/  LDL R224, [R1+0x82c] ;  /* 0x00082c0001e07983 */ /* 0x000f220000100800 */
[----:B--2---:R-:W-:-:S03]  /*1e8d0*/  @!P1 IMAD.MOV.U32 R5, RZ, RZ, R225 ;  /* 0x000000ffff059224 */ /* 0x004fc600078e00e1 */
[----:B------:R-:W2:Y:S04]  /*1e8e0*/  LDL R225, [R1+0x828] ;  /* 0x0008280001e17983 */ /* 0x000ea80000100800 */
[----:B------:R0:W2:Y:S04]  /*1e8f0*/  @!P1 LDG.E.U16 R152, desc[UR40][R4.64] ;  /* 0x0000002804989981 */ /* 0x0000a8000c1e1500 */
[----:B-1----:R-:W2:Y:S01]  /*1e900*/  LDL.LU R40, [R1+0x12c4] ;  /* 0x0012c40001287983 */ /* 0x002ea20000300800 */
[----:B0-----:R-:W-:-:S03]  /*1e910*/  @!P1 IMAD.MOV.U32 R4, RZ, RZ, R147 ;  /* 0x000000ffff049224 */ /* 0x001fc600078e0093 */
[----:B------:R-:W2:Y:S01]  /*1e920*/  LDL R147, [R1+0x80c] ;  /* 0x00080c0001937983 */ /* 0x000ea20000100800 */
[----:B------:R-:W-:-:S03]  /*1e930*/  @!P1 IMAD.MOV.U32 R5, RZ, RZ, R223 ;  /* 0x000000ffff059224 */ /* 0x000fc600078e00df */
[----:B------:R-:W2:Y:S04]  /*1e940*/  LDL R223, [R1+0x808] ;  /* 0x0008080001df7983 */ /* 0x000ea80000100800 */
[----:B------:R0:W2:Y:S04]  /*1e950*/  @!P1 LDG.E.U16 R23, desc[UR40][R4.64] ;  /* 0x0000002804179981 */ /* 0x0000a8000c1e1500 */
[----:B------:R-:W2:Y:S01]  /*1e960*/  LDL.LU R41, [R1+0x12c0] ;  /* 0x0012c00001297983 */ /* 0x000ea20000300800 */
[----:B0-----:R-:W-:-:S03]  /*1e970*/  @!P1 IMAD.MOV.U32 R5, RZ, RZ, R228 ;  /* 0x000000ffff059224 */ /* 0x001fc600078e00e4 */
[----:B------:R-:W2:Y:S01]  /*1e980*/  LDL R228, [R1+0x7e8] ;  /* 0x0007e80001e47983 */ /* 0x000ea20000100800 */
[----:B---3--:R-:W-:-:S03]  /*1e990*/  @!P1 IMAD.MOV.U32 R4, RZ, RZ, R145 ;  /* 0x000000ffff049224 */ /* 0x008fc600078e0091 */
[----:B------:R-:W3:Y:S04]  /*1e9a0*/  LDL R145, [R1+0x7ec] ;  /* 0x0007ec0001917983 */ /* 0x000ee80000100800 */
[----:B------:R0:W3:Y:S04]  /*1e9b0*/  @!P1 LDG.E.U16 R22, desc[UR40][R4.64] ;  /* 0x0000002804169981 */ /* 0x0000e8000c1e1500 */
[----:B------:R-:W3:Y:S01]  /*1e9c0*/  LDL.LU R38, [R1+0x12bc] ;  /* 0x0012bc0001267983 */ /* 0x000ee20000300800 */
[----:B0-----:R-:W-:-:S03]  /*1e9d0*/  @!P1 IMAD.MOV.U32 R4, RZ, RZ, R150 ;  /* 0x000000ffff049224 */ /* 0x001fc600078e0096 */
[----:B------:R-:W3:Y:S01]  /*1e9e0*/  LDL R150, [R1+0x7cc] ;  /* 0x0007cc0001967983 */ /* 0x000ee20000100800 */
[----:B------:R-:W-:Y:S01]  /*1e9f0*/  PRMT R21, RZ, 0x7610, R21 ;  /* 0x00007610ff157816 */ /* 0x000fe20000000015 */
[----:B------:R-:W-:Y:S02]  /*1ea00*/  @!P1 IMAD.MOV.U32 R5, RZ, RZ, R227 ;  /* 0x000000ffff059224 */ /* 0x000fe400078e00e3 */
[----:B------:R-:W3:Y:S04]  /*1ea10*/  LDL R227, [R1+0x7c8] ;  /* 0x0007c80001e37983 */ /* 0x000ee80000100800 */
[----:B------:R0:W-:Y:S04]  /*1ea20*/  STS.U16 [R0+UR7], R20 ;  /* 0x0000001400007988 */ /* 0x0001e80008000407 */
[----:B------:R4:W3:Y:S04]  /*1ea30*/  @!P1 LDG.E.U16 R21, desc[UR40][R4.64] ;  /* 0x0000002804159981 */ /* 0x0008e8000c1e1500 */
[----:B------:R1:W-:Y:S01]  /*1ea40*/  STS.U16 [R0+UR7+0xdc00], R39 ;  /* 0x00dc002700007988 */ /* 0x0003e20008000407 */
[----:B0-----:R-:W-:-:S03]  /*1ea50*/  PRMT R20, RZ, 0x7610, R20 ;  /* 0x00007610ff147816 */ /* 0x001fc60000000014 */
[----:B------:R0:W-:Y:S04]  /*1ea60*/  STS.U16 [R0+UR7+0x400], R19 ;  /* 0x0004001300007988 */ /* 0x0001e80008000407 */
[----:B-1----:R-:W3:Y:S04]  /*1ea70*/  LDL.LU R39, [R1+0x12b8] ;  /* 0x0012b80001277983 */ /* 0x002ee80000300800 */
[----:B------:R1:W-:Y:S01]  /*1ea80*/  STS.U16 [R0+UR7+0xe000], R36 ;  /* 0x00e0002400007988 */ /* 0x0003e20008000407 */
[----:B0-----:R-:W-:Y:S02]  /*1ea90*/  PRMT R19, RZ, 0x7610, R19 ;  /* 0x00007610ff137816 */ /* 0x001fe40000000013 */
[----:B------:R-:W-:Y:S01]  /*1eaa0*/  PRMT R18, RZ, 0x7610, R18 ;  /* 0x00007610ff127816 */ /* 0x000fe20000000012 */
[----:B------:R0:W-:Y:S04]  /*1eab0*/  STS.U16 [R0+UR7+0xe400], R37 ;  /* 0x00e4002500007988 */ /* 0x0001e80008000407 */
        /* <DEDUP_REMOVED lines=22> */
[----:B------:R-:W-:Y:S01]  /*1ec20*/  @!P1 IMAD.MOV.U32 R5, RZ, RZ, R227 ;  /* 0x000000ffff059224 */ /* 0x000fe200078e00e3 */
[----:B------:R-:W-:Y:S01]  /*1ec30*/  PRMT R16, RZ, 0x7610, R16 ;  /* 0x00007610ff107816 */ /* 0x000fe20000000010 */
[----:B------:R-:W3:Y:S04]  /*1ec40*/  LDL R227, [R1+0x748] ;  /* 0x0007480001e37983 */ /* 0x000ee80000100800 */
[----:B------:R4:W3:Y:S01]  /*1ec50*/  @!P1 LDG.E.U16 R17, desc[UR40][R4.64] ;  /* 0x0000002804119981 */ /* 0x0008e2000c1e1500 */
[----:B------:R-:W-:-:S03]  /*1ec60*/  PRMT R15, RZ, 0x7610, R15 ;  /* 0x00007610ff0f7816 */ /* 0x000fc6000000000f */
[----:B------:R0:W-:Y:S01]  /*1ec70*/  STS.U16 [R0+UR7+0xec00], R35 ;  /* 0x00ec002300007988 */ /* 0x0001e20008000407 */
[----:B------:R-:W-:-:S03]  /*1ec80*/  PRMT R14, RZ, 0x7610, R14 ;  /* 0x00007610ff0e7816 */ /* 0x000fc6000000000e */
[----:B------:R1:W-:Y:S04]  /*1ec90*/  STS.U16 [R0+UR7+0xf000], R32 ;  /* 0x00f0002000007988 */ /* 0x0003e80008000407 */
[----:B0-----:R-:W3:Y:S04]  /*1eca0*/  LDL.LU R35, [R1+0x12a8] ;  /* 0x0012a80001237983 */ /* 0x001ee80000300800 */
        /* <DEDUP_REMOVED lines=14> */
[----:B0-----:R-:W-:Y:S02]  /*1ed90*/  @!P1 IMAD.MOV.U32 R5, RZ, RZ, R228 ;  /* 0x000000ffff059224 */ /* 0x001fe400078e00e4 */
[----:B---3--:R-:W-:-:S02]  /*1eda0*/  @!P1 IMAD.MOV.U32 R4, RZ, RZ, R145 ;  /* 0x000000ffff049224 */ /* 0x008fc400078e0091 */
[----:B------:R-:W3:Y:S04]  /*1edb0*/  LDL R145, [R1+0x5cc] ;  /* 0x0005cc0001917983 */ /* 0x000ee80000100800 */
[----:B------:R0:W3:Y:S04]  /*1edc0*/  @!P1 LDG.E.U16 R14, desc[UR40][R4.64] ;  /* 0x00000028040e9981 */ /* 0x0000e8000c1e1500 */
[----:B------:R-:W3:Y:S01]  /*1edd0*/  LDL.LU R30, [R1+0x129c] ;  /* 0x00129c00011e7983 */ /* 0x000ee20000300800 */
[----:B------:R-:W-:-:S03]  /*1ede0*/  PRMT R13, RZ, 0x7610, R13 ;  /* 0x00007610ff0d7816 */ /* 0x000fc6000000000d */
[----:B------:R-:W3:Y:S01]  /*1edf0*/  LDL R228, [R1+0x5ac] ;  /* 0x0005ac0001e47983 */ /* 0x000ee20000100800 */
[----:B0-----:R-:W-:-:S03]  /*1ee00*/  @!P1 IMAD.MOV.U32 R4, RZ, RZ, R150 ;  /* 0x000000ffff049224 */ /* 0x001fc600078e0096 */
[----:B------:R-:W3:Y:S04]  /*1ee10*/  LDL R150, [R1+0x5c8] ;  /* 0x0005c80001967983 */ /* 0x000ee80000100800 */
[----:B------:R0:W-:Y:S01]  /*1ee20*/  STS.U16 [R0+UR7+0xfc00], R31 ;  /* 0x00fc001f00007988 */ /* 0x0001e20008000407 */
[----:B------:R-:W-:-:S03]  /*1ee30*/  @!P1 IMAD.MOV.U32 R5, RZ, RZ, R227 ;  /* 0x000000ffff059224 */ /* 0x000fc600078e00e3 */
[----:B------:R1:W-:Y:S01]  /*1ee40*/  STS.U16 [R0+UR7+0x8400], R229 ;  /* 0x008400e500007988 */ /* 0x0003e20008000407 */
[----:B------:R-:W-:-:S03]  /*1ee50*/  PRMT R12, RZ, 0x7610, R12 ;  /* 0x00007610ff0c7816 */ /* 0x000fc6000000000c */
[----:B------:R4:W3:Y:S04]  /*1ee60*/  @!P1 LDG.E.U16 R13, desc[UR40][R4.64] ;  /* 0x00000028040d9981 */ /* 0x0008e8000c1e1500 */
[----:B0-----:R-:W3:Y:S04]  /*1ee70*/  LDL.LU R31, [R1+0x1298] ;  /* 0x00129800011f7983 */ /* 0x001ee80000300800 */
[----:B------:R-:W-:Y:S04]  /*1ee80*/  STL [R1+0xf94], R0 ;  /* 0x000f940001007387 */ /* 0x000fe80000100800 */
[----:B-1----:R-:W3:Y:S04]  /*1ee90*/  LDL R229, [R1+0x5a8] ;  /* 0x0005a80001e57983 */ /* 0x002ee80000100800 */
[----:B------:R-:W3:Y:S01]  /*1eea0*/  LDL R227, [R1+0x588] ;  /* 0x0005880001e37983 */ /* 0x000ee20000100800 */
[----:B------:R-:W-:-:S03]  /*1eeb0*/  PRMT R11, RZ, 0x7610, R11 ;  /* 0x00007610ff0b7816 */ /* 0x000fc6000000000b */
        /* <DEDUP_REMOVED lines=24> */
[----:B------:R1:W-:Y:S01]  /*1f040*/  STS.U16 [R2+UR7+0x500], R29 ;  /* 0x0005001d02007988 */ /* 0x0003e20008000407 */
[----:B----4-:R-:W-:-:S02]  /*1f050*/  @!P1 IMAD.MOV.U32 R4, RZ, RZ, R224 ;  /* 0x000000ffff049224 */ /* 0x010fc400078e00e0 */
[----:B--2---:R-:W-:Y:S02]  /*1f060*/  @!P1 IMAD.MOV.U32 R5, RZ, RZ, R225 ;  /* 0x000000ffff059224 */ /* 0x004fe400078e00e1 */
[----:B------:R-:W2:Y:S04]  /*1f070*/  LDL R225, [R1+0x58c] ;  /* 0x00058c0001e17983 */ /* 0x000ea80000100800 */
[----:B------:R4:W2:Y:S04]  /*1f080*/  @!P1 LDG.E.U16 R12, desc[UR40][R4.64] ;  /* 0x00000028040c9981 */ /* 0x0008a8000c1e1500 */
[----:B0-----:R-:W2:Y:S04]  /*1f090*/  LDL.LU R28, [R1+0x1294] ;  /* 0x00129400011c7983 */ /* 0x001ea80000300800 */
[----:B------:R-:W2:Y:S01]  /*1f0a0*/  LDL R224, [R1+0x568] ;  /* 0x0005680001e07983 */ /* 0x000ea20000100800 */
[----:B----4-:R-:W-:-:S03]  /*1f0b0*/  @!P1 IMAD.MOV.U32 R4, RZ, RZ, R147 ;  /* 0x000000ffff049224 */ /* 0x010fc600078e0093 */
[----:B------:R-:W4:Y:S01]  /*1f0c0*/  LDL R147, [R1+0x54c] ;  /* 0x00054c0001937983 */ /* 0x000f220000100800 */
[----:B------:R-:W-:-:S03]  /*1f0d0*/  @!P1 IMAD.MOV.U32 R5, RZ, RZ, R223 ;  /* 0x000000ffff059224 */ /* 0x000fc600078e00df */
[----:B------:R-:W4:Y:S04]  /*1f0e0*/  LDL R223, [R1+0x56c] ;  /* 0x00056c0001df7983 */ /* 0x000f280000100800 */
[----:B------:R3:W4:Y:S04]  /*1f0f0*/  @!P1 LDG.E.U16 R11, desc[UR40][R4.64] ;  /* 0x00000028040b9981 */ /* 0x000728000c1e1500 */
[----:B-1----:R-:W4:Y:S04]  /*1f100*/  LDL.LU R29, [R1+0x1290] ;  /* 0x00129000011d7983 */ /* 0x002f280000300800 */
[----:B------:R-:W4:Y:S01]  /*1f110*/  LDL R0, [R1+0x52c] ;  /* 0x00052c0001007983 */ /* 0x000f220000100800 */
[----:B---3--:R-:W-:-:S03]  /*1f120*/  @!P1 IMAD.MOV.U32 R4, RZ, RZ, R145 ;  /* 0x000000ffff049224 */ /* 0x008fc600078e0091 */
[----:B------:R-:W3:Y:S01]  /*1f130*/  LDL R145, [R1+0x528] ;  /* 0x0005280001917983 */ /* 0x000ee20000100800 */
[----:B------:R-:W-:-:S03]  /*1f140*/  @!P1 IMAD.MOV.U32 R5, RZ, RZ, R150 ;  /* 0x000000ffff059224 */ /* 0x000fc600078e0096 */
[----:B------:R-:W3:Y:S01]  /*1f150*/  LDL R150, [R1+0x548] ;  /* 0x0005480001967983 */ /* 0x000ee20000100800 */
[----:B------:R-:W-:Y:S02]  /*1f160*/  PRMT R10, RZ, 0x7610, R10 ;  /* 0x00007610ff0a7816 */ /* 0x000fe4000000000a */
[----:B------:R-:W-:-:S04]  /*1f170*/  PRMT R9, RZ, 0x7610, R9 ;  /* 0x00007610ff097816 */ /* 0x000fc80000000009 */
[----:B------:R0:W3:Y:S01]  /*1f180*/  @!P1 LDG.E.U16 R10, desc[UR40][R4.64] ;  /* 0x00000028040a9981 */ /* 0x0000e2000c1e1500 */
[----:B------:R-:W-:Y:S01]  /*1f190*/  PRMT R8, RZ, 0x7610, R8 ;  /* 0x00007610ff087816 */ /* 0x000fe20000000008 */
[----:B0-----:R-:W-:Y:S02]  /*1f1a0*/  @!P1 IMAD.MOV.U32 R4, RZ, RZ, R228 ;  /* 0x000000ffff049224 */ /* 0x001fe400078e00e4 */
[----:B------:R-:W-:-:S05]  /*1f1b0*/  @!P1 IMAD.MOV.U32 R5, RZ, RZ, R229 ;  /* 0x000000ffff059224 */ /* 0x000fca00078e00e5 */
[----:B------:R0:W3:Y:S01]  /*1f1c0*/  @!P1 LDG.E.U16 R9, desc[UR40][R4.64] ;  /* 0x0000002804099981 */ /* 0x0000e2000c1e1500 */
[----:B------:R-:W-:Y:S01]  /*1f1d0*/  PRMT R7, RZ, 0x7610, R7 ;  /* 0x00007610ff077816 */ /* 0x000fe20000000007 */
[----:B0-----:R-:W-:Y:S01]  /*1f1e0*/  @!P1 IMAD.MOV.U32 R5, RZ, RZ, R227 ;  /* 0x000000ffff059224 */ /* 0x001fe200078e00e3 */
[----:B------:R-:W-:Y:S01]  /*1f1f0*/  PRMT R6, RZ, 0x7610, R6 ;  /* 0x00007610ff067816 */ /* 0x000fe20000000006 */
[----:B------:R0:W-:Y:S01]  /*1f200*/  STS.U16 [R2+UR7+0x900], R26 ;  /* 0x0009001a02007988 */ /* 0x0001e20008000407 */
[----:B------:R-:W-:-:S03]  /*1f210*/  LOP3.LUT P0, RZ, R129, 0x40, RZ, 0xc0, !PT ;  /* 0x0000004081ff7812 */ /* 0x000fc6000780c0ff */
[----:B------:R1:W-:Y:S04]  /*1f220*/  STS.U16 [R2+UR7+0xd00], R27 ;  /* 0x000d001b02007988 */ /* 0x0003e80008000407 */
[----:B------:R-:W-:Y:S04]  /*1f230*/  STS.U16 [R2+UR7+0x1100], R24 ;  /* 0x0011001802007988 */ /* 0x000fe80008000407 */
[----:B------:R-:W-:Y:S01]  /*1f240*/  STS.U16 [R2+UR7+0x1500], R25 ;  /* 0x0015001902007988 */ /* 0x000fe20008000407 */
[----:B------:R-:W-:-:S03]  /*1f250*/  IMAD.SHL.U32 R127, R127, 0x2, RZ ;  /* 0x000000027f7f7824 */ /* 0x000fc600078e00ff */
[----:B------:R1:W-:Y:S04]  /*1f260*/  STS.U16 [R2+UR7+0x1900], R3 ;  /* 0x0019000302007988 */ /* 0x0003e80008000407 */
[----:B0-----:R-:W3:Y:S04]  /*1f270*/  LDL.LU R26, [R1+0x128c] ;  /* 0x00128c00011a7983 */ /* 0x001ee80000300800 */
[----:B-1----:R-:W3:Y:S01]  /*1f280*/  LDL.LU R27, [R1+0x1288] ;  /* 0x00128800011b7983 */ /* 0x002ee20000300800 */
[----:B------:R-:W-:-:S03]  /*1f290*/  PRMT R3, RZ, 0x7610, R3 ;  /* 0x00007610ff037816 */ /* 0x000fc60000000003 */
[----:B------:R-:W3:Y:S04]  /*1f2a0*/  LDL.LU R24, [R1+0x1284] ;  /* 0x0012840001187983 */ /* 0x000ee80000300800 */
[----:B------:R-:W3:Y:S04]  /*1f2b0*/  LDL.LU R25, [R1+0x1280] ;  /* 0x0012800001197983 */ /* 0x000ee80000300800 */
[----:B------:R-:W3:Y:S04]  /*1f2c0*/  LDL R129, [R1+0xae0] ;  /* 0x000ae00001817983 */ /* 0x000ee80000100800 */
[----:B------:R0:W-:Y:S04]  /*1f2d0*/  STS.U16 [R2+UR7+0x1d00], R144 ;  /* 0x001d009002007988 */ /* 0x0001e80008000407 */
[----:B------:R-:W-:Y:S04]  /*1f2e0*/  STS.U16 [R2+UR7+0x2100], R142 ;  /* 0x0021008e02007988 */ /* 0x000fe80008000407 */
[----:B------:R1:W-:Y:S04]  /*1f2f0*/  STS.U16 [R2+UR7+0x2500], R139 ;  /* 0x0025008b02007988 */ /* 0x0003e80008000407 */
[----:B0-----:R-:W3:Y:S04]  /*1f300*/  LDL R144, [R1+0xac0] ;  /* 0x000ac00001907983 */ /* 0x001ee80000100800 */
[----:B-1----:R-:W3:Y:S04]  /*1f310*/  LDL R139, [R1+0xac4] ;  /* 0x000ac400018b7983 */ /* 0x002ee80000100800 */
[----:B------:R0:W-:Y:S04]  /*1f320*/  STS.U16 [R2+UR7+0x2900], R137 ;  /* 0x0029008902007988 */ /* 0x0001e80008000407 */
[----:B------:R1:W-:Y:S04]  /*1f330*/  STS.U16 [R2+UR7+0x2d00], R136 ;  /* 0x002d008802007988 */ /* 0x0003e80008000407 */
[----:B0-----:R-:W3:Y:S04]  /*1f340*/  LDL R137, [R1+0xa84] ;  /* 0x000a840001897983 */ /* 0x001ee80000100800 */
[----:B-1----:R-:W3:Y:S04]  /*1f350*/  LDL R136, [R1+0xaa4] ;  /* 0x000aa40001887983 */ /* 0x002ee80000100800 */
[----:B------:R-:W-:Y:S01]  /*1f360*/  STS.U16 [R2+UR7+0x3100], R250 ;  /* 0x003100fa02007988 */ /* 0x000fe20008000407 */
[----:B--2---:R-:W-:-:S03]  /*1f370*/  @!P1 IMAD.MOV.U32 R4, RZ, RZ, R225 ;  /* 0x000000ffff049224 */ /* 0x004fc600078e00e1 */
[----:B------:R-:W-:Y:S04]  /*1f380*/  STS.U16 [R2+UR7+0x3500], R246 ;  /* 0x003500f602007988 */ /* 0x000fe80008000407 */
[----:B------:R0:W2:Y:S04]  /*1f390*/  @!P1 LDG.E.U16 R8, desc[UR40][R4.64] ;  /* 0x0000002804089981 */ /* 0x0000a8000c1e1500 */
[----:B------:R-:W2:Y:S01]  /*1f3a0*/  LDL R225, [R1+0xa64] ;  /* 0x000a640001e17983 */ /* 0x000ea20000100800 */
[----:B0-----:R-:W-:-:S03]  /*1f3b0*/  @!P1 IMAD.MOV.U32 R5, RZ, RZ, R224 ;  /* 0x000000ffff059224 */ /* 0x001fc600078e00e0 */
[----:B------:R-:W-:Y:S04]  /*1f3c0*/  STS.U16 [R2+UR7+0x3900], R242 ;  /* 0x003900f202007988 */ /* 0x000fe80008000407 */
[----:B------:R-:W2:Y:S01]  /*1f3d0*/  LDL R224, [R1+0xaa0] ;  /* 0x000aa00001e07983 */ /* 0x000ea20000100800 */
[----:B----4-:R-:W-:-:S05]  /*1f3e0*/  @!P1 IMAD.MOV.U32 R4, RZ, RZ, R223 ;  /* 0x000000ffff049224 */ /* 0x010fca00078e00df */
[----:B------:R0:W4:Y:S01]  /*1f3f0*/  @!P1 LDG.E.U16 R7, desc[UR40][R4.64] ;  /* 0x0000002804079981 */ /* 0x000122000c1e1500 */
[----:B------:R-:W-:Y:S01]  /*1f400*/  SEL R223, RZ, 0x90, !P0 ;  /* 0x00000090ffdf7807 */ /* 0x000fe20004000000 */
[----:B0-----:R-:W-:-:S03]  /*1f410*/  @!P1 IMAD.MOV.U32 R4, RZ, RZ, R147 ;  /* 0x000000ffff049224 */ /* 0x001fc600078e0093 */
[----:B------:R-:W-:Y:S02]  /*1f420*/  LOP3.LUT R223, R223, R127, RZ, 0x3c, !PT ;  /* 0x0000007fdfdf7212 */ /* 0x000fe400078e3cff */
[----:B------:R-:W2:Y:S01]  /*1f430*/  LDL R127, [R1+0xae4] ;  /* 0x000ae400017f7983 */ /* 0x000ea20000100800 */
[----:B---3--:R-:W-:-:S03]  /*1f440*/  @!P1 IMAD.MOV.U32 R5, RZ, RZ, R150 ;  /* 0x000000ffff059224 */ /* 0x008fc600078e0096 */
[----:B------:R-:W-:Y:S04]  /*1f450*/  STS.U16 [R2+UR7+0x3d00], R238 ;  /* 0x003d00ee02007988 */ /* 0x000fe80008000407 */
[----:B------:R0:W3:Y:S04]  /*1f460*/  @!P1 LDG.E.U16 R6, desc[UR40][R4.64] ;  /* 0x0000002804069981 */ /* 0x0000e8000c1e1500 */
[----:B------:R-:W4:Y:S01]  /*1f470*/  LDL R150, [R1+0xa40] ;  /* 0x000a400001967983 */ /* 0x000f220000100800 */
[----:B0-----:R-:W-:Y:S02]  /*1f480*/  @!P1 IMAD.MOV.U32 R4, RZ, RZ, R0 ;  /* 0x000000ffff049224 */ /* 0x001fe400078e0000 */
[----:B------:R-:W-:Y:S01]  /*1f490*/  @!P1 IMAD.MOV.U32 R5, RZ, RZ, R145 ;  /* 0x000000ffff059224 */ /* 0x000fe200078e0091 */
[----:B------:R-:W-:Y:S04]  /*1f4a0*/  STS.U16 [R2+UR7+0x4100], R234 ;  /* 0x004100ea02007988 */ /* 0x000fe80008000407 */
[----:B------:R-:W3:Y:S04]  /*1f4b0*/  @!P1 LDG.E.U16 R3, desc[UR40][R4.64] ;  /* 0x0000002804039981 */ /* 0x000ee8000c1e1500 */
[----:B------:R-:W4:Y:S04]  /*1f4c0*/  LDL R145, [R1+0xa44] ;  /* 0x000a440001917983 */ /* 0x000f280000100800 */
[----:B------:R-:W2:Y:S04]  /*1f4d0*/  LDL R5, [R1+0x6f0] ;  /* 0x0006f00001057983 */ /* 0x000ea80000100800 */
[----:B------:R-:W2:Y:S04]  /*1f4e0*/  LDL R4, [R1+0xaf4] ;  /* 0x000af40001047983 */ /* 0x000ea80000100800 */
[----:B------:R-:W-:Y:S04]  /*1f4f0*/  STS.U16 [R2+UR7+0x4500], R230 ;  /* 0x004500e602007988 */ /* 0x000fe80008000407 */
[----:B------:R0:W-:Y:S04]  /*1f500*/  STS.U16 [R2+UR7+0x4900], R226 ;  /* 0x004900e202007988 */ /* 0x0001e80008000407 */
[----:B------:R1:W-:Y:S04]  /*1f510*/  STS.U16 [R2+UR7+0x4d00], R222 ;  /* 0x004d00de02007988 */ /* 0x0003e80008000407 */
[----:B0-----:R-:W3:Y:S04]  /*1f520*/  LDL R226, [R1+0xa60] ;  /* 0x000a600001e27983 */ /* 0x001ee80000100800 */
[----:B-1----:R-:W4:Y:S04]  /*1f530*/  LDL R222, [R1+0xa80] ;  /* 0x000a800001de7983 */ /* 0x002f280000100800 */
        /* <DEDUP_REMOVED lines=39> */
[----:B------:R-:W-:Y:S01]  /*1f7b0*/  STS.U16 [R2+UR7+0xed00], R176 ;  /* 0x00ed00b002007988 */ /* 0x000fe20008000407 */
[----:B------:R-:W-:-:S03]  /*1f7c0*/  PRMT R221, RZ, 0x7610, R221 ;  /* 0x00007610ffdd7816 */ /* 0x000fc600000000dd */
[----:B------:R-:W-:Y:S04]  /*1f7d0*/  STS.U16 [R2+UR7+0xf100], R175 ;  /* 0x00f100af02007988 */ /* 0x000fe80008000407 */
[----:B------:R-:W-:Y:S04]  /*1f7e0*/  STS.U16 [R2+UR7+0xf500], R174 ;  /* 0x00f500ae02007988 */ /* 0x000fe80008000407 */
[----:B------:R-:W-:Y:S04]  /*1f7f0*/  STS.U16 [R2+UR7+0xf900], R173 ;  /* 0x00f900ad02007988 */ /* 0x000fe80008000407 */
[----:B------:R0:W-:Y:S04]  /*1f800*/  STS.U16 [R2+UR7+0xfd00], R172 ;  /* 0x00fd00ac02007988 */ /* 0x0001e80008000407 */
[----:B------:R-:W3:Y:S04]  /*1f810*/  LDL.LU R0, [R1+0x208] ;  /* 0x0002080001007983 */ /* 0x000ee80000300800 */
[----:B0-----:R-:W3:Y:S04]  /*1f820*/  LDL.LU R2, [R1+0x200] ;  /* 0x0002000001027983 */ /* 0x001ee80000300800 */
[----:B------:R-:W3:Y:S04]  /*1f830*/  LDL R147, [R1+0xa20] ;  /* 0x000a200001937983 */ /* 0x000ee80000100800 */
[----:B------:R-:W3:Y:S01]  /*1f840*/  LDL R142, [R1+0xa24] ;  /* 0x000a2400018e7983 */ /* 0x000ee20000100800 */
[----:B------:R-:W-:-:S02]  /*1f850*/  PRMT R220, RZ, 0x7610, R220 ;  /* 0x00007610ffdc7816 */ /* 0x000fc400000000dc */
[----:B------:R-:W-:Y:S01]  /*1f860*/  PRMT R219, RZ, 0x7610, R219 ;  /* 0x00007610ffdb7816 */ /* 0x000fe200000000db */
[----:B------:R-:W3:Y:S01]  /*1f870*/  LDL R228, [R1+0x380] ;  /* 0x0003800001e47983 */ /* 0x000ee20000100800 */
[----:B------:R-:W-:-:S03]  /*1f880*/  PRMT R218, RZ, 0x7610, R218 ;  /* 0x00007610ffda7816 */ /* 0x000fc600000000da */
[----:B--2---:R0:W2:Y:S01]  /*1f890*/  @!P1 LDG.E.U16 R221, desc[UR40][R4.64] ;  /* 0x0000002804dd9981 */ /* 0x0040a2000c1e1500 */
[----:B------:R-:W-:Y:S02]  /*1f8a0*/  PRMT R217, RZ, 0x7610, R217 ;  /* 0x00007610ffd97816 */ /* 0x000fe400000000d9 */
[----:B------:R-:W-:Y:S01]  /*1f8b0*/  PRMT R216, RZ, 0x7610, R216 ;  /* 0x00007610ffd87816 */ /* 0x000fe200000000d8 */
[----:B------:R-:W2:Y:S01]  /*1f8c0*/  LDL R227, [R1+0x384] ;  /* 0x0003840001e37983 */ /* 0x000ea20000100800 */
[----:B0-----:R-:W-:-:S03]  /*1f8d0*/  @!P1 IMAD.MOV.U32 R4, RZ, RZ, R127 ;  /* 0x000000ffff049224 */ /* 0x001fc600078e007f */
[----:B------:R-:W2:Y:S01]  /*1f8e0*/  LDL R127, [R1+0xa04] ;  /* 0x000a0400017f7983 */ /* 0x000ea20000100800 */
[----:B------:R-:W-:-:S03]  /*1f8f0*/  @!P1 IMAD.MOV.U32 R5, RZ, RZ, R129 ;  /* 0x000000ffff059224 */ /* 0x000fc600078e0081 */
[----:B------:R-:W2:Y:S04]  /*1f900*/  LDL R129, [R1+0xa00] ;  /* 0x000a000001817983 */ /* 0x000ea80000100800 */
[----:B------:R0:W2:Y:S02]  /*1f910*/  @!P1 LDG.E.U16 R220, desc[UR40][R4.64] ;  /* 0x0000002804dc9981 */ /* 0x0000a4000c1e1500 */
[----:B0-----:R-:W-:Y:S02]  /*1f920*/  @!P1 IMAD.MOV.U32 R4, RZ, RZ, R139 ;  /* 0x000000ffff049224 */ /* 0x001fe400078e008b */
[----:B------:R-:W-:Y:S01]  /*1f930*/  @!P1 IMAD.MOV.U32 R5, RZ, RZ, R144 ;  /* 0x000000ffff059224 */ /* 0x000fe200078e0090 */
[----:B------:R-:W2:Y:S04]  /*1f940*/  LDL R139, [R1+0x9e4] ;  /* 0x0009e400018b7983 */ /* 0x000ea80000100800 */
[----:B------:R-:W2:Y:S04]  /*1f950*/  LDL R144, [R1+0x9e0] ;  /* 0x0009e00001907983 */ /* 0x000ea80000100800 */
[----:B------:R0:W2:Y:S02]  /*1f960*/  @!P1 LDG.E.U16 R219, desc[UR40][R4.64] ;  /* 0x0000002804db9981 */ /* 0x0000a4000c1e1500 */
[----:B0-----:R-:W-:-:S02]  /*1f970*/  @!P1 IMAD.MOV.U32 R4, RZ, RZ, R136 ;  /* 0x000000ffff049224 */ /* 0x001fc400078e0088 */
[----:B------:R-:W2:Y:S01]  /*1f980*/  LDL R136, [R1+0x9c4] ;  /* 0x0009c40001887983 */ /* 0x000ea20000100800 */
[----:B------:R-:W-:-:S03]  /*1f990*/  @!P1 IMAD.MOV.U32 R5, RZ, RZ, R224 ;  /* 0x000000ffff059224 */ /* 0x000fc600078e00e0 */
[----:B------:R-:W2:Y:S04]  /*1f9a0*/  LDL R224, [R1+0x9c0] ;  /* 0x0009c00001e07983 */ /* 0x000ea80000100800 */
[----:B------:R0:W2:Y:S02]  /*1f9b0*/  @!P1 LDG.E.U16 R218, desc[UR40][R4.64] ;  /* 0x0000002804da9981 */ /* 0x0000a4000c1e1500 */
[----:B0-----:R-:W-:Y:S02]  /*1f9c0*/  @!P1 IMAD.MOV.U32 R4, RZ, RZ, R137 ;  /* 0x000000ffff049224 */ /* 0x001fe400078e0089 */
[----:B----4-:R-:W-:Y:S01]  /*1f9d0*/  @!P1 IMAD.MOV.U32 R5, RZ, RZ, R222 ;  /* 0x000000ffff059224 */ /* 0x010fe200078e00de */
[----:B------:R-:W4:Y:S04]  /*1f9e0*/  LDL R137, [R1+0x9a4] ;  /* 0x0009a40001897983 */ /* 0x000f280000100800 */
[----:B------:R-:W4:Y:S04]  /*1f9f0*/  LDL R222, [R1+0x9a0] ;  /* 0x0009a00001de7983 */ /* 0x000f280000100800 */
[----:B------:R0:W4:Y:S02]  /*1fa00*/  @!P1 LDG.E.U16 R217, desc[UR40][R4.64] ;  /* 0x0000002804d99981 */ /* 0x000124000c1e1500 */
[----:B0-----:R-:W-:-:S02]  /*1fa10*/  @!P1 IMAD.MOV.U32 R4, RZ, RZ, R225 ;  /* 0x000000ffff049224 */ /* 0x001fc400078e00e1 */
[----:B---3--:R-:W-:Y:S01]  /*1fa20*/  @!P1 IMAD.MOV.U32 R5, RZ, RZ, R226 ;  /* 0x000000ffff059224 */ /* 0x008fe200078e00e2 */
[----:B------:R-:W3:Y:S04]  /*1fa30*/  LDL R225, [R1+0x984] ;  /* 0x0009840001e17983 */ /* 0x000ee80000100800 */
[----:B------:R-:W3:Y:S04]  /*1fa40*/  LDL R226, [R1+0x980] ;  /* 0x0009800001e27983 */ /* 0x000ee80000100800 */
[----:B------:R0:W3:Y:S02]  /*1fa50*/  @!P1 LDG.E.U16 R216, desc[UR40][R4.64] ;  /* 0x0000002804d89981 */ /* 0x0000e4000c1e1500 */
[----:B0-----:R-:W-:-:S02]  /*1fa60*/  @!P1 IMAD.MOV.U32 R4, RZ, RZ, R145 ;  /* 0x000000ffff049224 */ /* 0x001fc400078e0091 */
[----:B------:R-:W3:Y:S01]  /*1fa70*/  LDL R145, [R1+0x964] ;  /* 0x0009640001917983 */ /* 0x000ee20000100800 */
[----:B------:R-:W-:Y:S01]  /*1fa80*/  PRMT R215, RZ, 0x7610, R215 ;  /* 0x00007610ffd77816 */ /* 0x000fe200000000d7 */
[----:B------:R-:W-:Y:S02]  /*1fa90*/  @!P1 IMAD.MOV.U32 R5, RZ, RZ, R150 ;  /* 0x000000ffff059224 */ /* 0x000fe400078e0096 */
[----:B------:R-:W3:Y:S01]  /*1faa0*/  LDL R150, [R1+0x960] ;  /* 0x0009600001967983 */ /* 0x000ee20000100800 */
[----:B------:R-:W-:-:S03]  /*1fab0*/  PRMT R214, RZ, 0x7610, R214 ;  /* 0x00007610ffd67816 */ /* 0x000fc600000000d6 */
[----:B------:R0:W3:Y:S01]  /*1fac0*/  @!P1 LDG.E.U16 R215, desc[UR40][R4.64] ;  /* 0x0000002804d79981 */ /* 0x0000e2000c1e1500 */
[----:B------:R-:W-:Y:S02]  /*1fad0*/  PRMT R213, RZ, 0x7610, R213 ;  /* 0x00007610ffd57816 */ /* 0x000fe400000000d5 */
[----:B------:R-:W-:Y:S02]  /*1fae0*/  PRMT R212, RZ, 0x7610, R212 ;  /* 0x00007610ffd47816 */ /* 0x000fe400000000d4 */
[----:B------:R-:W-:Y:S01]  /*1faf0*/  PRMT R211, RZ, 0x7610, R211 ;  /* 0x00007610ffd37816 */ /* 0x000fe200000000d3 */
[----:B0-----:R-:W-:Y:S02]  /*1fb00*/  @!P1 IMAD.MOV.U32 R5, RZ, RZ, R147 ;  /* 0x000000ffff059224 */ /* 0x001fe400078e0093 */
[----:B------:R-:W3:Y:S01]  /*1fb10*/  LDL R147, [R1+0x940] ;  /* 0x0009400001937983 */ /* 0x000ee20000100800 */
[----:B------:R-:W-:-:S03]  /*1fb20*/  @!P1 IMAD.MOV.U32 R4, RZ, RZ, R142 ;  /* 0x000000ffff049224 */ /* 0x000fc600078e008e */
[----:B------:R-:W3:Y:S04]  /*1fb30*/  LDL R142, [R1+0x944] ;  /* 0x00094400018e7983 */ /* 0x000ee80000100800 */
[----:B------:R2:W3:Y:S01]  /*1fb40*/  @!P1 LDG.E.U16 R214, desc[UR40][R4.64] ;  /* 0x0000002804d69981 */ /* 0x0004e2000c1e1500 */
[----:B------:R-:W-:Y:S02]  /*1fb50*/  PRMT R210, RZ, 0x7610, R210 ;  /* 0x00007610ffd27816 */ /* 0x000fe400000000d2 */
[----:B------:R-:W-:Y:S01]  /*1fb60*/  PRMT R209, RZ, 0x7610, R209 ;  /* 0x00007610ffd17816 */ /* 0x000fe200000000d1 */
[----:B--2---:R-:W-:Y:S02]  /*1fb70*/  @!P1 IMAD.MOV.U32 R4, RZ, RZ, R127 ;  /* 0x000000ffff049224 */ /* 0x004fe400078e007f */
[----:B------:R-:W2:Y:S01]  /*1fb80*/  LDL R127, [R1+0x924] ;  /* 0x00092400017f7983 */ /* 0x000ea20000100800 */
[----:B------:R-:W-:-:S03]  /*1fb90*/  @!P1 IMAD.MOV.U32 R5, RZ, RZ, R129 ;  /* 0x000000ffff059224 */ /* 0x000fc600078e0081 */
        /* <DEDUP_REMOVED lines=12> */
[----:B----4-:R-:W-:Y:S02]  /*1fc60*/  @!P1 IMAD.MOV.U32 R4, RZ, RZ, R137 ;  /* 0x000000ffff049224 */ /* 0x010fe400078e0089 */
        /* <DEDUP_REMOVED lines=12> */
[----:B------:R-:W-:-:S02]  /*1fd30*/  @!P1 IMAD.MOV.U32 R5, RZ, RZ, R150 ;  /* 0x000000ffff059224 */ /* 0x000fc400078e0096 */
        /* <DEDUP_REMOVED lines=213> */
[----:B------:R-:W-:-:S05]  /*20a90*/  LOP3.LUT R223, R223, 0x40, RZ, 0x3c, !PT ;  /* 0x00000040dfdf7812 */ /* 0x000fca00078e3cff */
[----:B------:R1:W-:Y:S04]  /*20aa0*/  STS.U16 [R223+UR7+0x200], R171 ;  /* 0x000200abdf007988 */ /* 0x0003e80008000407 */
[----:B------:R0:W-:Y:S01]  /*20ab0*/  STS.U16 [R223+UR7+0x600], R170 ;  /* 0x000600aadf007988 */ /* 0x0001e20008000407 */
[----:B-1----:R-:W-:Y:S02]  /*20ac0*/  PRMT R171, RZ, 0x7610, R171 ;  /* 0x00007610ffab7816 */ /* 0x002fe400000000ab */
[----:B0-----:R-:W-:Y:S01]  /*20ad0*/  PRMT R170, RZ, 0x7610, R170 ;  /* 0x00007610ffaa7816 */ /* 0x001fe200000000aa */
[----:B------:R-:W-:Y:S02]  /*20ae0*/  @!P1 IMAD.MOV.U32 R5, RZ, RZ, R147 ;  /* 0x000000ffff059224 */ /* 0x000fe400078e0093 */
[----:B------:R-:W3:Y:S01]  /*20af0*/  LDL R147, [R1+0x400] ;  /* 0x0004000001937983 */ /* 0x000ee20000100800 */
[----:B------:R-:W-:-:S03]  /*20b00*/  @!P1 IMAD.MOV.U32 R4, RZ, RZ, R142 ;  /* 0x000000ffff049224 */ /* 0x000fc600078e008e */
[----:B------:R-:W3:Y:S04]  /*20b10*/  LDL R142, [R1+0x404] ;  /* 0x00040400018e7983 */ /* 0x000ee80000100800 */
[----:B------:R2:W3:Y:S04]  /*20b20*/  @!P1 LDG.E.U16 R172, desc[UR40][R4.64] ;  /* 0x0000002804ac9981 */ /* 0x0004e8000c1e1500 */
[----:B------:R0:W-:Y:S04]  /*20b30*/  STS.U16 [R223+UR7+0xa00], R169 ;  /* 0x000a00a9df007988 */ /* 0x0001e80008000407 */
[----:B------:R1:W-:Y:S01]  /*20b40*/  STS.U16 [R223+UR7+0xe00], R168 ;  /* 0x000e00a8df007988 */ /* 0x0003e20008000407 */
[----:B0-----:R-:W-:Y:S01]  /*20b50*/  PRMT R169, RZ, 0x7610, R169 ;  /* 0x00007610ffa97816 */ /* 0x001fe200000000a9 */
[----:B--2---:R-:W-:-:S02]  /*20b60*/  @!P1 IMAD.MOV.U32 R4, RZ, RZ, R127 ;  /* 0x000000ffff049224 */ /* 0x004fc400078e007f */
        /* <DEDUP_REMOVED lines=11> */
[----:B------:R-:W-:Y:S01]  /*20c20*/  @!P1 IMAD.MOV.U32 R5, RZ, RZ, R224 ;  /* 0x000000ffff059224 */ /* 0x000fe200078e00e0 */
[----:B-1----:R-:W-:-:S02]  /*20c30*/  PRMT R168, RZ, 0x7610, R168 ;  /* 0x00007610ffa87816 */ /* 0x002fc400000000a8 */
[----:B------:R-:W2:Y:S04]  /*20c40*/  LDL R224, [R1+0x3c8] ;  /* 0x0003c80001e07983 */ /* 0x000ea80000100800 */
[----:B------:R4:W2:Y:S04]  /*20c50*/  @!P1 LDG.E.U16 R169, desc[UR40][R4.64] ;  /* 0x0000002804a99981 */ /* 0x0008a8000c1e1500 */
[----:B------:R0:W-:Y:S01]  /*20c60*/  STS.U16 [R223+UR7+0x1200], R167 ;  /* 0x001200a7df007988 */ /* 0x0001e20008000407 */
[----:B----4-:R-:W-:-:S03]  /*20c70*/  @!P1 IMAD.MOV.U32 R4, RZ, RZ, R137 ;  /* 0x000000ffff049224 */ /* 0x010fc600078e0089 */
[----:B------:R-:W4:Y:S01]  /*20c80*/  LDL R137, [R1+0x3c4] ;  /* 0x0003c40001897983 */ /* 0x000f220000100800 */
[----:B------:R-:W-:Y:S01]  /*20c90*/  @!P1 IMAD.MOV.U32 R5, RZ, RZ, R222 ;  /* 0x000000ffff059224 */ /* 0x000fe200078e00de */
[----:B0-----:R-:W-:Y:S02]  /*20ca0*/  PRMT R167, RZ, 0x7610, R167 ;  /* 0x00007610ffa77816 */ /* 0x001fe400000000a7 */
[----:B------:R-:W4:Y:S04]  /*20cb0*/  LDL R222, [R1+0x3c0] ;  /* 0x0003c00001de7983 */ /* 0x000f280000100800 */
[----:B------:R3:W4:Y:S02]  /*20cc0*/  @!P1 LDG.E.U16 R168, desc[UR40][R4.64] ;  /* 0x0000002804a89981 */ /* 0x000724000c1e1500 */
[----:B---3--:R-:W-:-:S02]  /*20cd0*/  @!P1 IMAD.MOV.U32 R4, RZ, RZ, R225 ;  /* 0x000000ffff049224 */ /* 0x008fc400078e00e1 */
[----:B------:R0:W-:Y:S01]  /*20ce0*/  STS.U16 [R223+UR7+0x1600], R166 ;  /* 0x001600a6df007988 */ /* 0x0001e20008000407 */
[----:B------:R-:W-:-:S03]  /*20cf0*/  @!P1 IMAD.MOV.U32 R5, RZ, RZ, R226 ;  /* 0x000000ffff059224 */ /* 0x000fc600078e00e2 */
[----:B------:R1:W-:Y:S04]  /*20d00*/  STS.U16 [R223+UR7+0x1a00], R165 ;  /* 0x001a00a5df007988 */ /* 0x0003e80008000407 */
[----:B------:R3:W4:Y:S01]  /*20d10*/  @!P1 LDG.E.U16 R167, desc[UR40][R4.64] ;  /* 0x0000002804a79981 */ /* 0x000722000c1e1500 */
[----:B0-----:R-:W-:-:S03]  /*20d20*/  PRMT R166, RZ, 0x7610, R166 ;  /* 0x00007610ffa67816 */ /* 0x001fc600000000a6 */
[----:B------:R-:W4:Y:S04]  /*20d30*/  LDL R226, [R1+0x360] ;  /* 0x0003600001e27983 */ /* 0x000f280000100800 */
[----:B------:R-:W4:Y:S01]  /*20d40*/  LDL R225, [R1+0x348] ;  /* 0x0003480001e17983 */ /* 0x000f220000100800 */
[----:B---3--:R-:W-:-:S03]  /*20d50*/  @!P1 IMAD.MOV.U32 R4, RZ, RZ, R145 ;  /* 0x000000ffff049224 */ /* 0x008fc600078e0091 */
[----:B------:R-:W3:Y:S01]  /*20d60*/  LDL R145, [R1+0x3ac] ;  /* 0x0003ac0001917983 */ /* 0x000ee20000100800 */
[----:B------:R-:W-:-:S03]  /*20d70*/  @!P1 IMAD.MOV.U32 R5, RZ, RZ, R150 ;  /* 0x000000ffff059224 */ /* 0x000fc600078e0096 */
[----:B------:R-:W3:Y:S01]  /*20d80*/  LDL R150, [R1+0x3a8] ;  /* 0x0003a80001967983 */ /* 0x000ee20000100800 */
[----:B-1----:R-:W-:-:S03]  /*20d90*/  PRMT R165, RZ, 0x7610, R165 ;  /* 0x00007610ffa57816 */ /* 0x002fc600000000a5 */
[----:B------:R0:W3:Y:S04]  /*20da0*/  @!P1 LDG.E.U16 R166, desc[UR40][R4.64] ;  /* 0x0000002804a69981 */ /* 0x0000e8000c1e1500 */
[----:B------:R1:W-:Y:S04]  /*20db0*/  STS.U16 [R223+UR7+0x1e00], R164 ;  /* 0x001e00a4df007988 */ /* 0x0003e80008000407 */
[----:B------:R0:W-:Y:S01]  /*20dc0*/  STS.U16 [R223+UR7+0x2200], R163 ;  /* 0x002200a3df007988 */ /* 0x0001e20008000407 */
[----:B-1----:R-:W-:Y:S02]  /*20dd0*/  PRMT R164, RZ, 0x7610, R164 ;  /* 0x00007610ffa47816 */ /* 0x002fe400000000a4 */
[----:B0-----:R-:W-:Y:S01]  /*20de0*/  PRMT R163, RZ, 0x7610, R163 ;  /* 0x00007610ffa37816 */ /* 0x001fe200000000a3 */
[----:B------:R-:W-:-:S02]  /*20df0*/  @!P1 IMAD.MOV.U32 R5, RZ, RZ, R147 ;  /* 0x000000ffff059224 */ /* 0x000fc400078e0093 */
[----:B------:R-:W3:Y:S01]  /*20e00*/  LDL R147, [R1+0x3a0] ;  /* 0x0003a00001937983 */ /* 0x000ee20000100800 */
[----:B------:R-:W-:-:S03]  /*20e10*/  @!P1 IMAD.MOV.U32 R4, RZ, RZ, R142 ;  /* 0x000000ffff049224 */ /* 0x000fc600078e008e */
[----:B------:R-:W3:Y:S04]  /*20e20*/  LDL R142, [R1+0x3a4] ;  /* 0x0003a400018e7983 */ /* 0x000ee80000100800 */
[----:B------:R2:W3:Y:S04]  /*20e30*/  @!P1 LDG.E.U16 R165, desc[UR40][R4.64] ;  /* 0x0000002804a59981 */ /* 0x0004e8000c1e1500 */
[----:B------:R0:W-:Y:S04]  /*20e40*/  STS.U16 [R223+UR7+0x2600], R162 ;  /* 0x002600a2df007988 */ /* 0x0001e80008000407 */
[----:B------:R1:W-:Y:S01]  /*20e50*/  STS.U16 [R223+UR7+0x2a00], R161 ;  /* 0x002a00a1df007988 */ /* 0x0003e20008000407 */
[----:B--2---:R-:W-:-:S03]  /*20e60*/  @!P1 IMAD.MOV.U32 R4, RZ, RZ, R127 ;  /* 0x000000ffff049224 */ /* 0x004fc600078e007f */
        /* <DEDUP_REMOVED lines=11> */
[----:B------:R-:W-:Y:S01]  /*20f20*/  PRMT R162, RZ, 0x7610, R162 ;  /* 0x00007610ffa27816 */ /* 0x000fe200000000a2 */
[----:B------:R-:W-:-:S02]  /*20f30*/  @!P1 IMAD.MOV.U32 R5, RZ, RZ, R224 ;  /* 0x000000ffff059224 */ /* 0x000fc400078e00e0 */
[----:B------:R-:W2:Y:S01]  /*20f40*/  LDL R224, [R1+0x34c] ;  /* 0x00034c0001e07983 */ /* 0x000ea20000100800 */
[----:B-1----:R-:W-:-:S03]  /*20f50*/  PRMT R161, RZ, 0x7610, R161 ;  /* 0x00007610ffa17816 */ /* 0x002fc600000000a1 */
        /* <DEDUP_REMOVED lines=9> */
[----:B------:R0:W-:Y:S04]  /*20ff0*/  STS.U16 [R223+UR7+0x2e00], R160 ;  /* 0x002e00a0df007988 */ /* 0x0001e80008000407 */
[----:B------:R-:W3:Y:S01]  /*21000*/  LDL R150, [R1+0x308] ;  /* 0x0003080001967983 */ /* 0x000ee20000100800 */
[----:B0-----:R-:W-:-:S03]  /*21010*/  PRMT R160, RZ, 0x7610, R160 ;  /* 0x00007610ffa07816 */ /* 0x001fc600000000a0 */
[----:B------:R0:W-:Y:S04]  /*21020*/  STS.U16 [R223+UR7+0x3200], R159 ;  /* 0x0032009fdf007988 */ /* 0x0001e80008000407 */
[----:B------:R1:W3:Y:S01]  /*21030*/  @!P1 LDG.E.U16 R160, desc[UR40][R4.64] ;  /* 0x0000002804a09981 */ /* 0x0002e2000c1e1500 */
[----:B0-----:R-:W-:-:S03]  /*21040*/  PRMT R159, RZ, 0x7610, R159 ;  /* 0x00007610ff9f7816 */ /* 0x001fc6000000009f */
[----:B------:R0:W-:Y:S04]  /*21050*/  STS.U16 [R223+UR7+0x3600], R158 ;  /* 0x0036009edf007988 */ /* 0x0001e80008000407 */
[----:B------:R1:W-:Y:S01]  /*21060*/  STS.U16 [R223+UR7+0x3a00], R157 ;  /* 0x003a009ddf007988 */ /* 0x0003e20008000407 */
[----:B0-----:R-:W-:Y:S02]  /*21070*/  PRMT R158, RZ, 0x7610, R158 ;  /* 0x00007610ff9e7816 */ /* 0x001fe4000000009e */
[----:B-1----:R-:W-:Y:S01]  /*21080*/  PRMT R157, RZ, 0x7610, R157 ;  /* 0x00007610ff9d7816 */ /* 0x002fe2000000009d */
[----:B------:R0:W-:Y:S02]  /*21090*/  STS.U16 [R223+UR7+0x3e00], R156 ;  /* 0x003e009cdf007988 */ /* 0x0001e40008000407 */
        /* <DEDUP_REMOVED lines=15> */
[----:B------:R-:W-:-:S05]  /*21190*/  @!P1 IMAD.MOV.U32 R5, RZ, RZ, R228 ;  /* 0x000000ffff059224 */ /* 0x000fca00078e00e4 */
        /* <DEDUP_REMOVED lines=8> */
[----:B------:R-:W-:Y:S01]  /*21220*/  @!P1 IMAD.MOV.U32 R5, RZ, RZ, R226 ;  /* 0x000000ffff059224 */ /* 0x000fe200078e00e2 */
[----:B-1----:R-:W-:-:S04]  /*21230*/  PRMT R154, RZ, 0x7610, R154 ;  /* 0x00007610ff9a7816 */ /* 0x002fc8000000009a */
[----:B------:R0:W2:Y:S04]  /*21240*/  @!P1 LDG.E.U16 R155, desc[UR40][R4.64] ;  /* 0x00000028049b9981 */ /* 0x0000a8000c1e1500 */
[----:B------:R1:W-:Y:S01]  /*21250*/  STS.U16 [R223+UR7+0x4a00], R153 ;  /* 0x004a0099df007988 */ /* 0x0003e20008000407 */
[----:B0-----:R-:W-:Y:S02]  /*21260*/  @!P1 IMAD.MOV.U32 R4, RZ, RZ, R224 ;  /* 0x000000ffff049224 */ /* 0x001fe400078e00e0 */
[----:B------:R-:W-:Y:S01]  /*21270*/  @!P1 IMAD.MOV.U32 R5, RZ, RZ, R225 ;  /* 0x000000ffff059224 */ /* 0x000fe200078e00e1 */
[----:B------:R-:W2:Y:S01]  /*21280*/  LDL R224, [R1+0x26c] ;  /* 0x00026c0001e07983 */ /* 0x000ea20000100800 */
[----:B-1----:R-:W-:-:S03]  /*21290*/  PRMT R153, RZ, 0x7610, R153 ;  /* 0x00007610ff997816 */ /* 0x002fc60000000099 */
[----:B------:R4:W2:Y:S02]  /*212a0*/  @!P1 LDG.E.U16 R154, desc[UR40][R4.64] ;  /* 0x00000028049a9981 */ /* 0x0008a4000c1e1500 */
[----:B----4-:R-:W-:Y:S02]  /*212b0*/  @!P1 IMAD.MOV.U32 R4, RZ, RZ, R137 ;  /* 0x000000ffff049224 */ /* 0x010fe400078e0089 */
[----:B------:R-:W-:Y:S01]  /*212c0*/  @!P1 IMAD.MOV.U32 R5, RZ, RZ, R222 ;  /* 0x000000ffff059224 */ /* 0x000fe200078e00de */
[----:B------:R-:W4:Y:S04]  /*212d0*/  LDL.LU R137, [R1+0x288] ;  /* 0x0002880001897983 */ /* 0x000f280000300800 */
[----:B------:R3:W4:Y:S04]  /*212e0*/  @!P1 LDG.E.U16 R153, desc[UR40][R4.64] ;  /* 0x0000002804999981 */ /* 0x000728000c1e1500 */
[----:B------:R-:W4:Y:S01]  /*212f0*/  LDL R222, [R1+0x248] ;  /* 0x0002480001de7983 */ /* 0x000f220000100800 */
[----:B---3--:R-:W-:-:S03]  /*21300*/  @!P1 IMAD.MOV.U32 R4, RZ, RZ, R145 ;  /* 0x000000ffff049224 */ /* 0x008fc600078e0091 */
[----:B------:R-:W3:Y:S01]  /*21310*/  LDL.LU R145, [R1+0x268] ;  /* 0x0002680001917983 */ /* 0x000ee20000300800 */
[----:B------:R-:W-:-:S03]  /*21320*/  @!P1 IMAD.MOV.U32 R5, RZ, RZ, R150 ;  /* 0x000000ffff059224 */ /* 0x000fc600078e0096 */
[----:B------:R0:W-:Y:S04]  /*21330*/  STS.U16 [R223+UR7+0x4e00], R152 ;  /* 0x004e0098df007988 */ /* 0x0001e80008000407 */
[----:B------:R1:W-:Y:S01]  /*21340*/  STS.U16 [R223+UR7+0x5200], R23 ;  /* 0x00520017df007988 */ /* 0x0003e20008000407 */
[----:B0-----:R-:W-:Y:S02]  /*21350*/  PRMT R152, RZ, 0x7610, R152 ;  /* 0x00007610ff987816 */ /* 0x001fe40000000098 */
[----:B-1----:R-:W-:-:S04]  /*21360*/  PRMT R23, RZ, 0x7610, R23 ;  /* 0x00007610ff177816 */ /* 0x002fc80000000017 */
[----:B------:R0:W3:Y:S04]  /*21370*/  @!P1 LDG.E.U16 R152, desc[UR40][R4.64] ;  /* 0x0000002804989981 */ /* 0x0000e8000c1e1500 */
[----:B------:R1:W-:Y:S04]  /*21380*/  STS.U16 [R223+UR7+0x5600], R22 ;  /* 0x00560016df007988 */ /* 0x0003e80008000407 */
[----:B------:R0:W-:Y:S01]  /*21390*/  STS.U16 [R223+UR7+0x5a00], R21 ;  /* 0x005a0015df007988 */ /* 0x0001e20008000407 */
[----:B-1----:R-:W-:Y:S02]  /*213a0*/  PRMT R22, RZ, 0x7610, R22 ;  /* 0x00007610ff167816 */ /* 0x002fe40000000016 */
[----:B0-----:R-:W-:Y:S01]  /*213b0*/  PRMT R21, RZ, 0x7610, R21 ;  /* 0x00007610ff157816 */ /* 0x001fe20000000015 */
[----:B------:R-:W-:-:S02]  /*213c0*/  @!P1 IMAD.MOV.U32 R5, RZ, RZ, R147 ;  /* 0x000000ffff059224 */ /* 0x000fc400078e0093 */
[----:B------:R-:W-:Y:S02]  /*213d0*/  @!P1 IMAD.MOV.U32 R4, RZ, RZ, R142 ;  /* 0x000000ffff049224 */ /* 0x000fe400078e008e */
[----:B------:R-:W3:Y:S04]  /*213e0*/  LDL.LU R142, [R1+0x24c] ;  /* 0x00024c00018e7983 */ /* 0x000ee80000300800 */
[----:B------:R-:W3:Y:S04]  /*213f0*/  LDL.LU R150, [R1+0x22c] ;  /* 0x00022c0001967983 */ /* 0x000ee80000300800 */
[----:B------:R2:W3:Y:S04]  /*21400*/  @!P1 LDG.E.U16 R23, desc[UR40][R4.64] ;  /* 0x0000002804179981 */ /* 0x0004e8000c1e1500 */
[----:B------:R-:W3:Y:S04]  /*21410*/  LDL R231, [R1+0x340] ;  /* 0x0003400001e77983 */ /* 0x000ee80000100800 */
[----:B------:R-:W3:Y:S01]  /*21420*/  LDL R230, [R1+0x344] ;  /* 0x0003440001e67983 */ /* 0x000ee20000100800 */
[----:B--2---:R-:W-:-:S03]  /*21430*/  @!P1 IMAD.MOV.U32 R4, RZ, RZ, R127 ;  /* 0x000000ffff049224 */ /* 0x004fc600078e007f */
[----:B------:R-:W2:Y:S01]  /*21440*/  LDL.LU R127, [R1+0x228] ;  /* 0x00022800017f7983 */ /* 0x000ea20000300800 */
[----:B------:R-:W-:-:S03]  /*21450*/  @!P1 IMAD.MOV.U32 R5, RZ, RZ, R129 ;  /* 0x000000ffff059224 */ /* 0x000fc600078e0081 */
[----:B------:R-:W2:Y:S04]  /*21460*/  LDL.LU R129, [R1+0x20c] ;  /* 0x00020c0001817983 */ /* 0x000ea80000300800 */
[----:B------:R0:W2:Y:S04]  /*21470*/  @!P1 LDG.E.U16 R22, desc[UR40][R4.64] ;  /* 0x0000002804169981 */ /* 0x0000a8000c1e1500 */
[----:B------:R-:W2:Y:S04]  /*21480*/  LDL R147, [R1+0x320] ;  /* 0x0003200001937983 */ /* 0x000ea80000100800 */
[----:B------:R-:W2:Y:S04]  /*21490*/  LDL R229, [R1+0x2e0] ;  /* 0x0002e00001e57983 */ /* 0x000ea80000100800 */
[----:B------:R-:W2:Y:S04]  /*214a0*/  LDL R228, [R1+0x2e4] ;  /* 0x0002e40001e47983 */ /* 0x000ea80000100800 */
[----:B------:R1:W-:Y:S04]  /*214b0*/  STS.U16 [R223+UR7+0x5e00], R20 ;  /* 0x005e0014df007988 */ /* 0x0003e80008000407 */
[----:B------:R-:W2:Y:S04]  /*214c0*/  LDL R227, [R1+0x2c0] ;  /* 0x0002c00001e37983 */ /* 0x000ea80000100800 */
[----:B------:R-:W2:Y:S01]  /*214d0*/  LDL R226, [R1+0x2c4] ;  /* 0x0002c40001e27983 */ /* 0x000ea20000100800 */
[----:B0-----:R-:W-:-:S03]  /*214e0*/  @!P1 IMAD.MOV.U32 R4, RZ, RZ, R139 ;  /* 0x000000ffff049224 */ /* 0x001fc600078e008b */
[----:B------:R-:W2:Y:S01]  /*214f0*/  LDL R225, [R1+0x2a0] ;  /* 0x0002a00001e17983 */ /* 0x000ea20000100800 */
[----:B------:R-:W-:-:S03]  /*21500*/  @!P1 IMAD.MOV.U32 R5, RZ, RZ, R144 ;  /* 0x000000ffff059224 */ /* 0x000fc600078e0090 */
[----:B------:R-:W2:Y:S04]  /*21510*/  LDL R139, [R1+0x324] ;  /* 0x00032400018b7983 */ /* 0x000ea80000100800 */
[----:B------:R0:W2:Y:S04]  /*21520*/  @!P1 LDG.E.U16 R21, desc[UR40][R4.64] ;  /* 0x0000002804159981 */ /* 0x0000a8000c1e1500 */
[----:B------:R-:W2:Y:S01]  /*21530*/  LDL R144, [R1+0x300] ;  /* 0x0003000001907983 */ /* 0x000ea20000100800 */
[----:B0-----:R-:W-:-:S03]  /*21540*/  @!P1 IMAD.MOV.U32 R4, RZ, RZ, R136 ;  /* 0x000000ffff049224 */ /* 0x001fc600078e0088 */
[----:B------:R-:W2:Y:S01]  /*21550*/  LDL R136, [R1+0x304] ;  /* 0x0003040001887983 */ /* 0x000ea20000100800 */
[----:B-1----:R-:W-:-:S03]  /*21560*/  PRMT R20, RZ, 0x7610, R20 ;  /* 0x00007610ff147816 */ /* 0x002fc60000000014 */
[----:B------:R0:W-:Y:S02]  /*21570*/  STS.U16 [R223+UR7+0x6200], R19 ;  /* 0x00620013df007988 */ /* 0x0001e40008000407 */
[----:B0-----:R-:W-:Y:S01]  /*21580*/  PRMT R19, RZ, 0x7610, R19 ;  /* 0x00007610ff137816 */ /* 0x001fe20000000013 */
[----:B----4-:R-:W-:-:S05]  /*21590*/  @!P1 IMAD.MOV.U32 R5, RZ, RZ, R137 ;  /* 0x000000ffff059224 */ /* 0x010fca00078e0089 */
[----:B------:R0:W4:Y:S02]  /*215a0*/  @!P1 LDG.E.U16 R20, desc[UR40][R4.64] ;  /* 0x0000002804149981 */ /* 0x000124000c1e1500 */
[----:B0-----:R-:W-:Y:S02]  /*215b0*/  @!P1 IMAD.MOV.U32 R4, RZ, RZ, R224 ;  /* 0x000000ffff049224 */ /* 0x001fe400078e00e0 */
[----:B---3--:R-:W-:Y:S01]  /*215c0*/  @!P1 IMAD.MOV.U32 R5, RZ, RZ, R145 ;  /* 0x000000ffff059224 */ /* 0x008fe200078e0091 */
[----:B------:R-:W3:Y:S04]  /*215d0*/  LDL R224, [R1+0x2a4] ;  /* 0x0002a40001e07983 */ /* 0x000ee80000100800 */
[----:B------:R0:W4:Y:S02]  /*215e0*/  @!P1 LDG.E.U16 R19, desc[UR40][R4.64] ;  /* 0x0000002804139981 */ /* 0x000124000c1e1500 */
[----:B0-----:R-:W-:-:S02]  /*215f0*/  @!P1 IMAD.MOV.U32 R5, RZ, RZ, R222 ;  /* 0x000000ffff059224 */ /* 0x001fc400078e00de */
[----:B------:R-:W4:Y:S04]  /*21600*/  LDL R222, [R1+0x284] ;  /* 0x0002840001de7983 */ /* 0x000f280000100800 */
[----:B------:R0:W-:Y:S04]  /*21610*/  STS.U16 [R223+UR7+0x6600], R18 ;  /* 0x00660012df007988 */ /* 0x0001e80008000407 */
[----:B------:R1:W-:Y:S01]  /*21620*/  STS.U16 [R223+UR7+0x6a00], R17 ;  /* 0x006a0011df007988 */ /* 0x0003e20008000407 */
[----:B0-----:R-:W-:Y:S02]  /*21630*/  PRMT R18, RZ, 0x7610, R18 ;  /* 0x00007610ff127816 */ /* 0x001fe40000000012 */
[----:B-1----:R-:W-:Y:S01]  /*21640*/  PRMT R17, RZ, 0x7610, R17 ;  /* 0x00007610ff117816 */ /* 0x002fe20000000011 */
[----:B------:R0:W-:Y:S04]  /*21650*/  STS.U16 [R223+UR7+0x6e00], R16 ;  /* 0x006e0010df007988 */ /* 0x0001e80008000407 */
[----:B------:R1:W-:Y:S01]  /*21660*/  STS.U16 [R223+UR7+0x7200], R15 ;  /* 0x0072000fdf007988 */ /* 0x0003e20008000407 */
[----:B0-----:R-:W-:-:S02]  /*21670*/  PRMT R16, RZ, 0x7610, R16 ;  /* 0x00007610ff107816 */ /* 0x001fc40000000010 */
[----:B-1----:R-:W-:Y:S01]  /*21680*/  PRMT R15, RZ, 0x7610, R15 ;  /* 0x00007610ff0f7816 */ /* 0x002fe2000000000f */
[----:B------:R0:W-:Y:S04]  /*21690*/  STS.U16 [R223+UR7+0x7600], R14 ;  /* 0x0076000edf007988 */ /* 0x0001e80008000407 */
[----:B------:R1:W-:Y:S01]  /*216a0*/  STL [R1+0xf98], R0 ;  /* 0x000f980001007387 */ /* 0x0003e20000100800 */
[----:B0-----:R-:W-:Y:S01]  /*216b0*/  PRMT R14, RZ, 0x7610, R14 ;  /* 0x00007610ff0e7816 */ /* 0x001fe2000000000e */
[----:B------:R-:W-:-:S05]  /*216c0*/  @!P1 IMAD.MOV.U32 R4, RZ, RZ, R142 ;  /* 0x000000ffff049224 */ /* 0x000fca00078e008e */
[----:B------:R0:W4:Y:S02]  /*216d0*/  @!P1 LDG.E.U16 R18, desc[UR40][R4.64] ;  /* 0x0000002804129981 */ /* 0x000124000c1e1500 */
[----:B0-----:R-:W-:Y:S02]  /*216e0*/  @!P1 IMAD.MOV.U32 R4, RZ, RZ, R150 ;  /* 0x000000ffff049224 */ /* 0x001fe400078e0096 */
[----:B------:R0:W-:Y:S04]  /*216f0*/  STS.U16 [R223+UR7+0x7a00], R13 ;  /* 0x007a000ddf007988 */ /* 0x0001e80008000407 */
[----:B------:R0:W-:Y:S01]  /*21700*/  STS.U16 [R223+UR7+0x7e00], R12 ;  /* 0x007e000cdf007988 */ /* 0x0001e20008000407 */
[----:B--2---:R-:W-:-:S05]  /*21710*/  @!P1 IMAD.MOV.U32 R5, RZ, RZ, R127 ;  /* 0x000000ffff059224 */ /* 0x004fca00078e007f */
[----:B------:R2:W4:Y:S02]  /*21720*/  @!P1 LDG.E.U16 R17, desc[UR40][R4.64] ;  /* 0x0000002804119981 */ /* 0x000524000c1e1500 */
[----:B--2---:R-:W-:Y:S02]  /*21730*/  @!P1 IMAD.MOV.U32 R4, RZ, RZ, R129 ;  /* 0x000000ffff049224 */ /* 0x004fe400078e0081 */
[----:B------:R-:W-:-:S05]  /*21740*/  @!P1 IMAD.MOV.U32 R5, RZ, RZ, R0 ;  /* 0x000000ffff059224 */ /* 0x000fca00078e0000 */
[----:B------:R2:W4:Y:S02]  /*21750*/  @!P1 LDG.E.U16 R16, desc[UR40][R4.64] ;  /* 0x0000002804109981 */ /* 0x000524000c1e1500 */
[----:B--2---:R-:W-:Y:S02]  /*21760*/  @!P1 IMAD.MOV.U32 R4, RZ, RZ, R230 ;  /* 0x000000ffff049224 */ /* 0x004fe400078e00e6 */
[----:B------:R-:W-:-:S05]  /*21770*/  @!P1 IMAD.MOV.U32 R5, RZ, RZ, R231 ;  /* 0x000000ffff059224 */ /* 0x000fca00078e00e7 */
[----:B------:R2:W4:Y:S02]  /*21780*/  @!P1 LDG.E.U16 R15, desc[UR40][R4.64] ;  /* 0x00000028040f9981 */ /* 0x000524000c1e1500 */
[----:B--2---:R-:W-:Y:S02]  /*21790*/  @!P1 IMAD.MOV.U32 R4, RZ, RZ, R139 ;  /* 0x000000ffff049224 */ /* 0x004fe400078e008b */
[----:B------:R-:W-:Y:S01]  /*217a0*/  @!P1 IMAD.MOV.U32 R5, RZ, RZ, R147 ;  /* 0x000000ffff059224 */ /* 0x000fe200078e0093 */
[----:B------:R-:W2:Y:S04]  /*217b0*/  LDL.LU R139, [R1+0x280] ;  /* 0x00028000018b7983 */ /* 0x000ea80000300800 */
[----:B------:R-:W2:Y:S04]  /*217c0*/  LDL.LU R147, [R1+0x260] ;  /* 0x0002600001937983 */ /* 0x000ea80000300800 */
[----:B------:R0:W2:Y:S04]  /*217d0*/  @!P1 LDG.E.U16 R14, desc[UR40][R4.64] ;  /* 0x00000028040e9981 */ /* 0x0000a8000c1e1500 */
[----:B-1----:R-:W2:Y:S01]  /*217e0*/  LDL.LU R0, [R1+0x240] ;  /* 0x0002400001007983 */ /* 0x002ea20000300800 */
[----:B0-----:R-:W-:-:S02]  /*217f0*/  @!P1 IMAD.MOV.U32 R4, RZ, RZ, R136 ;  /* 0x000000ffff049224 */ /* 0x001fc400078e0088 */
[----:B------:R-:W-:Y:S01]  /*21800*/  @!P1 IMAD.MOV.U32 R5, RZ, RZ, R144 ;  /* 0x000000ffff059224 */ /* 0x000fe200078e0090 */
[----:B------:R-:W2:Y:S04]  /*21810*/  LDL.LU R136, [R1+0x264] ;  /* 0x0002640001887983 */ /* 0x000ea80000300800 */
[----:B------:R-:W2:Y:S01]  /*21820*/  LDL.LU R144, [R1+0x244] ;  /* 0x0002440001907983 */ /* 0x000ea20000300800 */
[----:B------:R-:W-:Y:S02]  /*21830*/  PRMT R13, RZ, 0x7610, R13 ;  /* 0x00007610ff0d7816 */ /* 0x000fe4000000000d */
[----:B------:R-:W-:-:S04]  /*21840*/  PRMT R12, RZ, 0x7610, R12 ;  /* 0x00007610ff0c7816 */ /* 0x000fc8000000000c */
[----:B------:R0:W2:Y:S04]  /*21850*/  @!P1 LDG.E.U16 R13, desc[UR40][R4.64] ;  /* 0x00000028040d9981 */ /* 0x0000a8000c1e1500 */
[----:B------:R1:W-:Y:S01]  /*21860*/  STS.U16 [R223+UR7+0x8200], R11 ;  /* 0x0082000bdf007988 */ /* 0x0003e20008000407 */
[----:B0-----:R-:W-:Y:S02]  /*21870*/  @!P1 IMAD.MOV.U32 R4, RZ, RZ, R228 ;  /* 0x000000ffff049224 */ /* 0x001fe400078e00e4 */
[----:B------:R-:W-:Y:S01]  /*21880*/  @!P1 IMAD.MOV.U32 R5, RZ, RZ, R229 ;  /* 0x000000ffff059224 */ /* 0x000fe200078e00e5 */
[----:B-1----:R-:W-:-:S04]  /*21890*/  PRMT R11, RZ, 0x7610, R11 ;  /* 0x00007610ff0b7816 */ /* 0x002fc8000000000b */
[----:B------:R0:W2:Y:S04]  /*218a0*/  @!P1 LDG.E.U16 R12, desc[UR40][R4.64] ;  /* 0x00000028040c9981 */ /* 0x0000a8000c1e1500 */
[----:B------:R1:W-:Y:S01]  /*218b0*/  STS.U16 [R223+UR7+0x8600], R10 ;  /* 0x0086000adf007988 */ /* 0x0003e20008000407 */
[----:B0-----:R-:W-:Y:S02]  /*218c0*/  @!P1 IMAD.MOV.U32 R4, RZ, RZ, R226 ;  /* 0x000000ffff049224 */ /* 0x001fe400078e00e2 */
[----:B------:R-:W-:Y:S01]  /*218d0*/  @!P1 IMAD.MOV.U32 R5, RZ, RZ, R227 ;  /* 0x000000ffff059224 */ /* 0x000fe200078e00e3 */
[----:B-1----:R-:W-:-:S04]  /*218e0*/  PRMT R10, RZ, 0x7610, R10 ;  /* 0x00007610ff0a7816 */ /* 0x002fc8000000000a */
[----:B------:R3:W2:Y:S02]  /*218f0*/  @!P1 LDG.E.U16 R11, desc[UR40][R4.64] ;  /* 0x00000028040b9981 */ /* 0x0006a4000c1e1500 */
[----:B---3--:R-:W-:Y:S02]  /*21900*/  @!P1 IMAD.MOV.U32 R4, RZ, RZ, R224 ;  /* 0x000000ffff049224 */ /* 0x008fe400078e00e0 */
[----:B------:R-:W-:Y:S01]  /*21910*/  @!P1 IMAD.MOV.U32 R5, RZ, RZ, R225 ;  /* 0x000000ffff059224 */ /* 0x000fe200078e00e1 */
[----:B------:R-:W3:Y:S04]  /*21920*/  LDL R224, [R1+0x224] ;  /* 0x0002240001e07983 */ /* 0x000ee80000100800 */
[----:B------:R-:W3:Y:S04]  /*21930*/  LDL R225, [R1+0x220] ;  /* 0x0002200001e17983 */ /* 0x000ee80000100800 */
[----:B------:R4:W3:Y:S02]  /*21940*/  @!P1 LDG.E.U16 R10, desc[UR40][R4.64] ;  /* 0x00000028040a9981 */ /* 0x0008e4000c1e1500 */
[----:B----4-:R-:W-:-:S02]  /*21950*/  @!P1 IMAD.MOV.U32 R4, RZ, RZ, R222 ;  /* 0x000000ffff049224 */ /* 0x010fc400078e00de */
[----:B------:R-:W4:Y:S04]  /*21960*/  LDL.LU R222, [R1+0x204] ;  /* 0x0002040001de7983 */ /* 0x000f280000300800 */
[----:B------:R-:W-:Y:S04]  /*21970*/  STL.64 [R1+0x1278], R150 ;  /* 0x0012789601007387 */ /* 0x000fe80000100a00 */
[----:B------:R-:W-:Y:S04]  /*21980*/  STL.64 [R1+0x1270], R148 ;  /* 0x0012709401007387 */ /* 0x000fe80000100a00 */
[----:B------:R0:W-:Y:S04]  /*21990*/  STS.U16 [R223+UR7+0x8a00], R9 ;  /* 0x008a0009df007988 */ /* 0x0001e80008000407 */
[----:B------:R1:W-:Y:S01]  /*219a0*/  STS.U16 [R223+UR7+0x8e00], R8 ;  /* 0x008e0008df007988 */ /* 0x0003e20008000407 */
[----:B0-----:R-:W-:-:S02]  /*219b0*/  PRMT R9, RZ, 0x7610, R9 ;  /* 0x00007610ff097816 */ /* 0x001fc40000000009 */
[----:B-1----:R-:W-:Y:S01]  /*219c0*/  PRMT R8, RZ, 0x7610, R8 ;  /* 0x00007610ff087816 */ /* 0x002fe20000000008 */
[----:B------:R0:W-:Y:S04]  /*219d0*/  STS.U16 [R223+UR7+0x9200], R7 ;  /* 0x00920007df007988 */ /* 0x0001e80008000407 */
[----:B------:R1:W-:Y:S01]  /*219e0*/  STS.U16 [R223+UR7+0x9600], R6 ;  /* 0x00960006df007988 */ /* 0x0003e20008000407 */
[----:B0-----:R-:W-:Y:S02]  /*219f0*/  PRMT R7, RZ, 0x7610, R7 ;  /* 0x00007610ff077816 */ /* 0x001fe40000000007 */
[----:B-1----:R-:W-:Y:S01]  /*21a00*/  PRMT R6, RZ, 0x7610, R6 ;  /* 0x00007610ff067816 */ /* 0x002fe20000000006 */
[----:B------:R0:W-:Y:S02]  /*21a10*/  STS.U16 [R223+UR7+0x9a00], R3 ;  /* 0x009a0003df007988 */ /* 0x0001e40008000407 */
[----:B0-----:R-:W-:-:S02]  /*21a20*/  PRMT R3, RZ, 0x7610, R3 ;  /* 0x00007610ff037816 */ /* 0x001fc40000000003 */
[----:B--2---:R-:W-:Y:S04]  /*21a30*/  STL.64 [R1+0x1268], R146 ;  /* 0x0012689201007387 */ /* 0x004fe80000100a00 */
[----:B------:R-:W-:Y:S04]  /*21a40*/  STL.64 [R1+0x1260], R144 ;  /* 0x0012609001007387 */ /* 0x000fe80000100a00 */
        /* <DEDUP_REMOVED lines=42> */
[----:B------:R-:W-:Y:S01]  /*21cf0*/  STL.64 [R1+0x1108], R58 ;  /* 0x0011083a01007387 */ /* 0x000fe20000100a00 */
[----:B------:R-:W-:-:S03]  /*21d00*/  @!P1 IMAD.MOV.U32 R5, RZ, RZ, R139 ;  /* 0x000000ffff059224 */ /* 0x000fc600078e008b */
        /* <DEDUP_REMOVED lines=8> */
[----:B------:R0:W2:Y:S04]  /*21d90*/  @!P1 LDG.E.U16 R9, desc[UR40][R4.64] ;  /* 0x0000002804099981 */ /* 0x0000a8000c1e1500 */
[----:B------:R-:W-:Y:S04]  /*21da0*/  STL.64 [R1+0x10c0], R40 ;  /* 0x0010c02801007387 */ /* 0x000fe80000100a00 */
[----:B------:R-:W-:Y:S01]  /*21db0*/  STL.64 [R1+0x10b8], R38 ;  /* 0x0010b82601007387 */ /* 0x000fe20000100a00 */
[----:B0-----:R-:W-:-:S02]  /*21dc0*/  @!P1 IMAD.MOV.U32 R4, RZ, RZ, R136 ;  /* 0x000000ffff049224 */ /* 0x001fc400078e0088 */
[----:B------:R-:W-:Y:S01]  /*21dd0*/  @!P1 IMAD.MOV.U32 R5, RZ, RZ, R147 ;  /* 0x000000ffff059224 */ /* 0x000fe200078e0093 */
        /* <DEDUP_REMOVED lines=9> */
[----:B------:R0:W-:Y:S04]  /*21e70*/  STL.64 [R1+0x1080], R24 ;  /* 0x0010801801007387 */ /* 0x0001e80000100a00 */
[----:B------:R-:W-:Y:S04]  /*21e80*/  STL [R1+0xf9c], R2 ;  /* 0x000f9c0201007387 */ /* 0x000fe80000100800 */
[----:B------:R3:W2:Y:S04]  /*21e90*/  @!P1 LDG.E.U16 R7, desc[UR40][R4.64] ;  /* 0x0000002804079981 */ /* 0x0006a8000c1e1500 */
[----:B0-----:R-:W2:Y:S04]  /*21ea0*/  LDL.LU.64 R24, [R1] ;  /* 0x0000000001187983 */ /* 0x001ea80000300a00 */
[----:B------:R-:W2:Y:S01]  /*21eb0*/  LDL.LU.64 R26, [R1+0x8] ;  /* 0x00000800011a7983 */ /* 0x000ea20000300a00 */
[----:B---3--:R-:W-:-:S03]  /*21ec0*/  @!P1 IMAD.MOV.U32 R4, RZ, RZ, R224 ;  /* 0x000000ffff049224 */ /* 0x008fc600078e00e0 */
[----:B------:R-:W3:Y:S01]  /*21ed0*/  LDL.LU.64 R28, [R1+0x10] ;  /* 0x00001000011c7983 */ /* 0x000ee20000300a00 */
[----:B------:R-:W-:-:S03]  /*21ee0*/  @!P1 IMAD.MOV.U32 R5, RZ, RZ, R225 ;  /* 0x000000ffff059224 */ /* 0x000fc600078e00e1 */
[----:B------:R-:W3:Y:S04]  /*21ef0*/  LDL.LU.64 R30, [R1+0x18] ;  /* 0x00001800011e7983 */ /* 0x000ee80000300a00 */
[----:B------:R-:W3:Y:S04]  /*21f00*/  LDL.LU.64 R32, [R1+0x20] ;  /* 0x0000200001207983 */ /* 0x000ee80000300a00 */
[----:B------:R-:W3:Y:S04]  /*21f10*/  LDL.LU.64 R34, [R1+0x28] ;  /* 0x0000280001227983 */ /* 0x000ee80000300a00 */
[----:B------:R-:W3:Y:S04]  /*21f20*/  LDL.LU.64 R36, [R1+0x30] ;  /* 0x0000300001247983 */ /* 0x000ee80000300a00 */
[----:B------:R-:W3:Y:S04]  /*21f30*/  LDL.LU.64 R38, [R1+0x38] ;  /* 0x0000380001267983 */ /* 0x000ee80000300a00 */
[----:B------:R4:W3:Y:S04]  /*21f40*/  @!P1 LDG.E.U16 R6, desc[UR40][R4.64] ;  /* 0x0000002804069981 */ /* 0x0008e8000c1e1500 */
[----:B------:R-:W3:Y:S04]  /*21f50*/  LDL.LU.64 R40, [R1+0x40] ;  /* 0x0000400001287983 */ /* 0x000ee80000300a00 */
[----:B------:R-:W3:Y:S01]  /*21f60*/  LDL.LU.64 R42, [R1+0x48] ;  /* 0x00004800012a7983 */ /* 0x000ee20000300a00 */
[----:B----4-:R-:W-:-:S02]  /*21f70*/  @!P1 IMAD.MOV.U32 R4, RZ, RZ, R222 ;  /* 0x000000ffff049224 */ /* 0x010fc400078e00de */
[----:B------:R-:W-:Y:S01]  /*21f80*/  @!P1 IMAD.MOV.U32 R5, RZ, RZ, R2 ;  /* 0x000000ffff059224 */ /* 0x000fe200078e0002 */
[----:B------:R-:W4:Y:S04]  /*21f90*/  LDL.LU.64 R44, [R1+0x50] ;  /* 0x00005000012c7983 */ /* 0x000f280000300a00 */
[----:B------:R-:W4:Y:S04]  /*21fa0*/  LDL.LU.64 R46, [R1+0x58] ;  /* 0x00005800012e7983 */ /* 0x000f280000300a00 */
[----:B------:R-:W4:Y:S04]  /*21fb0*/  LDL.LU.64 R48, [R1+0x60] ;  /* 0x0000600001307983 */ /* 0x000f280000300a00 */
[----:B------:R-:W4:Y:S04]  /*21fc0*/  LDL.LU.64 R50, [R1+0x68] ;  /* 0x0000680001327983 */ /* 0x000f280000300a00 */
[----:B------:R-:W4:Y:S04]  /*21fd0*/  @!P1 LDG.E.U16 R3, desc[UR40][R4.64] ;  /* 0x0000002804039981 */ /* 0x000f28000c1e1500 */
[----:B------:R-:W4:Y:S04]  /*21fe0*/  LDL.LU.64 R52, [R1+0x70] ;  /* 0x0000700001347983 */ /* 0x000f280000300a00 */
        /* <DEDUP_REMOVED lines=73> */
[----:B------:R0:W-:Y:S02]  /*22480*/  STS.U16 [R223+UR7+0xfe00], R16 ;  /* 0x00fe0010df007988 */ /* 0x0001e40008000407 */
[----:B0-----:R-:W0:Y:S02]  /*22490*/  S2R R223, SR_TID.X ;  /* 0x0000000000df7919 */ /* 0x001e240000002100 */
[----:B0-----:R-:W-:-:S02]  /*224a0*/  LOP3.LUT R224, R223, 0x3f, RZ, 0xc0, !PT ;  /* 0x0000003fdfe07812 */ /* 0x001fc400078ec0ff */
[----:B------:R-:W-:-:S03]  /*224b0*/  LOP3.LUT P0, RZ, R223, 0x40, RZ, 0xc0, !PT ;  /* 0x00000040dfff7812 */ /* 0x000fc6000780c0ff */
[----:B------:R-:W-:Y:S01]  /*224c0*/  IMAD.SHL.U32 R224, R224, 0x2, RZ ;  /* 0x00000002e0e07824 */ /* 0x000fe200078e00ff */
[----:B------:R-:W-:-:S04]  /*224d0*/  SEL R223, RZ, 0x90, !P0 ;  /* 0x00000090ffdf7807 */ /* 0x000fc80004000000 */
[----:B------:R-:W-:-:S04]  /*224e0*/  LOP3.LUT R223, R223, R224, RZ, 0x3c, !PT ;  /* 0x000000e0dfdf7212 */ /* 0x000fc800078e3cff */
[----:B------:R-:W-:-:S05]  /*224f0*/  LOP3.LUT R223, R223, 0x60, RZ, 0x3c, !PT ;  /* 0x00000060dfdf7812 */ /* 0x000fca00078e3cff */
        /* <DEDUP_REMOVED lines=58> */
[----:B------:R1:W-:Y:S04]  /*228a0*/  STS.U16 [R223+UR7+0xeb00], R10 ;  /* 0x00eb000adf007988 */ /* 0x0003e80008000407 */
[----:B--2---:R2:W-:Y:S04]  /*228b0*/  STS.U16 [R223+UR7+0xef00], R9 ;  /* 0x00ef0009df007988 */ /* 0x0045e80008000407 */
[----:B------:R2:W-:Y:S04]  /*228c0*/  STS.U16 [R223+UR7+0xf300], R8 ;  /* 0x00f30008df007988 */ /* 0x0005e80008000407 */
[----:B------:R-:W-:Y:S04]  /*228d0*/  STS.U16 [R223+UR7+0xf700], R7 ;  /* 0x00f70007df007988 */ /* 0x000fe80008000407 */
[----:B---3--:R-:W-:Y:S04]  /*228e0*/  STS.U16 [R223+UR7+0xfb00], R6 ;  /* 0x00fb0006df007988 */ /* 0x008fe80008000407 */
[----:B----4-:R-:W-:Y:S01]  /*228f0*/  STS.U16 [R223+UR7+0xff00], R3 ;  /* 0x00ff0003df007988 */ /* 0x010fe20008000407 */
[----:B------:R3:W-:Y:S06]  /*22900*/  MEMBAR.ALL.CTA ;  /* 0x0000000000007992 */ /* 0x0007ec0000008000 */
[----:B---3--:R-:W3:Y:S02]  /*22910*/  FENCE.VIEW.ASYNC.S ;  /* 0x00000000000073c6 */ /* 0x008ee40000000000 */
[----:B---3--:R-:W-:Y:S06]  /*22920*/  BAR.SYNC.DEFER_BLOCKING 0x0 ;  /* 0x0000000000007b1d */ /* 0x008fec0000010000 */
[----:B------:R-:W-:Y:S01]  /*22930*/  UMOV UR39, 0x40000040 ;  /* 0x4000004000277882 */ /* 0x000fe20000000000 */
[----:B------:R-:W-:-:S06]  /*22940*/  WARPGROUP.ARRIVE ;  /* 0x00000000000079c5 */ /* 0x000fcc0000000000 */
[----:B------:R-:W-:Y:S03]  /*22950*/  HGMMA.64x256x16.F32.BF16 R24, gdesc[UR36].tnspA, R24, gsb0 ;  /* 0x23e00000241879f0 */ /* 0x000fe60008001818 */
[----:B------:R-:W-:Y:S02]  /*22960*/  WARPGROUP.DEPBAR.LE gsb0, 0x0 ;  /* 0x00008000000079c5 */ /* 0x000fe40000010000 */
[----:B------:R-:W-:-:S15]  /*22970*/  WARPGROUP.ARRIVE ;  /* 0x00000000000079c5 */ /* 0x000fde0000000000 */
[----:B------:R-:W-:-:S08]  /*22980*/  NOP ;  /* 0x0000000000007918 */ /* 0x000fd00000000000 */
        /* <DEDUP_REMOVED lines=10> */
[----:B------:R-:W-:Y:S04]  /*22a30*/  STL.64 [R1], R24 ;  /* 0x0000001801007387 */ /* 0x000fe80000100a00 */
        /* <DEDUP_REMOVED lines=61> */
[----:B0-----:R-:W-:-:S03]  /*22e10*/  IMAD.MOV.U32 R11, RZ, RZ, R147 ;  /* 0x000000ffff0b7224 */ /* 0x001fc600078e0093 */
[----:B------:R-:W-:Y:S01]  /*22e20*/  STL.64 [R1+0x1f0], R148 ;  /* 0x0001f09401007387 */ /* 0x000fe20000100a00 */
[----:B-1----:R-:W-:-:S03]  /*22e30*/  IMAD.MOV.U32 R10, RZ, RZ, R146 ;  /* 0x000000ffff0a7224 */ /* 0x002fc600078e0092 */
[----:B------:R0:W-:Y:S01]  /*22e40*/  STL.64 [R1+0x1f8], R150 ;  /* 0x0001f89601007387 */ /* 0x0001e20000100a00 */
[----:B--2---:R-:W-:Y:S02]  /*22e50*/  IMAD.MOV.U32 R9, RZ, RZ, R145 ;  /* 0x000000ffff097224 */ /* 0x004fe400078e0091 */
[----:B------:R-:W-:Y:S02]  /*22e60*/  IMAD.MOV.U32 R8, RZ, RZ, R144 ;  /* 0x000000ffff087224 */ /* 0x000fe400078e0090 */
[----:B------:R-:W-:Y:S02]  /*22e70*/  IMAD.MOV.U32 R252, RZ, RZ, R141 ;  /* 0x000000fffffc7224 */ /* 0x000fe400078e008d */
[----:B------:R-:W-:Y:S01]  /*22e80*/  IMAD.MOV.U32 R251, RZ, RZ, R140 ;  /* 0x000000fffffb7224 */ /* 0x000fe200078e008c */
[----:B0-----:R-:W2:Y:S04]  /*22e90*/  LDL.LU.64 R150, [R1+0x1278] ;  /* 0x0012780001967983 */ /* 0x001ea80000300a00 */
[----:B------:R-:W3:Y:S01]  /*22ea0*/  LDL.LU.64 R148, [R1+0x1270] ;  /* 0x0012700001947983 */ /* 0x000ee20000300a00 */
[----:B------:R-:W-:-:S03]  /*22eb0*/  IMAD.MOV.U32 R15, RZ, RZ, R139 ;  /* 0x000000ffff0f7224 */ /* 0x000fc600078e008b */
[----:B------:R-:W4:Y:S01]  /*22ec0*/  LDL.LU.64 R146, [R1+0x1268] ;  /* 0x0012680001927983 */ /* 0x000f220000300a00 */
[----:B------:R-:W-:-:S03]  /*22ed0*/  IMAD.MOV.U32 R14, RZ, RZ, R138 ;  /* 0x000000ffff0e7224 */ /* 0x000fc600078e008a */
[----:B------:R-:W2:Y:S01]  /*22ee0*/  LDL.LU.64 R144, [R1+0x1260] ;  /* 0x0012600001907983 */ /* 0x000ea20000300a00 */
[----:B------:R-:W-:-:S03]  /*22ef0*/  IMAD.MOV.U32 R13, RZ, RZ, R137 ;  /* 0x000000ffff0d7224 */ /* 0x000fc600078e0089 */
[----:B------:R-:W3:Y:S01]  /*22f00*/  LDL.LU.64 R142, [R1+0x1258] ;  /* 0x00125800018e7983 */ /* 0x000ee20000300a00 */
[----:B------:R-:W-:-:S03]  /*22f10*/  IMAD.MOV.U32 R12, RZ, RZ, R136 ;  /* 0x000000ffff0c7224 */ /* 0x000fc600078e0088 */
[----:B------:R-:W4:Y:S01]  /*22f20*/  LDL.LU.64 R140, [R1+0x1250] ;  /* 0x00125000018c7983 */ /* 0x000f220000300a00 */
[----:B------:R-:W-:Y:S02]  /*22f30*/  IMAD.MOV.U32 R250, RZ, RZ, R135 ;  /* 0x000000fffffa7224 */ /* 0x000fe400078e0087 */
[----:B------:R-:W-:Y:S01]  /*22f40*/  IMAD.MOV.U32 R249, RZ, RZ, R134 ;  /* 0x000000fffff97224 */ /* 0x000fe200078e0086 */
[----:B------:R-:W2:Y:S01]  /*22f50*/  LDL.LU.64 R138, [R1+0x1248] ;  /* 0x00124800018a7983 */ /* 0x000ea20000300a00 */
[----:B------:R-:W-:Y:S02]  /*22f60*/  IMAD.MOV.U32 R248, RZ, RZ, R133 ;  /* 0x000000fffff87224 */ /* 0x000fe400078e0085 */
[----:B------:R-:W-:Y:S01]  /*22f70*/  IMAD.MOV.U32 R247, RZ, RZ, R132 ;  /* 0x000000fffff77224 */ /* 0x000fe200078e0084 */
[----:B------:R-:W3:Y:S01]  /*22f80*/  LDL.LU.64 R136, [R1+0x1240] ;  /* 0x0012400001887983 */ /* 0x000ee20000300a00 */
[----:B------:R-:W-:Y:S02]  /*22f90*/  IMAD.MOV.U32 R19, RZ, RZ, R131 ;  /* 0x000000ffff137224 */ /* 0x000fe400078e0083 */
[----:B------:R-:W-:Y:S01]  /*22fa0*/  IMAD.MOV.U32 R18, RZ, RZ, R130 ;  /* 0x000000ffff127224 */ /* 0x000fe200078e0082 */
[----:B------:R-:W4:Y:S01]  /*22fb0*/  LDL.LU.64 R134, [R1+0x1238] ;  /* 0x0012380001867983 */ /* 0x000f220000300a00 */
[----:B------:R-:W-:-:S02]  /*22fc0*/  IMAD.MOV.U32 R17, RZ, RZ, R129 ;  /* 0x000000ffff117224 */ /* 0x000fc400078e0081 */
[----:B------:R-:W-:Y:S01]  /*22fd0*/  IMAD.MOV.U32 R16, RZ, RZ, R128 ;  /* 0x000000ffff107224 */ /* 0x000fe200078e0080 */
[----:B------:R-:W2:Y:S01]  /*22fe0*/  LDL.LU.64 R132, [R1+0x1230] ;  /* 0x0012300001847983 */ /* 0x000ea20000300a00 */
[----:B------:R-:W-:Y:S02]  /*22ff0*/  IMAD.MOV.U32 R246, RZ, RZ, R127 ;  /* 0x000000fffff67224 */ /* 0x000fe400078e007f */
[----:B------:R-:W-:Y:S01]  /*23000*/  IMAD.MOV.U32 R245, RZ, RZ, R126 ;  /* 0x000000fffff57224 */ /* 0x000fe200078e007e */
[----:B------:R-:W3:Y:S04]  /*23010*/  LDL.LU.64 R130, [R1+0x1228] ;  /* 0x0012280001827983 */ /* 0x000ee80000300a00 */
[----:B------:R-:W4:Y:S04]  /*23020*/  LDL.LU.64 R128, [R1+0x1220] ;  /* 0x0012200001807983 */ /* 0x000f280000300a00 */
[----:B------:R-:W2:Y:S01]  /*23030*/  LDL.LU.64 R126, [R1+0x1218] ;  /* 0x00121800017e7983 */ /* 0x000ea20000300a00 */
[----:B------:R-:W-:-:S02]  /*23040*/  IMAD.MOV.U32 R244, RZ, RZ, R125 ;  /* 0x000000fffff47224 */ /* 0x000fc400078e007d */
[----:B------:R-:W-:Y:S02]  /*23050*/  IMAD.MOV.U32 R243, RZ, RZ, R124 ;  /* 0x000000fffff37224 */ /* 0x000fe400078e007c */
[----:B------:R-:W-:Y:S01]  /*23060*/  IMAD.MOV.U32 R23, RZ, RZ, R123 ;  /* 0x000000ffff177224 */ /* 0x000fe200078e007b */
[----:B------:R-:W2:Y:S01]  /*23070*/  LDL.LU.64 R124, [R1+0x1210] ;  /* 0x00121000017c7983 */ /* 0x000ea20000300a00 */
[----:B------:R-:W-:Y:S02]  /*23080*/  IMAD.MOV.U32 R22, RZ, RZ, R122 ;  /* 0x000000ffff167224 */ /* 0x000fe400078e007a */
[----:B------:R-:W-:Y:S01]  /*23090*/  IMAD.MOV.U32 R21, RZ, RZ, R121 ;  /* 0x000000ffff157224 */ /* 0x000fe200078e0079 */
[----:B------:R-:W2:Y:S01]  /*230a0*/  LDL.LU.64 R122, [R1+0x1208] ;  /* 0x00120800017a7983 */ /* 0x000ea20000300a00 */
[----:B------:R-:W-:Y:S02]  /*230b0*/  IMAD.MOV.U32 R20, RZ, RZ, R120 ;  /* 0x000000ffff147224 */ /* 0x000fe400078e0078 */
[----:B------:R-:W-:Y:S01]  /*230c0*/  IMAD.MOV.U32 R242, RZ, RZ, R119 ;  /* 0x000000fffff27224 */ /* 0x000fe200078e0077 */
[----:B------:R-:W2:Y:S01]  /*230d0*/  LDL.LU.64 R120, [R1+0x1200] ;  /* 0x0012000001787983 */ /* 0x000ea20000300a00 */
[----:B------:R-:W-:-:S02]  /*230e0*/  IMAD.MOV.U32 R240, RZ, RZ, R118 ;  /* 0x000000fffff07224 */ /* 0x000fc400078e0076 */
        /* <DEDUP_REMOVED lines=141> */
[----:B------:R-:W-:-:S03]  /*239c0*/  IMAD.MOV.U32 R3, RZ, RZ, R24 ;  /* 0x000000ffff037224 */ /* 0x000fc600078e0018 */
[----:B------:R-:W2:Y:S04]  /*239d0*/  LDL.LU.64 R24, [R1+0x1080] ;  /* 0x0010800001187983 */ /* 0x000ea80000300a00 */
[----:B------:R0:W-:Y:S04]  /*239e0*/  STL [R1+0x1014], R239 ;  /* 0x001014ef01007387 */ /* 0x0001e80000100800 */
[----:B------:R-:W-:Y:S04]  /*239f0*/  STL [R1+0x1010], R240 ;  /* 0x001010f001007387 */ /* 0x000fe80000100800 */
[----:B------:R-:W-:Y:S01]  /*23a00*/  STL [R1+0x100c], R241 ;  /* 0x00100cf101007387 */ /* 0x000fe20000100800 */
[----:B0-----:R-:W0:Y:S03]  /*23a10*/  LDC R239, c[0x0][0x230] ;  /* 0x00008c00ffef7b82 */ /* 0x001e260000000800 */
        /* <DEDUP_REMOVED lines=22> */
[----:B------:R1:W-:Y:S04]  /*23b80*/  STL [R1+0xfb0], R15 ;  /* 0x000fb00f01007387 */ /* 0x0003e80000100800 */
[----:B------:R-:W-:Y:S04]  /*23b90*/  STL [R1+0xfac], R8 ;  /* 0x000fac0801007387 */ /* 0x000fe80000100800 */
[----:B------:R2:W-:Y:S01]  /*23ba0*/  STL [R1+0xfa8], R9 ;  /* 0x000fa80901007387 */ /* 0x0005e20000100800 */
[----:B----4-:R-:W-:-:S02]  /*23bb0*/  IMAD.MOV.U32 R14, RZ, RZ, R129 ;  /* 0x000000ffff0e7224 */ /* 0x010fc400078e0081 */
[----:B-1----:R-:W-:Y:S02]  /*23bc0*/  IMAD.MOV.U32 R15, RZ, RZ, R128 ;  /* 0x000000ffff0f7224 */ /* 0x002fe400078e0080 */
[----:B---3--:R-:W-:Y:S02]  /*23bd0*/  IMAD.MOV.U32 R252, RZ, RZ, R130 ;  /* 0x000000fffffc7224 */ /* 0x008fe400078e0082 */
[----:B--2---:R-:W-:Y:S02]  /*23be0*/  IMAD.MOV.U32 R9, RZ, RZ, R127 ;  /* 0x000000ffff097224 */ /* 0x004fe400078e007f */
[----:B------:R-:W2:Y:S01]  /*23bf0*/  LDL.LU R127, [R1+0x1078] ;  /* 0x00107800017f7983 */ /* 0x000ea20000300800 */
[----:B------:R-:W-:-:S03]  /*23c00*/  IMAD.MOV.U32 R13, RZ, RZ, R131 ;  /* 0x000000ffff0d7224 */ /* 0x000fc600078e0083 */
[----:B------:R-:W2:Y:S01]  /*23c10*/  LDL.LU R128, [R1+0x1074] ;  /* 0x0010740001807983 */ /* 0x000ea20000300800 */
[----:B------:R-:W-:-:S03]  /*23c20*/  IMAD.MOV.U32 R8, RZ, RZ, R2 ;  /* 0x000000ffff087224 */ /* 0x000fc600078e0002 */
[----:B------:R-:W2:Y:S01]  /*23c30*/  LDL.LU R129, [R1+0x1070] ;  /* 0x0010700001817983 */ /* 0x000ea20000300800 */
[----:B------:R-:W-:-:S03]  /*23c40*/  IMAD.MOV.U32 R12, RZ, RZ, R132 ;  /* 0x000000ffff0c7224 */ /* 0x000fc600078e0084 */
[----:B------:R-:W2:Y:S01]  /*23c50*/  LDL.LU R130, [R1+0x106c] ;  /* 0x00106c0001827983 */ /* 0x000ea20000300800 */
[----:B------:R-:W-:Y:S02]  /*23c60*/  IMAD.MOV.U32 R251, RZ, RZ, R0 ;  /* 0x000000fffffb7224 */ /* 0x000fe400078e0000 */
[----:B------:R-:W-:Y:S01]  /*23c70*/  IMAD.MOV.U32 R2, RZ, RZ, R133 ;  /* 0x000000ffff027224 */ /* 0x000fe200078e0085 */
[----:B------:R-:W2:Y:S01]  /*23c80*/  LDL.LU R131, [R1+0x1068] ;  /* 0x0010680001837983 */ /* 0x000ea20000300800 */
[----:B------:R-:W-:-:S03]  /*23c90*/  IMAD.MOV.U32 R0, RZ, RZ, R134 ;  /* 0x000000ffff007224 */ /* 0x000fc600078e0086 */
        /* <DEDUP_REMOVED lines=34> */
[----:B------:R-:W2:Y:S04]  /*23ec0*/  LDL.LU R149, [R1+0x1020] ;  /* 0x0010200001957983 */ /* 0x000ea80000300800 */
[----:B------:R-:W2:Y:S04]  /*23ed0*/  LDL.LU R150, [R1+0x101c] ;  /* 0x00101c0001967983 */ /* 0x000ea80000300800 */
[----:B------:R-:W2:Y:S04]  /*23ee0*/  LDL.LU R151, [R1+0x1018] ;  /* 0x0010180001977983 */ /* 0x000ea80000300800 */
[----:B------:R-:W3:Y:S04]  /*23ef0*/  LDL.LU R19, [R1+0x224] ;  /* 0x0002240001137983 */ /* 0x000ee80000300800 */
[----:B------:R-:W4:Y:S04]  /*23f00*/  LDL.LU R250, [R1+0x248] ;  /* 0x0002480001fa7983 */ /* 0x000f280000300800 */
[----:B------:R1:W-:Y:S04]  /*23f10*/  STL [R1+0xfa4], R10 ;  /* 0x000fa40a01007387 */ /* 0x0003e80000100800 */
[----:B-1----:R-:W2:Y:S01]  /*23f20*/  LDL.LU R10, [R1+0x5f0] ;  /* 0x0005f000010a7983 */ /* 0x002ea20000300800 */
[----:B0-----:R-:W-:-:S03]  /*23f30*/  VIADD R239, R239, 0x3f ;  /* 0x0000003fefef7836 */ /* 0x001fc60000000000 */
[----:B------:R0:W-:Y:S01]  /*23f40*/  STL [R1+0xfa0], R11 ;  /* 0x000fa00b01007387 */ /* 0x0001e20000100800 */
[----:B------:R-:W-:Y:S01]  /*23f50*/  UIADD3 UR4, UR4, 0x1, URZ ;  /* 0x0000000104047890 */ /* 0x000fe2000fffe03f */
[----:B0-----:R-:W-:-:S04]  /*23f60*/  SHF.R.S32.HI R11, RZ, 0x1f, R239 ;  /* 0x0000001fff0b7819 */ /* 0x001fc800000114ef */
[----:B------:R-:W-:Y:S02]  /*23f70*/  LEA.HI R11, R11, R239, RZ, 0x6 ;  /* 0x000000ef0b0b7211 */ /* 0x000fe400078f30ff */
[----:B------:R0:W5:Y:S02]  /*23f80*/  LDL.LU R239, [R1+0x1014] ;  /* 0x0010140001ef7983 */ /* 0x0001640000300800 */
[----:B------:R-:W-:-:S04]  /*23f90*/  SHF.R.S32.HI R11, RZ, 0x6, R11 ;  /* 0x00000006ff0b7819 */ /* 0x000fc8000001140b */
[----:B------:R-:W-:Y:S02]  /*23fa0*/  ISETP.NE.U32.AND P0, PT, R11, UR4, PT ;  /* 0x000000040b007c0c */ /* 0x000fe4000bf05070 */
[----:B------:R-:W3:Y:S01]  /*23fb0*/  LDL.LU R11, [R1+0x6d8] ;  /* 0x0006d800010b7983 */ /* 0x000ee20000300800 */
[----:B--2---:R-:W-:-:S05]  /*23fc0*/  IADD3 R10, P3, R10, UR44, RZ ;  /* 0x0000002c0a0a7c10 */ /* 0x004fca000ff7e0ff */
[----:B------:R1:W-:Y:S04]  /*23fd0*/  STL [R1+0x5f0], R10 ;  /* 0x0005f00a01007387 */ /* 0x0003e80000100800 */
[----:B-1----:R-:W2:Y:S01]  /*23fe0*/  LDL.LU R10, [R1+0x6d4] ;  /* 0x0006d400010a7983 */ /* 0x002ea20000300800 */
[----:B---3--:R-:W-:-:S05]  /*23ff0*/  IADD3 R11, P2, R11, UR44, RZ ;  /* 0x0000002c0b0b7c10 */ /* 0x008fca000ff5e0ff */
[----:B------:R1:W-:Y:S04]  /*24000*/  STL [R1+0x6d8], R11 ;  /* 0x0006d80b01007387 */ /* 0x0003e80000100800 */
[----:B-1----:R-:W3:Y:S01]  /*24010*/  LDL.LU R11, [R1+0x6d0] ;  /* 0x0006d000010b7983 */ /* 0x002ee20000300800 */
        /* <DEDUP_REMOVED lines=12> */
[----:B--2---:R-:W-:-:S05]  /*240e0*/  IADD3.X R10, R10, UR42, RZ, P3, !PT ;  /* 0x0000002a0a0a7c10 */ /* 0x004fca0009ffe4ff */
        /* <DEDUP_REMOVED lines=183> */
[----:B------:R-:W-:Y:S01]  /*24c60*/  STL [R1+0xaec], R11 ;  /* 0x000aec0b01007387 */ /* 0x000fe20000100800 */
[----:B--2---:R-:W-:-:S05]  /*24c70*/  IADD3.X R10, R10, UR6, RZ, P2, !PT ;  /* 0x000000060a0a7c10 */ /* 0x004fca00097fe4ff */
[----:B------:R1:W-:Y:S04]  /*24c80*/  STL [R1+0x6fc], R10 ;  /* 0x0006fc0a01007387 */ /* 0x0003e80000100800 */
[----:B-1----:R-:W2:Y:S04]  /*24c90*/  LDL.LU R10, [R1+0xae8] ;  /* 0x000ae800010a7983 */ /* 0x002ea80000300800 */
[----:B------:R-:W3:Y:S01]  /*24ca0*/  LDL.LU R11, [R1+0x5f4] ;  /* 0x0005f400010b7983 */ /* 0x000ee20000300800 */
[----:B--2---:R-:W-:-:S05]  /*24cb0*/  IADD3 R10, P2, R10, UR43, RZ ;  /* 0x0000002b0a0a7c10 */ /* 0x004fca000ff5e0ff */
[----:B------:R1:W-:Y:S04]  /*24cc0*/  STL [R1+0xae8], R10 ;  /* 0x000ae80a01007387 */ /* 0x0003e80000100800 */
[----:B-1----:R-:W2:Y:S01]  /*24cd0*/  LDL.LU R10, [R1+0xae4] ;  /* 0x000ae400010a7983 */ /* 0x002ea20000300800 */
[----:B---3--:R-:W-:-:S05]  /*24ce0*/  IADD3.X R11, R11, UR6, RZ, P1, !PT ;  /* 0x000000060b0b7c10 */ /* 0x008fca0008ffe4ff */
[----:B------:R1:W-:Y:S04]  /*24cf0*/  STL [R1+0x5f4], R11 ;  /* 0x0005f40b01007387 */ /* 0x0003e80000100800 */
[----:B-1----:R-:W3:Y:S01]  /*24d00*/  LDL.LU R11, [R1+0x6f4] ;  /* 0x0006f400010b7983 */ /* 0x002ee20000300800 */
        /* <DEDUP_REMOVED lines=502> */
[----:B------:R-:W-:Y:S01]  /*26c70*/  STL [R1+0x870], R11 ;  /* 0x0008700b01007387 */ /* 0x000fe20000100800 */
[----:B--2---:R-:W-:-:S05]  /*26c80*/  IADD3 R10, P1, R10, UR43, RZ ;  /* 0x0000002b0a0a7c10 */ /* 0x004fca000ff3e0ff */
[----:B------:R1:W-:Y:S04]  /*26c90*/  STL [R1+0x844], R10 ;  /* 0x0008440a01007387 */ /* 0x0003e80000100800 */
[----:B-1----:R-:W2:Y:S04]  /*26ca0*/  LDL.LU R10, [R1+0x868] ;  /* 0x00086800010a7983 */ /* 0x002ea80000300800 */
[----:B------:R-:W3:Y:S01]  /*26cb0*/  LDL.LU R11, [R1+0x83c] ;  /* 0x00083c00010b7983 */ /* 0x000ee20000300800 */
        /* <DEDUP_REMOVED lines=511> */
[----:B-1----:R-:W2:Y:S02]  /*28cb0*/  LDL.LU R10, [R1+0x474] ;  /* 0x00047400010a7983 */ /* 0x002ea40000300800 */
[----:B--2---:R-:W-:-:S05]  /*28cc0*/  IADD3 R10, P5, R10, UR43, RZ ;  /* 0x0000002b0a0a7c10 */ /* 0x004fca000ffbe0ff */
[----:B------:R1:W-:Y:S04]  /*28cd0*/  STL [R1+0x474], R10 ;  /* 0x0004740a01007387 */ /* 0x0003e80000100800 */
[----:B------:R-:W2:Y:S04]  /*28ce0*/  LDL.LU R11, [R1+0x498] ;  /* 0x00049800010b7983 */ /* 0x000ea80000300800 */
[----:B-1----:R-:W3:Y:S01]  /*28cf0*/  LDL.LU R10, [R1+0x46c] ;  /* 0x00046c00010a7983 */ /* 0x002ee20000300800 */
[----:B--2---:R-:W-:Y:S02]  /*28d00*/  IADD3.X R11, R11, UR6, RZ, P4, !PT ;  /* 0x000000060b0b7c10 */ /* 0x004fe4000a7fe4ff */
[----:B---3--:R-:W-:-:S03]  /*28d10*/  IADD3 R10, P4, R10, UR43, RZ ;  /* 0x0000002b0a0a7c10 */ /* 0x008fc6000ff9e0ff */
[----:B------:R1:W-:Y:S04]  /*28d20*/  STL [R1+0x498], R11 ;  /* 0x0004980b01007387 */ /* 0x0003e80000100800 */
[----:B------:R2:W-:Y:S04]  /*28d30*/  STL [R1+0x46c], R10 ;  /* 0x00046c0a01007387 */ /* 0x0005e80000100800 */
[----:B-1----:R-:W3:Y:S04]  /*28d40*/  LDL.LU R11, [R1+0x490] ;  /* 0x00049000010b7983 */ /* 0x002ee80000300800 */
[----:B--2---:R-:W2:Y:S01]  /*28d50*/  LDL.LU R10, [R1+0x464] ;  /* 0x00046400010a7983 */ /* 0x004ea20000300800 */
[----:B---3--:R-:W-:-:S02]  /*28d60*/  IADD3.X R11, R11, UR6, RZ, P3, !PT ;  /* 0x000000060b0b7c10 */ /* 0x008fc40009ffe4ff */
[----:B--2---:R-:W-:-:S03]  /*28d70*/  IADD3 R10, P3, R10, UR43, RZ ;  /* 0x0000002b0a0a7c10 */ /* 0x004fc6000ff7e0ff */
        /* <DEDUP_REMOVED lines=376> */
[----:B------:R-:W-:-:S02]  /*2a500*/  IADD3.X R240, R240, UR6, RZ, P5, !PT ;  /* 0x00000006f0f07c10 */ /* 0x000fc4000affe4ff */
[----:B------:R-:W-:Y:S02]  /*2a510*/  IADD3 R241, P5, R241, UR43, RZ ;  /* 0x0000002bf1f17c10 */ /* 0x000fe4000ffbe0ff */
[----:B------:R-:W-:Y:S02]  /*2a520*/  IADD3.X R242, R242, UR6, RZ, P4, !PT ;  /* 0x00000006f2f27c10 */ /* 0x000fe4000a7fe4ff */
[----:B------:R-:W-:Y:S02]  /*2a530*/  IADD3 R20, P4, R20, UR43, RZ ;  /* 0x0000002b14147c10 */ /* 0x000fe4000ff9e0ff */
[----:B------:R-:W-:Y:S02]  /*2a540*/  IADD3.X R243, R243, UR6, RZ, P3, !PT ;  /* 0x00000006f3f37c10 */ /* 0x000fe40009ffe4ff */
[----:B------:R-:W-:Y:S02]  /*2a550*/  IADD3 R21, P3, R21, UR43, RZ ;  /* 0x0000002b15157c10 */ /* 0x000fe4000ff7e0ff */
        /* <DEDUP_REMOVED lines=8> */
[----:B---3--:R-:W-:Y:S02]  /*2a5e0*/  IADD3.X R11, R11, UR6, RZ, P6, !PT ;  /* 0x000000060b0b7c10 */ /* 0x008fe4000b7fe4ff */
[----:B--2---:R-:W-:-:S03]  /*2a5f0*/  IADD3 R10, P6, R10, UR43, RZ ;  /* 0x0000002b0a0a7c10 */ /* 0x004fc6000ffde0ff */
[----:B------:R1:W-:Y:S04]  /*2a600*/  STL [R1+0x298], R11 ;  /* 0x0002980b01007387 */ /* 0x0003e80000100800 */
[----:B------:R2:W-:Y:S04]  /*2a610*/  STL [R1+0x26c], R10 ;  /* 0x00026c0a01007387 */ /* 0x0005e80000100800 */
[----:B-1----:R-:W3:Y:S01]  /*2a620*/  LDL.LU R11, [R1+0x220] ;  /* 0x00022000010b7983 */ /* 0x002ee20000300800 */
[----:B--2---:R-:W-:Y:S02]  /*2a630*/  IMAD.MOV.U32 R10, RZ, RZ, R2 ;  /* 0x000000ffff0a7224 */ /* 0x004fe400078e0002 */
[----:B------:R-:W-:-:S02]  /*2a640*/  IMAD.MOV.U32 R2, RZ, RZ, R0 ;  /* 0x000000ffff027224 */ /* 0x000fc400078e0000 */
[----:B------:R-:W2:Y:S04]  /*2a650*/  LDL.LU R0, [R1+0x210] ;  /* 0x0002100001007983 */ /* 0x000ea80000300800 */
[----:B------:R1:W-:Y:S04]  /*2a660*/  STL [R1+0x290], R240 ;  /* 0x000290f001007387 */ /* 0x0003e80000100800 */
[----:B-1----:R0:W5:Y:S04]  /*2a670*/  LDL.LU R240, [R1+0x1010] ;  /* 0x0010100001f07983 */ /* 0x0021680000300800 */
[----:B------:R1:W-:Y:S04]  /*2a680*/  STL [R1+0x264], R241 ;  /* 0x000264f101007387 */ /* 0x0003e80000100800 */
[----:B-1----:R0:W5:Y:S04]  /*2a690*/  LDL.LU R241, [R1+0x100c] ;  /* 0x00100c0001f17983 */ /* 0x0021680000300800 */
[----:B------:R1:W-:Y:S04]  /*2a6a0*/  STL [R1+0x288], R242 ;  /* 0x000288f201007387 */ /* 0x0003e80000100800 */
[----:B-1----:R0:W5:Y:S04]  /*2a6b0*/  LDL.LU R242, [R1+0x1008] ;  /* 0x0010080001f27983 */ /* 0x0021680000300800 */
[----:B------:R1:W-:Y:S01]  /*2a6c0*/  STL [R1+0x25c], R20 ;  /* 0x00025c1401007387 */ /* 0x0003e20000100800 */
[----:B------:R-:W-:-:S03]  /*2a6d0*/  IADD3.X R246, R246, UR6, RZ, P6, !PT ;  /* 0x00000006f6f67c10 */ /* 0x000fc6000b7fe4ff */
[----:B-1----:R0:W5:Y:S04]  /*2a6e0*/  LDL.LU R20, [R1+0x1004] ;  /* 0x0010040001147983 */ /* 0x0021680000300800 */
[----:B------:R1:W-:Y:S01]  /*2a6f0*/  STL [R1+0x280], R243 ;  /* 0x000280f301007387 */ /* 0x0003e20000100800 */
[----:B------:R-:W-:-:S03]  /*2a700*/  IADD3 R16, P6, R16, UR43, RZ ;  /* 0x0000002b10107c10 */ /* 0x000fc6000ffde0ff */
[----:B-1----:R0:W5:Y:S04]  /*2a710*/  LDL.LU R243, [R1+0x1000] ;  /* 0x0010000001f37983 */ /* 0x0021680000300800 */
[----:B------:R1:W-:Y:S04]  /*2a720*/  STL [R1+0x254], R21 ;  /* 0x0002541501007387 */ /* 0x0003e80000100800 */
[----:B-1----:R0:W5:Y:S04]  /*2a730*/  LDL.LU R21, [R1+0xffc] ;  /* 0x000ffc0001157983 */ /* 0x0021680000300800 */
        /* <DEDUP_REMOVED lines=12> */
[----:B------:R1:W-:Y:S01]  /*2a800*/  STL [R1+0x23c], R16 ;  /* 0x00023c1001007387 */ /* 0x0003e20000100800 */
[----:B----4-:R-:W-:-:S03]  /*2a810*/  IADD3.X R250, R250, UR6, RZ, P2, !PT ;  /* 0x00000006fafa7c10 */ /* 0x010fc600097fe4ff */
[----:B-1----:R0:W5:Y:S04]  /*2a820*/  LDL.LU R16, [R1+0xfe4] ;  /* 0x000fe40001107983 */ /* 0x0021680000300800 */
[----:B------:R1:W-:Y:S01]  /*2a830*/  STL [R1+0x260], R247 ;  /* 0x000260f701007387 */ /* 0x0003e20000100800 */
[----:B------:R-:W-:-:S03]  /*2a840*/  IADD3 R12, P2, R12, UR43, RZ ;  /* 0x0000002b0c0c7c10 */ /* 0x000fc6000ff5e0ff */
        /* <DEDUP_REMOVED lines=27> */
[----:B------:R1:W-:Y:S01]  /*2aa00*/  STL [R1+0x238], R252 ;  /* 0x000238fc01007387 */ /* 0x0003e20000100800 */
[----:B------:R-:W-:-:S03]  /*2aa10*/  IADD3.X R2, R2, UR6, RZ, P2, !PT ;  /* 0x0000000602027c10 */ /* 0x000fc600097fe4ff */
        /* <DEDUP_REMOVED lines=8> */
[----:B---3--:R-:W-:-:S03]  /*2aaa0*/  IADD3.X R11, R11, UR6, RZ, P3, !PT ;  /* 0x000000060b0b7c10 */ /* 0x008fc60009ffe4ff */
[----:B-1----:R0:W5:Y:S04]  /*2aab0*/  LDL.LU R9, [R1+0xfa8] ;  /* 0x000fa80001097983 */ /* 0x0021680000300800 */
[----:B------:R1:W-:Y:S01]  /*2aac0*/  STL [R1+0x6e0], R10 ;  /* 0x0006e00a01007387 */ /* 0x0003e20000100800 */
[----:B--2---:R-:W-:-:S03]  /*2aad0*/  IADD3.X R0, R0, UR6, RZ, P1, !PT ;  /* 0x0000000600007c10 */ /* 0x004fc60008ffe4ff */
[----:B-1----:R0:W5:Y:S04]  /*2aae0*/  LDL.LU R10, [R1+0xfa4] ;  /* 0x000fa400010a7983 */ /* 0x0021680000300800 */
[----:B------:R1:W-:Y:S04]  /*2aaf0*/  STL [R1+0x220], R11 ;  /* 0x0002200b01007387 */ /* 0x0003e80000100800 */
[----:B-1----:R0:W5:Y:S04]  /*2ab00*/  LDL.LU R11, [R1+0xfa0] ;  /* 0x000fa000010b7983 */ /* 0x0021680000300800 */
[----:B------:R1:W-:Y:S04]  /*2ab10*/  STL [R1+0x218], R2 ;  /* 0x0002180201007387 */ /* 0x0003e80000100800 */
[----:B-1----:R-:W2:Y:S04]  /*2ab20*/  LDL.LU R2, [R1+0xf9c] ;  /* 0x000f9c0001027983 */ /* 0x002ea80000300800 */
[----:B------:R1:W-:Y:S04]  /*2ab30*/  STL [R1+0x210], R0 ;  /* 0x0002100001007387 */ /* 0x0003e80000100800 */
[----:B-1----:R-:W3:Y:S01]  /*2ab40*/  LDL.LU R0, [R1+0xf98] ;  /* 0x000f980001007983 */ /* 0x002ee20000300800 */
[----:B------:R-:W-:Y:S01]  /*2ab50*/  WARPGROUP.ARRIVE ;  /* 0x00000000000079c5 */ /* 0x000fe20000000000 */
[----:B------:R-:W-:Y:S01]  /*2ab60*/  UMOV UR20, UR36 ;  /* 0x0000002400147c82 */ /* 0x000fe20008000000 */
[----:B------:R-:W-:-:S04]  /*2ab70*/  UMOV UR21, UR37 ;  /* 0x0000002500157c82 */ /* 0x000fc80008000000 */
[----:B------:R-:W-:Y:S01]  /*2ab80*/  HGMMA.64x256x16.F32.BF16 R24, gdesc[UR20].tnspA, R24, gsb0 ;  /* 0x23e00000141879f0 */ /* 0x000fe20008001818 */
[----:B------:R-:W-:Y:S01]  /*2ab90*/  UMOV UR24, UR8 ;  /* 0x0000000800187c82 */ /* 0x000fe20008000000 */
[----:B------:R-:W-:Y:S01]  /*2aba0*/  UMOV UR25, UR9 ;  /* 0x0000000900197c82 */ /* 0x000fe20008000000 */
[----:B------:R-:W-:Y:S01]  /*2abb0*/  UMOV UR28, UR12 ;  /* 0x0000000c001c7c82 */ /* 0x000fe20008000000 */
[----:B------:R-:W-:Y:S01]  /*2abc0*/  UMOV UR29, UR13 ;  /* 0x0000000d001d7c82 */ /* 0x000fe20008000000 */
[----:B--2---:R-:W-:Y:S02]  /*2abd0*/  IADD3.X R2, R2, UR6, RZ, P5, !PT ;  /* 0x0000000602027c10 */ /* 0x004fe4000affe4ff */
[----:B---3--:R-:W-:-:S05]  /*2abe0*/  IADD3.X R0, R0, UR6, RZ, P6, !PT ;  /* 0x0000000600007c10 */ /* 0x008fca000b7fe4ff */
[----:B------:R1:W-:Y:S04]  /*2abf0*/  STL [R1+0x208], R0 ;  /* 0x0002080001007387 */ /* 0x0003e80000100800 */
[----:B-1----:R0:W5:Y:S04]  /*2ac00*/  LDL.LU R0, [R1+0xf94] ;  /* 0x000f940001007983 */ /* 0x0021680000300800 */
[----:B------:R1:W-:Y:S04]  /*2ac10*/  STL [R1+0x200], R2 ;  /* 0x0002000201007387 */ /* 0x0003e80000100800 */
[----:B-1----:R-:W2:Y:S01]  /*2ac20*/  LDL.LU R2, [R1+0xf90] ;  /* 0x000f900001027983 */ /* 0x002ea20000300800 */
[----:B------:R-:W-:-:S02]  /*2ac30*/  WARPGROUP.DEPBAR.LE gsb0, 0x0 ;  /* 0x00008000000079c5 */ /* 0x000fc40000010000 */
[----:B------:R-:W-:-:S06]  /*2ac40*/  WARPGROUP.ARRIVE ;  /* 0x00000000000079c5 */ /* 0x000fcc0000000000 */
[----:B------:R-:W-:Y:S01]  /*2ac50*/  HGMMA.64x256x16.F32.BF16 R24, gdesc[UR24].tnspA, R24, gsb0 ;  /* 0x23e00000181879f0 */ /* 0x000fe20008001818 */
[----:B------:R-:W-:Y:S01]  /*2ac60*/  UMOV UR32, UR16 ;  /* 0x0000001000207c82 */ /* 0x000fe20008000000 */
[----:B------:R-:W-:Y:S01]  /*2ac70*/  UMOV UR33, UR17 ;  /* 0x0000001100217c82 */ /* 0x000fe20008000000 */
[----:B------:R-:W-:Y:S02]  /*2ac80*/  WARPGROUP.DEPBAR.LE gsb0, 0x0 ;  /* 0x00008000000079c5 */ /* 0x000fe40000010000 */
[----:B------:R-:W-:-:S15]  /*2ac90*/  WARPGROUP.ARRIVE ;  /* 0x00000000000079c5 */ /* 0x000fde0000000000 */
[----:B------:R-:W-:-:S08]  /*2aca0*/  NOP ;  /* 0x0000000000007918 */ /* 0x000fd00000000000 */
[----:B------:R-:W-:Y:S01]  /*2acb0*/  HGMMA.64x256x16.F32.BF16 R24, gdesc[UR28].tnspA, R24, gsb0 ;  /* 0x23e000001c1879f0 */ /* 0x000fe20008001818 */
[----:B--2---:R-:W-:-:S05]  /*2acc0*/  IADD3.X R2, R2, UR42, RZ, P4, !PT ;  /* 0x0000002a02027c10 */ /* 0x004fca000a7fe4ff */
[----:B------:R1:W-:Y:S04]  /*2acd0*/  STL [R1+0x6dc], R2 ;  /* 0x0006dc0201007387 */ /* 0x0003e80000100800 */
[----:B-1----:R0:W5:Y:S01]  /*2ace0*/  LDL.LU R2, [R1+0xf8c] ;  /* 0x000f8c0001027983 */ /* 0x0021620000300800 */
[----:B------:R-:W-:Y:S02]  /*2acf0*/  WARPGROUP.DEPBAR.LE gsb0, 0x0 ;  /* 0x00008000000079c5 */ /* 0x000fe40000010000 */
[----:B------:R-:W-:-:S15]  /*2ad00*/  WARPGROUP.ARRIVE ;  /* 0x00000000000079c5 */ /* 0x000fde0000000000 */
[----:B------:R-:W-:Y:S03]  /*2ad10*/  HGMMA.64x256x16.F32.BF16 R24, gdesc[UR32].tnspA, R24, gsb0 ;  /* 0x23e00000201879f0 */ /* 0x000fe60008001818 */
[----:B------:R-:W-:Y:S02]  /*2ad20*/  WARPGROUP.DEPBAR.LE gsb0, 0x0 ;  /* 0x00008000000079c5 */ /* 0x000fe40000010000 */
[----:B0-----:R-:W-:Y:S05]  /*2ad30*/  @P0 BRA `(.L_x_1) ;  /* 0xfffffee400dc0947 */ /* 0x001fea000383ffff */
[----:B-----5:R-:W2:Y:S01]  /*2ad40*/  LDL.LU R0, [R1+0x1d8] ;  /* 0x0001d80001007983 */ /* 0x020ea20000300800 */
[----:B------:R-:W-:Y:S02]  /*2ad50*/  F2FP.BF16.F32.PACK_AB R147, R151, R147 ;  /* 0x000000939793723e */ /* 0x000fe400000010ff */
[----:B------:R-:W-:Y:S01]  /*2ad60*/  F2FP.BF16.F32.PACK_AB R146, R150, R146 ;  /* 0x000000929692723e */ /* 0x000fe200000010ff */
[----:B------:R-:W3:Y:S01]  /*2ad70*/  LDL.LU R151, [R1+0x1dc] ;  /* 0x0001dc0001977983 */ /* 0x000ee20000300800 */
[----:B------:R-:W-:Y:S02]  /*2ad80*/  F2FP.BF16.F32.PACK_AB R145, R149, R145 ;  /* 0x000000919591723e */ /* 0x000fe400000010ff */
[----:B------:R-:W-:Y:S01]  /*2ad90*/  F2FP.BF16.F32.PACK_AB R144, R148, R144 ;  /* 0x000000909490723e */ /* 0x000fe200000010ff */
[----:B------:R-:W4:Y:S01]  /*2ada0*/  LDL.LU R150, [R1+0x1f0] ;  /* 0x0001f00001967983 */ /* 0x000f220000300800 */
[----:B------:R-:W-:-:S03]  /*2adb0*/  F2FP.BF16.F32.PACK_AB R139, R143, R139 ;  /* 0x0000008b8f8b723e */ /* 0x000fc600000010ff */
[----:B------:R-:W4:Y:S04]  /*2adc0*/  LDL.LU R149, [R1+0x1f4] ;  /* 0x0001f40001957983 */ /* 0x000f280000300800 */
[----:B------:R-:W4:Y:S04]  /*2add0*/  LDL.LU R148, [R1+0x1f8] ;  /* 0x0001f80001947983 */ /* 0x000f280000300800 */
[----:B------:R-:W4:Y:S01]  /*2ade0*/  LDL.LU R143, [R1+0x1fc] ;  /* 0x0001fc00018f7983 */ /* 0x000f220000300800 */
[----:B------:R-:W-:Y:S02]  /*2adf0*/  F2FP.BF16.F32.PACK_AB R115, R119, R115 ;  /* 0x000000737773723e */ /* 0x000fe400000010ff */
[----:B------:R-:W-:-:S02]  /*2ae00*/  F2FP.BF16.F32.PACK_AB R114, R118, R114 ;  /* 0x000000727672723e */ /* 0x000fc400000010ff */
[----:B------:R-:W-:Y:S02]  /*2ae10*/  F2FP.BF16.F32.PACK_AB R113, R117, R113 ;  /* 0x000000717571723e */ /* 0x000fe400000010ff */
[----:B------:R-:W-:Y:S02]  /*2ae20*/  F2FP.BF16.F32.PACK_AB R112, R116, R112 ;  /* 0x000000707470723e */ /* 0x000fe400000010ff */
[----:B------:R-:W-:Y:S02]  /*2ae30*/  F2FP.BF16.F32.PACK_AB R107, R111, R107 ;  /* 0x0000006b6f6b723e */ /* 0x000fe400000010ff */
[----:B------:R-:W-:Y:S02]  /*2ae40*/  F2FP.BF16.F32.PACK_AB R106, R110, R106 ;  /* 0x0000006a6e6a723e */ /* 0x000fe400000010ff */
        /* <DEDUP_REMOVED lines=111> */
[----:B--2---:R-:W-:Y:S02]  /*2b540*/  F2FP.BF16.F32.PACK_AB R14, R0, R14 ;  /* 0x0000000e000e723e */ /* 0x004fe400000010ff */
[----:B---3--:R-:W-:Y:S02]  /*2b550*/  F2FP.BF16.F32.PACK_AB R15, R151, R15 ;  /* 0x0000000f970f723e */ /* 0x008fe400000010ff */
[----:B----4-:R-:W-:Y:S02]  /*2b560*/  F2FP.BF16.F32.PACK_AB R8, R150, R8 ;  /* 0x000000089608723e */ /* 0x010fe400000010ff */
[----:B------:R-:W-:Y:S02]  /*2b570*/  F2FP.BF16.F32.PACK_AB R9, R149, R9 ;  /* 0x000000099509723e */ /* 0x000fe400000010ff */
[----:B------:R-:W-:-:S02]  /*2b580*/  F2FP.BF16.F32.PACK_AB R10, R148, R10 ;  /* 0x0000000a940a723e */ /* 0x000fc400000010ff */
[----:B------:R-:W-:-:S07]  /*2b590*/  F2FP.BF16.F32.PACK_AB R11, R143, R11 ;  /* 0x0000000b8f0b723e */ /* 0x000fce00000010ff */
.L_x_0:
[----:B------:R-:W0:Y:S01]  /*2b5a0*/  S2R R4, SR_TID.X ;  /* 0x0000000000047919 */ /* 0x000e220000002100 */
[----:B------:R-:W-:Y:S01]  /*2b5b0*/  ULDC.64 UR8, c[0x0][0x228] ;  /* 0x00008a0000087ab9 */ /* 0x000fe20000000a00 */
[----:B------:R-:W-:Y:S01]  /*2b5c0*/  ULDC UR4, c[0x0][0x244] ;  /* 0x0000910000047ab9 */ /* 0x000fe20000000800 */
[----:B------:R-:W-:Y:S01]  /*2b5d0*/  ULDC UR6, c[0x0][0x22c] ;  /* 0x00008b0000067ab9 */ /* 0x000fe20000000800 */
[----:B------:R-:W2:Y:S04]  /*2b5e0*/  LDL.LU R134, [R1+0xc0c] ;  /* 0x000c0c0001867983 */ /* 0x000ea80000300800 */
[----:B------:R-:W3:Y:S04]  /*2b5f0*/  LDL.LU R133, [R1+0xc08] ;  /* 0x000c080001857983 */ /* 0x000ee80000300800 */
[----:B------:R-:W4:Y:S04]  /*2b600*/  LDL.LU R135, [R1+0xc04] ;  /* 0x000c040001877983 */ /* 0x000f280000300800 */
[----:B------:R-:W4:Y:S01]  /*2b610*/  LDL.LU R132, [R1+0xc00] ;  /* 0x000c000001847983 */ /* 0x000f220000300800 */
[----:B0-----:R-:W-:-:S02]  /*2b620*/  IMAD.SHL.U32 R0, R4, 0x80, RZ ;  /* 0x0000008004007824 */ /* 0x001fc400078e00ff */
[C---:B------:R-:W-:Y:S02]  /*2b630*/  IMAD.SHL.U32 R3, R4.reuse, 0x10, RZ ;  /* 0x0000001004037824 */ /* 0x040fe400078e00ff */
[----:B-----5:R-:W-:Y:S01]  /*2b640*/  IMAD.SHL.U32 R5, R4, 0x8, RZ ;  /* 0x0000000804057824 */ /* 0x020fe200078e00ff */
[----:B------:R-:W-:Y:S02]  /*2b650*/  LOP3.LUT R0, R0, 0x400, RZ, 0xc0, !PT ;  /* 0x0000040000007812 */ /* 0x000fe400078ec0ff */
[----:B------:R-:W-:-:S04]  /*2b660*/  LOP3.LUT R4, R3, 0x70, RZ, 0xc0, !PT ;  /* 0x0000007003047812 */ /* 0x000fc800078ec0ff */
[----:B------:R-:W-:Y:S02]  /*2b670*/  IADD3 R0, R0, UR7, R4 ;  /* 0x0000000700007c10 */ /* 0x000fe4000fffe004 */
[----:B------:R-:W-:-:S05]  /*2b680*/  LOP3.LUT R4, R5, 0x380, RZ, 0xc0, !PT ;  /* 0x0000038005047812 */ /* 0x000fca00078ec0ff */
[----:B------:R-:W-:Y:S01]  /*2b690*/  IMAD.IADD R0, R4, 0x1, R0 ;  /* 0x0000000104007824 */ /* 0x000fe200078e0200 */
[----:B------:R-:W-:Y:S01]  /*2b6a0*/  BAR.SYNC.DEFER_BLOCKING 0x0 ;  /* 0x0000000000007b1d */ /* 0x000fe20000010000 */
[----:B------:R-:W-:-:S05]  /*2b6b0*/  LOP3.LUT R3, R3, 0x7f0, RZ, 0xc0, !PT ;  /* 0x000007f003037812 */ /* 0x000fca00078ec0ff */
[----:B------:R-:W-:Y:S02]  /*2b6c0*/  STSM.16.M88.4 [R0], R116 ;  /* 0x0000007400007844 */ /* 0x000fe40000000200 */
[----:B------:R-:W-:Y:S06]  /*2b6d0*/  BAR.SYNC.DEFER_BLOCKING 0x0 ;  /* 0x0000000000007b1d */ /* 0x000fec0000010000 */
[----:B------:R-:W0:Y:S02]  /*2b6e0*/  LDS.128 R4, [R3+UR7] ;  /* 0x0000000703047984 */ /* 0x000e240008000c00 */
[----:B------:R-:W-:Y:S06]  /*2b6f0*/  BAR.SYNC.DEFER_BLOCKING 0x0 ;  /* 0x0000000000007b1d */ /* 0x000fec0000010000 */
[----:B------:R-:W-:Y:S02]  /*2b700*/  STSM.16.M88.4 [R0], R108 ;  /* 0x0000006c00007844 */ /* 0x000fe40000000200 */
[----:B------:R-:W-:Y:S06]  /*2b710*/  BAR.SYNC.DEFER_BLOCKING 0x0 ;  /* 0x0000000000007b1d */ /* 0x000fec0000010000 */
[----:B------:R-:W1:Y:S02]  /*2b720*/  LDS.128 R108, [R3+UR7] ;  /* 0x00000007036c7984 */ /* 0x000e640008000c00 */
        /* <DEDUP_REMOVED lines=109> */
[----:B------:R0:W-:Y:S02]  /*2be00*/  STSM.16.M88.4 [R0], R128 ;  /* 0x0000008000007844 */ /* 0x0001e40000000200 */
[----:B------:R-:W-:Y:S01]  /*2be10*/  BAR.SYNC.DEFER_BLOCKING 0x0 ;  /* 0x0000000000007b1d */ /* 0x000fe20000010000 */
[----:B--2---:R-:W-:-:S07]  /*2be20*/  ISETP.GE.AND P0, PT, R134, UR8, PT ;  /* 0x0000000886007c0c */ /* 0x004fce000bf06270 */
[----:B0-----:R-:W0:Y:S01]  /*2be30*/  LDC R130, c[0x0][0x248] ;  /* 0x00009200ff827b82 */ /* 0x001e220000000800 */
[----:B------:R-:W2:Y:S01]  /*2be40*/  LDS.128 R120, [R3+UR7] ;  /* 0x0000000703787984 */ /* 0x000ea20008000c00 */
[----:B------:R-:W-:-:S06]  /*2be50*/  ULDC UR8, c[0x0][0x22c] ;  /* 0x00008b0000087ab9 */ /* 0x000fcc0000000800 */
[----:B------:R-:W-:Y:S06]  /*2be60*/  BAR.SYNC.DEFER_BLOCKING 0x0 ;  /* 0x0000000000007b1d */ /* 0x000fec0000010000 */
[----:B------:R-:W-:Y:S02]  /*2be70*/  STSM.16.M88.4 [R0], R136 ;  /* 0x0000008800007844 */ /* 0x000fe40000000200 */
[----:B------:R-:W-:Y:S06]  /*2be80*/  BAR.SYNC.DEFER_BLOCKING 0x0 ;  /* 0x0000000000007b1d */ /* 0x000fec0000010000 */
[----:B------:R-:W2:Y:S02]  /*2be90*/  LDS.128 R124, [R3+UR7] ;  /* 0x00000007037c7984 */ /* 0x000ea40008000c00 */
[----:B------:R-:W-:Y:S06]  /*2bea0*/  BAR.SYNC.DEFER_BLOCKING 0x0 ;  /* 0x0000000000007b1d */ /* 0x000fec0000010000 */
[----:B------:R3:W-:Y:S02]  /*2beb0*/  STSM.16.M88.4 [R0], R144 ;  /* 0x0000009000007844 */ /* 0x0007e40000000200 */
[----:B---3--:R-:W-:Y:S01]  /*2bec0*/  IMAD R0, R134, UR4, RZ ;  /* 0x0000000486007c24 */ /* 0x008fe2000f8e02ff */
[----:B------:R-:W-:Y:S01]  /*2bed0*/  ULDC.64 UR4, c[0x0][0x220] ;  /* 0x0000880000047ab9 */ /* 0x000fe20000000a00 */
[----:B------:R-:W3:Y:S04]  /*2bee0*/  LDL.LU R134, [R1+0xbfc] ;  /* 0x000bfc0001867983 */ /* 0x000ee80000300800 */
[----:B------:R-:W2:Y:S01]  /*2bef0*/  LDL.LU R131, [R1+0xbf8] ;  /* 0x000bf80001837983 */ /* 0x000ea20000300800 */
[----:B------:R-:W-:Y:S01]  /*2bf00*/  BAR.SYNC.DEFER_BLOCKING 0x0 ;  /* 0x0000000000007b1d */ /* 0x000fe20000010000 */
[C---:B------:R-:W-:Y:S01]  /*2bf10*/  ISETP.LT.AND P1, PT, R2.reuse, UR9, !P0 ;  /* 0x0000000902007c0c */ /* 0x040fe2000c721270 */
[----:B0-----:R-:W-:Y:S01]  /*2bf20*/  IMAD R129, R2, R130, RZ ;  /* 0x0000008202817224 */ /* 0x001fe200078e02ff */
[----:B------:R-:W-:-:S03]  /*2bf30*/  LEA R2, P2, R0, UR4, 0x1 ;  /* 0x0000000400027c11 */ /* 0x000fc6000f8408ff */
[----:B------:R-:W-:Y:S01]  /*2bf40*/  ULDC UR4, c[0x0][0x22c] ;  /* 0x00008b0000047ab9 */ /* 0x000fe20000000800 */
[----:B------:R-:W-:Y:S01]  /*2bf50*/  LEA.HI.X.SX32 R0, R0, UR5, 0x1, P2 ;  /* 0x0000000500007c11 */ /* 0x000fe200090f0eff */
[----:B------:R-:W-:Y:S01]  /*2bf60*/  ULDC UR5, c[0x0][0x22c] ;  /* 0x00008b0000057ab9 */ /* 0x000fe20000000800 */
[----:B------:R-:W-:-:S04]  /*2bf70*/  LEA R128, P2, R129, R2, 0x1 ;  /* 0x0000000281807211 */ /* 0x000fc800078408ff */
[----:B------:R-:W-:Y:S02]  /*2bf80*/  LEA.HI.X.SX32 R129, R129, R0, 0x1, P2 ;  /* 0x0000000081817211 */ /* 0x000fe400010f0eff */
[C---:B------:R-:W-:Y:S01]  /*2bf90*/  ISETP.LT.AND P2, PT, R133.reuse, UR4, !P0 ;  /* 0x0000000485007c0c */ /* 0x040fe2000c741270 */
[----:B------:R-:W-:Y:S02]  /*2bfa0*/  ULDC UR4, c[0x0][0x22c] ;  /* 0x00008b0000047ab9 */ /* 0x000fe40000000800 */
[----:B------:R0:W-:Y:S02]  /*2bfb0*/  @P1 STG.E.U16 desc[UR40][R128.64], R4 ;  /* 0x0000000480001986 */ /* 0x0001e4000c101528 */
[----:B0-----:R-:W-:Y:S02]  /*2bfc0*/  IMAD R129, R133, R130, RZ ;  /* 0x0000008285817224 */ /* 0x001fe400078e02ff */
[----:B------:R-:W2:Y:S03]  /*2bfd0*/  LDL.LU R133, [R1+0xbf4] ;  /* 0x000bf40001857983 */ /* 0x000ea60000300800 */
[----:B------:R-:W-:-:S04]  /*2bfe0*/  LEA R128, P1, R129, R2, 0x1 ;  /* 0x0000000281807211 */ /* 0x000fc800078208ff */
[----:B------:R-:W-:-:S05]  /*2bff0*/  LEA.HI.X.SX32 R129, R129, R0, 0x1, P1 ;  /* 0x0000000081817211 */ /* 0x000fca00008f0eff */
[----:B------:R0:W-:Y:S01]  /*2c000*/  @P2 STG.E.U16 desc[UR40][R128.64], R5 ;  /* 0x0000000580002986 */ /* 0x0001e2000c101528 */
[C---:B----4-:R-:W-:Y:S01]  /*2c010*/  ISETP.LT.AND P2, PT, R135.reuse, UR4, !P0 ;  /* 0x0000000487007c0c */ /* 0x050fe2000c741270 */
[----:B------:R-:W-:Y:S01]  /*2c020*/  ULDC UR4, c[0x0][0x22c] ;  /* 0x00008b0000047ab9 */ /* 0x000fe20000000800 */
[----:B0-----:R-:W-:-:S05]  /*2c030*/  IMAD R129, R135, R130, RZ ;  /* 0x0000008287817224 */ /* 0x001fca00078e02ff */
[----:B------:R-:W-:-:S04]  /*2c040*/  LEA R128, P1, R129, R2, 0x1 ;  /* 0x0000000281807211 */ /* 0x000fc800078208ff */
[----:B------:R-:W-:-:S05]  /*2c050*/  LEA.HI.X.SX32 R129, R129, R0, 0x1, P1 ;  /* 0x0000000081817211 */ /* 0x000fca00008f0eff */
[----:B------:R0:W-:Y:S01]  /*2c060*/  @P2 STG.E.U16 desc[UR40][R128.64], R6 ;  /* 0x0000000680002986 */ /* 0x0001e2000c101528 */
[C---:B------:R-:W-:Y:S01]  /*2c070*/  ISETP.LT.AND P2, PT, R132.reuse, UR4, !P0 ;  /* 0x0000000484007c0c */ /* 0x040fe2000c741270 */
[----:B------:R-:W-:Y:S01]  /*2c080*/  ULDC UR4, c[0x0][0x22c] ;  /* 0x00008b0000047ab9 */ /* 0x000fe20000000800 */
[----:B0-----:R-:W-:Y:S02]  /*2c090*/  IMAD R129, R132, R130, RZ ;  /* 0x0000008284817224 */ /* 0x001fe400078e02ff */
[----:B------:R-:W4:Y:S03]  /*2c0a0*/  LDL.LU R132, [R1+0xbf0] ;  /* 0x000bf00001847983 */ /* 0x000f260000300800 */
[C---:B------:R-:W-:Y:S01]  /*2c0b0*/  LEA R128, P1, R129.reuse, R2, 0x1 ;  /* 0x0000000281807211 */ /* 0x040fe200078208ff */
[----:B------:R-:W4:Y:S03]  /*2c0c0*/  LDL.LU R135, [R1+0xbec] ;  /* 0x000bec0001877983 */ /* 0x000f260000300800 */
[----:B------:R-:W-:-:S05]  /*2c0d0*/  LEA.HI.X.SX32 R129, R129, R0, 0x1, P1 ;  /* 0x0000000081817211 */ /* 0x000fca00008f0eff */
[----:B------:R3:W-:Y:S01]  /*2c0e0*/  @P2 STG.E.U16 desc[UR40][R128.64], R7 ;  /* 0x0000000780002986 */ /* 0x0007e2000c101528 */
[----:B------:R-:W-:Y:S01]  /*2c0f0*/  PRMT R4, R4, 0x7632, R4 ;  /* 0x0000763204047816 */ /* 0x000fe20000000004 */
[C---:B---3--:R-:W-:Y:S01]  /*2c100*/  IMAD R129, R134.reuse, R130, RZ ;  /* 0x0000008286817224 */ /* 0x048fe200078e02ff */
[----:B------:R-:W-:Y:S01]  /*2c110*/  ISETP.LT.AND P2, PT, R134, UR4, !P0 ;  /* 0x0000000486007c0c */ /* 0x000fe2000c741270 */
[----:B------:R-:W-:-:S03]  /*2c120*/  ULDC UR4, c[0x0][0x22c] ;  /* 0x00008b0000047ab9 */ /* 0x000fc60000000800 */
[----:B------:R-:W-:-:S04]  /*2c130*/  LEA R128, P1, R129, R2, 0x1 ;  /* 0x0000000281807211 */ /* 0x000fc800078208ff */
[----:B------:R-:W-:-:S05]  /*2c140*/  LEA.HI.X.SX32 R129, R129, R0, 0x1, P1 ;  /* 0x0000000081817211 */ /* 0x000fca00008f0eff */
[----:B------:R0:W-:Y:S01]  /*2c150*/  @P2 STG.E.U16 desc[UR40][R128.64], R4 ;  /* 0x0000000480002986 */ /* 0x0001e2000c101528 */
[C---:B--2---:R-:W-:Y:S01]  /*2c160*/  ISETP.LT.AND P2, PT, R131.reuse, UR4, !P0 ;  /* 0x0000000483007c0c */ /* 0x044fe2000c741270 */
[----:B------:R-:W-:Y:S01]  /*2c170*/  ULDC UR4, c[0x0][0x22c] ;  /* 0x00008b0000047ab9 */ /* 0x000fe20000000800 */
[----:B0-----:R-:W-:Y:S02]  /*2c180*/  IMAD R4, R131, R130, RZ ;  /* 0x0000008283047224 */ /* 0x001fe400078e02ff */
[----:B------:R-:W2:Y:S04]  /*2c190*/  LDL.LU R131, [R1+0xbe8] ;  /* 0x000be80001837983 */ /* 0x000ea80000300800 */
[----:B------:R-:W3:Y:S01]  /*2c1a0*/  LDL.LU R134, [R1+0xbe4] ;  /* 0x000be40001867983 */ /* 0x000ee20000300800 */
[----:B------:R-:W-:-:S02]  /*2c1b0*/  LEA R128, P1, R4, R2, 0x1 ;  /* 0x0000000204807211 */ /* 0x000fc400078208ff */
[----:B------:R-:W-:Y:S02]  /*2c1c0*/  PRMT R5, R5, 0x7632, R5 ;  /* 0x0000763205057816 */ /* 0x000fe40000000005 */
[----:B------:R-:W-:-:S05]  /*2c1d0*/  LEA.HI.X.SX32 R129, R4, R0, 0x1, P1 ;  /* 0x0000000004817211 */ /* 0x000fca00008f0eff */
[----:B------:R0:W-:Y:S01]  /*2c1e0*/  @P2 STG.E.U16 desc[UR40][R128.64], R5 ;  /* 0x0000000580002986 */ /* 0x0001e2000c101528 */
[C---:B------:R-:W-:Y:S01]  /*2c1f0*/  ISETP.LT.AND P2, PT, R133.reuse, UR4, !P0 ;  /* 0x0000000485007c0c */ /* 0x040fe2000c741270 */
[----:B------:R-:W-:Y:S01]  /*2c200*/  ULDC UR4, c[0x0][0x22c] ;  /* 0x00008b0000047ab9 */ /* 0x000fe20000000800 */
[----:B0-----:R-:W-:Y:S02]  /*2c210*/  IMAD R5, R133, R130, RZ ;  /* 0x0000008285057224 */ /* 0x001fe400078e02ff */
[----:B------:R-:W3:Y:S03]  /*2c220*/  LDL.LU R133, [R1+0xbe0] ;  /* 0x000be00001857983 */ /* 0x000ee60000300800 */
[----:B------:R-:W-:Y:S02]  /*2c230*/  LEA R4, P1, R5, R2, 0x1 ;  /* 0x0000000205047211 */ /* 0x000fe400078208ff */
[----:B------:R-:W-:-:S02]  /*2c240*/  PRMT R6, R6, 0x7632, R6 ;  /* 0x0000763206067816 */ /* 0x000fc40000000006 */
[----:B------:R-:W-:-:S05]  /*2c250*/  LEA.HI.X.SX32 R5, R5, R0, 0x1, P1 ;  /* 0x0000000005057211 */ /* 0x000fca00008f0eff */
[----:B------:R0:W-:Y:S01]  /*2c260*/  @P2 STG.E.U16 desc[UR40][R4.64], R6 ;  /* 0x0000000604002986 */ /* 0x0001e2000c101528 */
[----:B------:R-:W-:Y:S02]  /*2c270*/  PRMT R7, R7, 0x7632, R7 ;  /* 0x0000763207077816 */ /* 0x000fe40000000007 */
[C---:B----4-:R-:W-:Y:S01]  /*2c280*/  ISETP.LT.AND P2, PT, R132.reuse, UR4, !P0 ;  /* 0x0000000484007c0c */ /* 0x050fe2000c741270 */
[----:B0-----:R-:W-:Y:S01]  /*2c290*/  IMAD R5, R132, R130, RZ ;  /* 0x0000008284057224 */ /* 0x001fe200078e02ff */
[----:B------:R-:W-:Y:S01]  /*2c2a0*/  ULDC UR4, c[0x0][0x22c] ;  /* 0x00008b0000047ab9 */ /* 0x000fe20000000800 */
[----:B------:R-:W4:Y:S03]  /*2c2b0*/  LDL.LU R132, [R1+0xbdc] ;  /* 0x000bdc0001847983 */ /* 0x000f260000300800 */
[C---:B------:R-:W-:Y:S01]  /*2c2c0*/  LEA R4, P1, R5.reuse, R2, 0x1 ;  /* 0x0000000205047211 */ /* 0x040fe200078208ff */
[----:B------:R-:W4:Y:S03]  /*2c2d0*/  LDL.LU R6, [R1+0xbd8] ;  /* 0x000bd80001067983 */ /* 0x000f260000300800 */
[----:B------:R-:W-:-:S05]  /*2c2e0*/  LEA.HI.X.SX32 R5, R5, R0, 0x1, P1 ;  /* 0x0000000005057211 */ /* 0x000fca00008f0eff */
[----:B------:R0:W-:Y:S01]  /*2c2f0*/  @P2 STG.E.U16 desc[UR40][R4.64], R7 ;  /* 0x0000000704002986 */ /* 0x0001e2000c101528 */
[C---:B------:R-:W-:Y:S01]  /*2c300*/  ISETP.LT.AND P2, PT, R135.reuse, UR4, !P0 ;  /* 0x0000000487007c0c */ /* 0x040fe2000c741270 */
[----:B------:R-:W-:Y:S01]  /*2c310*/  ULDC UR4, c[0x0][0x22c] ;  /* 0x00008b0000047ab9 */ /* 0x000fe20000000800 */
[----:B0-----:R-:W-:-:S05]  /*2c320*/  IMAD R5, R135, R130, RZ ;  /* 0x0000008287057224 */ /* 0x001fca00078e02ff */
[----:B------:R-:W-:-:S04]  /*2c330*/  LEA R4, P1, R5, R2, 0x1 ;  /* 0x0000000205047211 */ /* 0x000fc800078208ff */
[----:B------:R-:W-:-:S05]  /*2c340*/  LEA.HI.X.SX32 R5, R5, R0, 0x1, P1 ;  /* 0x0000000005057211 */ /* 0x000fca00008f0eff */
[----:B-1----:R0:W-:Y:S01]  /*2c350*/  @P2 STG.E.U16 desc[UR40][R4.64], R108 ;  /* 0x0000006c04002986 */ /* 0x0021e2000c101528 */
[C---:B--2---:R-:W-:Y:S01]  /*2c360*/  ISETP.LT.AND P2, PT, R131.reuse, UR4, !P0 ;  /* 0x0000000483007c0c */ /* 0x044fe2000c741270 */
[----:B0-----:R-:W-:Y:S01]  /*2c370*/  IMAD R5, R131, R130, RZ ;  /* 0x0000008283057224 */ /* 0x001fe200078e02ff */
[----:B------:R-:W-:Y:S01]  /*2c380*/  ULDC UR4, c[0x0][0x22c] ;  /* 0x00008b0000047ab9 */ /* 0x000fe20000000800 */
[----:B------:R-:W2:Y:S04]  /*2c390*/  LDL.LU R131, [R1+0xbd4] ;  /* 0x000bd40001837983 */ /* 0x000ea80000300800 */
[----:B------:R-:W2:Y:S01]  /*2c3a0*/  LDL.LU R129, [R1+0xbd0] ;  /* 0x000bd00001817983 */ /* 0x000ea20000300800 */
[C---:B------:R-:W-:Y:S02]  /*2c3b0*/  LEA R4, P1, R5.reuse, R2, 0x1 ;  /* 0x0000000205047211 */ /* 0x040fe400078208ff */
[----:B------:R-:W-:Y:S01]  /*2c3c0*/  PRMT R108, R108, 0x7632, R108 ;  /* 0x000076326c6c7816 */ /* 0x000fe2000000006c */
[----:B------:R-:W2:Y:S01]  /*2c3d0*/  LDL.LU R7, [R1+0xbcc] ;  /* 0x000bcc0001077983 */ /* 0x000ea20000300800 */
[----:B------:R-:W-:-:S05]  /*2c3e0*/  LEA.HI.X.SX32 R5, R5, R0, 0x1, P1 ;  /* 0x0000000005057211 */ /* 0x000fca00008f0eff */
[----:B------:R0:W-:Y:S01]  /*2c3f0*/  @P2 STG.E.U16 desc[UR40][R4.64], R109 ;  /* 0x0000006d04002986 */ /* 0x0001e2000c101528 */
[C---:B---3--:R-:W-:Y:S01]  /*2c400*/  ISETP.LT.AND P2, PT, R134.reuse, UR4, !P0 ;  /* 0x0000000486007c0c */ /* 0x048fe2000c741270 */
[----:B------:R-:W-:Y:S01]  /*2c410*/  ULDC UR4, c[0x0][0x22c] ;  /* 0x00008b0000047ab9 */ /* 0x000fe20000000800 */
[----:B0-----:R-:W-:Y:S01]  /*2c420*/  IMAD R5, R134, R130, RZ ;  /* 0x0000008286057224 */ /* 0x001fe200078e02ff */
[----:B------:R-:W-:Y:S01]  /*2c430*/  PRMT R109, R109, 0x7632, R109 ;  /* 0x000076326d6d7816 */ /* 0x000fe2000000006d */
[----:B------:R-:W3:Y:S03]  /*2c440*/  LDL.LU R134, [R1+0xbc8] ;  /* 0x000bc80001867983 */ /* 0x000ee60000300800 */
[----:B------:R-:W-:-:S04]  /*2c450*/  LEA R4, P1, R5, R2, 0x1 ;  /* 0x0000000205047211 */ /* 0x000fc800078208ff */
[----:B------:R-:W-:-:S05]  /*2c460*/  LEA.HI.X.SX32 R5, R5, R0, 0x1, P1 ;  /* 0x0000000005057211 */ /* 0x000fca00008f0eff */
[----:B------:R0:W-:Y:S01]  /*2c470*/  @P2 STG.E.U16 desc[UR40][R4.64], R110 ;  /* 0x0000006e04002986 */ /* 0x0001e2000c101528 */
[C---:B------:R-:W-:Y:S01]  /*2c480*/  ISETP.LT.AND P2, PT, R133.reuse, UR4, !P0 ;  /* 0x0000000485007c0c */ /* 0x040fe2000c741270 */
[----:B------:R-:W-:Y:S01]  /*2c490*/  ULDC UR4, c[0x0][0x22c] ;  /* 0x00008b0000047ab9 */ /* 0x000fe20000000800 */
[----:B0-----:R-:W-:-:S05]  /*2c4a0*/  IMAD R5, R133, R130, RZ ;  /* 0x0000008285057224 */ /* 0x001fca00078e02ff */
        /* <DEDUP_REMOVED lines=15> */
[----:B------:R-:W-:Y:S01]  /*2c5a0*/  LEA.HI.X.SX32 R5, R5, R0, 0x1, P1 ;  /* 0x0000000005057211 */ /* 0x000fe200008f0eff */
[----:B------:R-:W4:Y:S04]  /*2c5b0*/  LDL.LU R132, [R1+0xbbc] ;  /* 0x000bbc0001847983 */ /* 0x000f280000300800 */
[----:B------:R2:W-:Y:S01]  /*2c5c0*/  @P2 STG.E.U16 desc[UR40][R4.64], R109 ;  /* 0x0000006d04002986 */ /* 0x0005e2000c101528 */
[----:B------:R-:W-:Y:S01]  /*2c5d0*/  PRMT R110, R110, 0x7632, R110 ;  /* 0x000076326e6e7816 */ /* 0x000fe2000000006e */
[C---:B--2---:R-:W-:Y:S01]  /*2c5e0*/  IMAD R5, R131.reuse, R130, RZ ;  /* 0x0000008283057224 */ /* 0x044fe200078e02ff */
[----:B------:R-:W-:Y:S01]  /*2c5f0*/  ISETP.LT.AND P2, PT, R131, UR4, !P0 ;  /* 0x0000000483007c0c */ /* 0x000fe2000c741270 */
[----:B------:R-:W-:Y:S01]  /*2c600*/  ULDC UR4, c[0x0][0x22c] ;  /* 0x00008b0000047ab9 */ /* 0x000fe20000000800 */
[----:B------:R-:W2:Y:S02]  /*2c610*/  LDL.LU R131, [R1+0xbb8] ;  /* 0x000bb80001837983 */ /* 0x000ea40000300800 */
[----:B------:R-:W-:-:S04]  /*2c620*/  LEA R4, P1, R5, R2, 0x1 ;  /* 0x0000000205047211 */ /* 0x000fc800078208ff */
[----:B------:R-:W-:-:S05]  /*2c630*/  LEA.HI.X.SX32 R5, R5, R0, 0x1, P1 ;  /* 0x0000000005057211 */ /* 0x000fca00008f0eff */
[----:B------:R0:W-:Y:S01]  /*2c640*/  @P2 STG.E.U16 desc[UR40][R4.64], R110 ;  /* 0x0000006e04002986 */ /* 0x0001e2000c101528 */
[C---:B------:R-:W-:Y:S01]  /*2c650*/  ISETP.LT.AND P2, PT, R129.reuse, UR4, !P0 ;  /* 0x0000000481007c0c */ /* 0x040fe2000c741270 */
[----:B------:R-:W-:Y:S01]  /*2c660*/  ULDC UR4, c[0x0][0x22c] ;  /* 0x00008b0000047ab9 */ /* 0x000fe20000000800 */
[----:B0-----:R-:W-:Y:S02]  /*2c670*/  IMAD R5, R129, R130, RZ ;  /* 0x0000008281057224 */ /* 0x001fe400078e02ff */
[----:B------:R-:W2:Y:S03]  /*2c680*/  LDL.LU R129, [R1+0xbb4] ;  /* 0x000bb40001817983 */ /* 0x000ea60000300800 */
[----:B------:R-:W-:Y:S01]  /*2c690*/  LEA R4, P1, R5, R2, 0x1 ;  /* 0x0000000205047211 */ /* 0x000fe200078208ff */
[----:B------:R-:W2:Y:S01]  /*2c6a0*/  LDL.LU R135, [R1+0xbb0] ;  /* 0x000bb00001877983 */ /* 0x000ea20000300800 */
[----:B------:R-:W-:-:S02]  /*2c6b0*/  PRMT R111, R111, 0x7632, R111 ;  /* 0x000076326f6f7816 */ /* 0x000fc4000000006f */
[----:B------:R-:W-:Y:S02]  /*2c6c0*/  LEA.HI.X.SX32 R5, R5, R0, 0x1, P1 ;  /* 0x0000000005057211 */ /* 0x000fe400008f0eff */
[C---:B------:R-:W-:Y:S01]  /*2c6d0*/  ISETP.LT.AND P1, PT, R7.reuse, UR4, !P0 ;  /* 0x0000000407007c0c */ /* 0x040fe2000c721270 */
[-C--:B------:R-:W-:Y:S01]  /*2c6e0*/  IMAD R7, R7, R130.reuse, RZ ;  /* 0x0000008207077224 */ /* 0x080fe200078e02ff */
[C---:B---3--:R-:W-:Y:S01]  /*2c6f0*/  ISETP.LT.AND P4, PT, R134.reuse, UR5, !P0 ;  /* 0x0000000586007c0c */ /* 0x048fe2000c781270 */
[----:B------:R0:W-:Y:S01]  /*2c700*/  @P2 STG.E.U16 desc[UR40][R4.64], R111 ;  /* 0x0000006f04002986 */ /* 0x0001e2000c101528 */
[----:B------:R-:W-:Y:S01]  /*2c710*/  IMAD R109, R134, R130, RZ ;  /* 0x00000082866d7224 */ /* 0x000fe200078e02ff */
[----:B------:R-:W-:Y:S01]  /*2c720*/  ULDC UR4, c[0x0][0x22c] ;  /* 0x00008b0000047ab9 */ /* 0x000fe20000000800 */
[----:B------:R-:W-:Y:S01]  /*2c730*/  ULDC UR5, c[0x0][0x22c] ;  /* 0x00008b0000057ab9 */ /* 0x000fe20000000800 */
[----:B------:R-:W3:Y:S01]  /*2c740*/  LDL.LU R134, [R1+0xbac] ;  /* 0x000bac0001867983 */ /* 0x000ee20000300800 */
[----:B0-----:R-:W-:-:S04]  /*2c750*/  LEA R4, P2, R7, R2, 0x1 ;  /* 0x0000000207047211 */ /* 0x001fc800078408ff */
[----:B------:R-:W-:-:S05]  /*2c760*/  LEA.HI.X.SX32 R5, R7, R0, 0x1, P2 ;  /* 0x0000000007057211 */ /* 0x000fca00010f0eff */
[----:B------:R0:W-:Y:S01]  /*2c770*/  @P1 STG.E.U16 desc[UR40][R4.64], R100 ;  /* 0x0000006404001986 */ /* 0x0001e2000c101528 */
[----:B------:R-:W-:Y:S01]  /*2c780*/  PRMT R128, R102, 0x7632, R128 ;  /* 0x0000763266807816 */ /* 0x000fe20000000080 */
[C---:B----4-:R-:W-:Y:S01]  /*2c790*/  IMAD R110, R6.reuse, R130, RZ ;  /* 0x00000082066e7224 */ /* 0x050fe200078e02ff */
[----:B------:R-:W-:Y:S01]  /*2c7a0*/  ISETP.LT.AND P5, PT, R6, UR4, !P0 ;  /* 0x0000000406007c0c */ /* 0x000fe2000c7a1270 */
[----:B------:R-:W-:Y:S01]  /*2c7b0*/  ULDC UR4, c[0x0][0x22c] ;  /* 0x00008b0000047ab9 */ /* 0x000fe20000000800 */
[----:B------:R-:W-:Y:S01]  /*2c7c0*/  LEA R6, P3, R109, R2, 0x1 ;  /* 0x000000026d067211 */ /* 0x000fe200078608ff */
[----:B0-----:R-:W-:Y:S01]  /*2c7d0*/  IMAD R5, R133, R130, RZ ;  /* 0x0000008285057224 */ /* 0x001fe200078e02ff */
[C---:B------:R-:W-:Y:S02]  /*2c7e0*/  LEA R108, P2, R110.reuse, R2, 0x1 ;  /* 0x000000026e6c7211 */ /* 0x040fe400078408ff */
[-C--:B------:R-:W-:Y:S02]  /*2c7f0*/  LEA.HI.X.SX32 R7, R109, R0.reuse, 0x1, P3 ;  /* 0x000000006d077211 */ /* 0x080fe400018f0eff */
[----:B------:R-:W-:Y:S01]  /*2c800*/  ISETP.LT.AND P1, PT, R133, UR4, !P0 ;  /* 0x0000000485007c0c */ /* 0x000fe2000c721270 */
[----:B------:R-:W-:Y:S01]  /*2c810*/  ULDC UR4, c[0x0][0x22c] ;  /* 0x00008b0000047ab9 */ /* 0x000fe20000000800 */
[----:B------:R-:W4:Y:S01]  /*2c820*/  LDL.LU R133, [R1+0xba8] ;  /* 0x000ba80001857983 */ /* 0x000f220000300800 */
[----:B------:R-:W-:-:S03]  /*2c830*/  LEA.HI.X.SX32 R109, R110, R0, 0x1, P2 ;  /* 0x000000006e6d7211 */ /* 0x000fc600010f0eff */
[----:B------:R0:W-:Y:S01]  /*2c840*/  @P4 STG.E.U16 desc[UR40][R6.64], R101 ;  /* 0x0000006506004986 */ /* 0x0001e2000c101528 */
[----:B------:R-:W-:-:S03]  /*2c850*/  LEA R4, P6, R5, R2, 0x1 ;  /* 0x0000000205047211 */ /* 0x000fc600078c08ff */
[----:B------:R1:W-:Y:S01]  /*2c860*/  @P5 STG.E.U16 desc[UR40][R108.64], R102 ;  /* 0x000000666c005986 */ /* 0x0003e2000c101528 */
[C---:B0-----:R-:W-:Y:S01]  /*2c870*/  IMAD R7, R132.reuse, R130, RZ ;  /* 0x0000008284077224 */ /* 0x041fe200078e02ff */
[----:B------:R-:W-:Y:S01]  /*2c880*/  ISETP.LT.AND P3, PT, R132, UR5, !P0 ;  /* 0x0000000584007c0c */ /* 0x000fe2000c761270 */
[----:B------:R-:W-:Y:S01]  /*2c890*/  ULDC UR5, c[0x0][0x22c] ;  /* 0x00008b0000057ab9 */ /* 0x000fe20000000800 */
[----:B------:R-:W-:Y:S01]  /*2c8a0*/  LEA.HI.X.SX32 R5, R5, R0, 0x1, P6 ;  /* 0x0000000005057211 */ /* 0x000fe200030f0eff */
[----:B------:R-:W4:Y:S01]  /*2c8b0*/  LDL.LU R132, [R1+0xba4] ;  /* 0x000ba40001847983 */ /* 0x000f220000300800 */
[----:B------:R-:W-:Y:S02]  /*2c8c0*/  LEA R6, P5, R7, R2, 0x1 ;  /* 0x0000000207067211 */ /* 0x000fe400078a08ff */
[----:B------:R-:W-:Y:S02]  /*2c8d0*/  PRMT R110, R101, 0x7632, R110 ;  /* 0x00007632656e7816 */ /* 0x000fe4000000006e */
[----:B------:R-:W-:Y:S01]  /*2c8e0*/  LEA.HI.X.SX32 R7, R7, R0, 0x1, P5 ;  /* 0x0000000007077211 */ /* 0x000fe200028f0eff */
[----:B------:R0:W-:Y:S01]  /*2c8f0*/  @P1 STG.E.U16 desc[UR40][R4.64], R103 ;  /* 0x0000006704001986 */ /* 0x0001e2000c101528 */
[----:B-1----:R-:W-:-:S02]  /*2c900*/  PRMT R108, R103, 0x7632, R108 ;  /* 0x00007632676c7816 */ /* 0x002fc4000000006c */
[C---:B--2---:R-:W-:Y:S01]  /*2c910*/  ISETP.LT.AND P2, PT, R131.reuse, UR6, !P0 ;  /* 0x0000000683007c0c */ /* 0x044fe2000c741270 */
[-C--:B------:R-:W-:Y:S01]  /*2c920*/  IMAD R101, R131, R130.reuse, RZ ;  /* 0x0000008283657224 */ /* 0x080fe200078e02ff */
[----:B------:R-:W-:Y:S01]  /*2c930*/  PRMT R111, R100, 0x7632, R111 ;  /* 0x00007632646f7816 */ /* 0x000fe2000000006f */
[----:B------:R-:W2:Y:S01]  /*2c940*/  LDL.LU R131, [R1+0xc10] ;  /* 0x000c100001837983 */ /* 0x000ea20000300800 */
[----:B------:R-:W-:Y:S01]  /*2c950*/  ULDC UR6, c[0x0][0x22c] ;  /* 0x00008b0000067ab9 */ /* 0x000fe20000000800 */
[C---:B------:R-:W-:Y:S01]  /*2c960*/  IMAD R109, R129.reuse, R130, RZ ;  /* 0x00000082816d7224 */ /* 0x040fe200078e02ff */
[----:B------:R-:W-:Y:S02]  /*2c970*/  ISETP.LT.AND P4, PT, R129, UR8, !P0 ;  /* 0x0000000881007c0c */ /* 0x000fe4000c781270 */
[----:B------:R-:W2:Y:S02]  /*2c980*/  LDL.LU R129, [R1+0xba0] ;  /* 0x000ba00001817983 */ /* 0x000ea40000300800 */
[----:B------:R-:W-:-:S04]  /*2c990*/  LEA R102, P5, R109, R2, 0x1 ;  /* 0x000000026d667211 */ /* 0x000fc800078a08ff */
[----:B0-----:R-:W-:Y:S02]  /*2c9a0*/  LEA.HI.X.SX32 R103, R109, R0, 0x1, P5 ;  /* 0x000000006d677211 */ /* 0x001fe400028f0eff */
[----:B------:R-:W2:Y:S01]  /*2c9b0*/  LDL.LU R109, [R1+0xb9c] ;  /* 0x000b9c00016d7983 */ /* 0x000ea20000300800 */
[----:B------:R-:W-:Y:S01]  /*2c9c0*/  LEA R100, P6, R101, R2, 0x1 ;  /* 0x0000000265647211 */ /* 0x000fe200078c08ff */
[C---:B------:R-:W-:Y:S01]  /*2c9d0*/  IMAD R5, R135.reuse, R130, RZ ;  /* 0x0000008287057224 */ /* 0x040fe200078e02ff */
[----:B------:R-:W-:Y:S01]  /*2c9e0*/  ISETP.LT.AND P1, PT, R135, UR4, !P0 ;  /* 0x0000000487007c0c */ /* 0x000fe2000c721270 */
[----:B------:R0:W-:Y:S01]  /*2c9f0*/  @P3 STG.E.U16 desc[UR40][R6.64], R111 ;  /* 0x0000006f06003986 */ /* 0x0001e2000c101528 */
[----:B------:R-:W-:Y:S01]  /*2ca00*/  LEA.HI.X.SX32 R101, R101, R0, 0x1, P6 ;  /* 0x0000000065657211 */ /* 0x000fe200030f0eff */
[----:B------:R-:W-:-:S04]  /*2ca10*/  ULDC UR4, c[0x0][0x22c] ;  /* 0x00008b0000047ab9 */ /* 0x000fc80000000800 */
[----:B------:R1:W-:Y:S01]  /*2ca20*/  @P2 STG.E.U16 desc[UR40][R100.64], R110 ;  /* 0x0000006e64002986 */ /* 0x0003e2000c101528 */
[----:B------:R-:W-:-:S03]  /*2ca30*/  LEA R4, P2, R5, R2, 0x1 ;  /* 0x0000000205047211 */ /* 0x000fc600078408ff */
[----:B0-----:R-:W2:Y:S01]  /*2ca40*/  LDL.LU R111, [R1+0xb98] ;  /* 0x000b9800016f7983 */ /* 0x001ea20000300800 */
[----:B------:R-:W-:Y:S01]  /*2ca50*/  LEA.HI.X.SX32 R5, R5, R0, 0x1, P2 ;  /* 0x0000000005057211 */ /* 0x000fe200010f0eff */
[C---:B---3--:R-:W-:Y:S01]  /*2ca60*/  IMAD R7, R134.reuse, R130, RZ ;  /* 0x0000008286077224 */ /* 0x048fe200078e02ff */
[----:B------:R-:W-:Y:S01]  /*2ca70*/  ISETP.LT.AND P3, PT, R134, UR5, !P0 ;  /* 0x0000000586007c0c */ /* 0x000fe2000c761270 */
[----:B------:R-:W-:Y:S01]  /*2ca80*/  @P4 STG.E.U16 desc[UR40][R102.64], R128 ;  /* 0x0000008066004986 */ /* 0x000fe2000c101528 */
[----:B------:R-:W-:-:S03]  /*2ca90*/  ULDC UR5, c[0x0][0x22c] ;  /* 0x00008b0000057ab9 */ /* 0x000fc60000000800 */
[----:B-1----:R-:W3:Y:S01]  /*2caa0*/  LDL.LU R110, [R1+0xd04] ;  /* 0x000d0400016e7983 */ /* 0x002ee20000300800 */
[----:B------:R-:W-:-:S03]  /*2cab0*/  LEA R6, P6, R7, R2, 0x1 ;  /* 0x0000000207067211 */ /* 0x000fc600078c08ff */
[----:B------:R0:W-:Y:S01]  /*2cac0*/  @P1 STG.E.U16 desc[UR40][R4.64], R108 ;  /* 0x0000006c04001986 */ /* 0x0001e2000c101528 */
[----:B------:R-:W-:-:S03]  /*2cad0*/  LEA.HI.X.SX32 R7, R7, R0, 0x1, P6 ;  /* 0x0000000007077211 */ /* 0x000fc600030f0eff */
[----:B0-----:R-:W3:Y:S04]  /*2cae0*/  LDL.LU R108, [R1+0xb94] ;  /* 0x000b9400016c7983 */ /* 0x001ee80000300800 */
[----:B------:R-:W3:Y:S04]  /*2caf0*/  LDL.LU R103, [R1+0xb90] ;  /* 0x000b900001677983 */ /* 0x000ee80000300800 */
[----:B------:R-:W-:Y:S01]  /*2cb00*/  @P3 STG.E.U16 desc[UR40][R6.64], R92 ;  /* 0x0000005c06003986 */ /* 0x000fe2000c101528 */
[C---:B----4-:R-:W-:Y:S01]  /*2cb10*/  IMAD R101, R133.reuse, R130, RZ ;  /* 0x0000008285657224 */ /* 0x050fe200078e02ff */
[----:B------:R-:W-:Y:S01]  /*2cb20*/  ISETP.LT.AND P4, PT, R133, UR4, !P0 ;  /* 0x0000000485007c0c */ /* 0x000fe2000c781270 */
[----:B------:R-:W-:-:S03]  /*2cb30*/  ULDC UR4, c[0x0][0x22c] ;  /* 0x00008b0000047ab9 */ /* 0x000fc60000000800 */
[----:B------:R-:W-:-:S04]  /*2cb40*/  LEA R100, P5, R101, R2, 0x1 ;  /* 0x0000000265647211 */ /* 0x000fc800078a08ff */
[----:B------:R-:W-:-:S05]  /*2cb50*/  LEA.HI.X.SX32 R101, R101, R0, 0x1, P5 ;  /* 0x0000000065657211 */ /* 0x000fca00028f0eff */
[----:B------:R0:W-:Y:S01]  /*2cb60*/  @P4 STG.E.U16 desc[UR40][R100.64], R93 ;  /* 0x0000005d64004986 */ /* 0x0001e2000c101528 */
[----:B------:R-:W-:-:S03]  /*2cb70*/  IMAD R102, R132, R130, RZ ;  /* 0x0000008284667224 */ /* 0x000fc600078e02ff */
[----:B0-----:R-:W4:Y:S02]  /*2cb80*/  LDL.LU R101, [R1+0xb8c] ;  /* 0x000b8c0001657983 */ /* 0x001f240000300800 */
[----:B------:R-:W-:-:S04]  /*2cb90*/  LEA R4, P6, R102, R2, 0x1 ;  /* 0x0000000266047211 */ /* 0x000fc800078c08ff */
[----:B------:R-:W-:Y:S02]  /*2cba0*/  LEA.HI.X.SX32 R5, R102, R0, 0x1, P6 ;  /* 0x0000000066057211 */ /* 0x000fe400030f0eff */
[----:B--2---:R-:W-:Y:S01]  /*2cbb0*/  ISETP.LT.AND P4, PT, R129, UR4, !P0 ;  /* 0x0000000481007c0c */ /* 0x004fe2000c781270 */
[----:B------:R-:W-:Y:S02]  /*2cbc0*/  ULDC UR4, c[0x0][0x22c] ;  /* 0x00008b0000047ab9 */ /* 0x000fe40000000800 */
[C---:B------:R-:W-:Y:S01]  /*2cbd0*/  ISETP.LT.AND P5, PT, R109.reuse, UR4, !P0 ;  /* 0x000000046d007c0c */ /* 0x040fe2000c7a1270 */
[-C--:B------:R-:W-:Y:S01]  /*2cbe0*/  IMAD R7, R109, R130.reuse, RZ ;  /* 0x000000826d077224 */ /* 0x080fe200078e02ff */
[----:B------:R-:W-:Y:S01]  /*2cbf0*/  ISETP.LT.AND P2, PT, R132, UR5, !P0 ;  /* 0x0000000584007c0c */ /* 0x000fe2000c741270 */
[----:B------:R-:W2:Y:S01]  /*2cc00*/  LDL.LU R109, [R1+0xd18] ;  /* 0x000d1800016d7983 */ /* 0x000ea20000300800 */
[----:B------:R-:W-:Y:S01]  /*2cc10*/  IMAD R6, R129, R130, RZ ;  /* 0x0000008281067224 */ /* 0x000fe200078e02ff */
[----:B------:R-:W-:Y:S01]  /*2cc20*/  ULDC UR5, c[0x0][0x22c] ;  /* 0x00008b0000057ab9 */ /* 0x000fe20000000800 */
[----:B------:R-:W-:Y:S01]  /*2cc30*/  PRMT R92, R92, 0x7632, R92 ;  /* 0x000076325c5c7816 */ /* 0x000fe2000000005c */
[----:B------:R-:W2:Y:S01]  /*2cc40*/  LDL.LU R102, [R1+0xd20] ;  /* 0x000d200001667983 */ /* 0x000ea20000300800 */
[----:B------:R-:W-:Y:S01]  /*2cc50*/  PRMT R93, R93, 0x7632, R93 ;  /* 0x000076325d5d7816 */ /* 0x000fe2000000005d */
[----:B------:R-:W-:-:S06]  /*2cc60*/  ULDC UR4, c[0x0][0x22c] ;  /* 0x00008b0000047ab9 */ /* 0x000fcc0000000800 */
[----:B------:R0:W-:Y:S01]  /*2cc70*/  @P2 STG.E.U16 desc[UR40][R4.64], R94 ;  /* 0x0000005e04002986 */ /* 0x0001e2000c101528 */
[C---:B------:R-:W-:Y:S01]  /*2cc80*/  IMAD R100, R111.reuse, R130, RZ ;  /* 0x000000826f647224 */ /* 0x040fe200078e02ff */
[----:B------:R-:W-:Y:S01]  /*2cc90*/  ISETP.LT.AND P3, PT, R111, UR5, !P0 ;  /* 0x000000056f007c0c */ /* 0x000fe2000c761270 */
[----:B------:R-:W-:Y:S01]  /*2cca0*/  ULDC UR5, c[0x0][0x22c] ;  /* 0x00008b0000057ab9 */ /* 0x000fe20000000800 */
[----:B0-----:R-:W-:-:S04]  /*2ccb0*/  LEA R4, P2, R6, R2, 0x1 ;  /* 0x0000000206047211 */ /* 0x001fc800078408ff */
[----:B------:R-:W-:Y:S02]  /*2ccc0*/  LEA.HI.X.SX32 R5, R6, R0, 0x1, P2 ;  /* 0x0000000006057211 */ /* 0x000fe400010f0eff */
[----:B------:R-:W-:-:S03]  /*2ccd0*/  LEA R6, P6, R7, R2, 0x1 ;  /* 0x0000000207067211 */ /* 0x000fc600078c08ff */
[----:B------:R0:W-:Y:S01]  /*2cce0*/  @P4 STG.E.U16 desc[UR40][R4.64], R95 ;  /* 0x0000005f04004986 */ /* 0x0001e2000c101528 */
[----:B------:R-:W-:-:S05]  /*2ccf0*/  LEA.HI.X.SX32 R7, R7, R0, 0x1, P6 ;  /* 0x0000000007077211 */ /* 0x000fca00030f0eff */
[----:B------:R3:W-:Y:S01]  /*2cd00*/  @P5 STG.E.U16 desc[UR40][R6.64], R92 ;  /* 0x0000005c06005986 */ /* 0x0007e2000c101528 */
[----:B0-----:R-:W-:-:S04]  /*2cd10*/  LEA R4, P4, R100, R2, 0x1 ;  /* 0x0000000264047211 */ /* 0x001fc800078808ff */
[----:B------:R-:W-:Y:S01]  /*2cd20*/  LEA.HI.X.SX32 R5, R100, R0, 0x1, P4 ;  /* 0x0000000064057211 */ /* 0x000fe200020f0eff */
[CC--:B---3--:R-:W-:Y:S01]  /*2cd30*/  IMAD R6, R108.reuse, R130.reuse, RZ ;  /* 0x000000826c067224 */ /* 0x0c8fe200078e02ff */
[----:B------:R-:W-:Y:S01]  /*2cd40*/  ISETP.LT.AND P5, PT, R108, UR4, !P0 ;  /* 0x000000046c007c0c */ /* 0x000fe2000c7a1270 */
[----:B------:R-:W-:Y:S02]  /*2cd50*/  ULDC UR4, c[0x0][0x22c] ;  /* 0x00008b0000047ab9 */ /* 0x000fe40000000800 */
[----:B------:R0:W-:Y:S01]  /*2cd60*/  @P3 STG.E.U16 desc[UR40][R4.64], R93 ;  /* 0x0000005d04003986 */ /* 0x0001e2000c101528 */
[C---:B------:R-:W-:Y:S01]  /*2cd70*/  IMAD R7, R103.reuse, R130, RZ ;  /* 0x0000008267077224 */ /* 0x040fe200078e02ff */
[----:B------:R-:W-:Y:S01]  /*2cd80*/  ISETP.LT.AND P4, PT, R103, UR4, !P0 ;  /* 0x0000000467007c0c */ /* 0x000fe2000c781270 */
[----:B------:R-:W-:Y:S01]  /*2cd90*/  ULDC UR4, c[0x0][0x22c] ;  /* 0x00008b0000047ab9 */ /* 0x000fe20000000800 */
[----:B------:R-:W3:Y:S01]  /*2cda0*/  LDL.LU R108, [R1+0xd28] ;  /* 0x000d2800016c7983 */ /* 0x000ee20000300800 */
[----:B------:R-:W-:-:S03]  /*2cdb0*/  PRMT R94, R94, 0x7632, R94 ;  /* 0x000076325e5e7816 */ /* 0x000fc6000000005e */
[----:B------:R-:W3:Y:S01]  /*2cdc0*/  LDL.LU R103, [R1+0xd24] ;  /* 0x000d240001677983 */ /* 0x000ee20000300800 */
[----:B0-----:R-:W-:-:S04]  /*2cdd0*/  LEA R4, P3, R6, R2, 0x1 ;  /* 0x0000000206047211 */ /* 0x001fc800078608ff */
[----:B------:R-:W-:Y:S02]  /*2cde0*/  LEA.HI.X.SX32 R5, R6, R0, 0x1, P3 ;  /* 0x0000000006057211 */ /* 0x000fe400018f0eff */
[----:B------:R-:W-:Y:S02]  /*2cdf0*/  LEA R6, P6, R7, R2, 0x1 ;  /* 0x0000000207067211 */ /* 0x000fe400078c08ff */
[----:B------:R-:W-:Y:S02]  /*2ce00*/  PRMT R95, R95, 0x7632, R95 ;  /* 0x000076325f5f7816 */ /* 0x000fe4000000005f */
[----:B------:R-:W-:Y:S01]  /*2ce10*/  LEA.HI.X.SX32 R7, R7, R0, 0x1, P6 ;  /* 0x0000000007077211 */ /* 0x000fe200030f0eff */
[----:B------:R0:W-:Y:S04]  /*2ce20*/  @P5 STG.E.U16 desc[UR40][R4.64], R94 ;  /* 0x0000005e04005986 */ /* 0x0001e8000c101528 */
[----:B------:R1:W-:Y:S01]  /*2ce30*/  @P4 STG.E.U16 desc[UR40][R6.64], R95 ;  /* 0x0000005f06004986 */ /* 0x0003e2000c101528 */
[C---:B----4-:R-:W-:Y:S01]  /*2ce40*/  ISETP.LT.AND P3, PT, R101.reuse, UR5, !P0 ;  /* 0x0000000565007c0c */ /* 0x050fe2000c761270 */
[----:B------:R-:W-:Y:S01]  /*2ce50*/  IMAD R92, R101, R130, RZ ;  /* 0x00000082655c7224 */ /* 0x000fe200078e02ff */
[----:B------:R-:W-:Y:S01]  /*2ce60*/  ISETP.LT.AND P1, PT, R131, UR6, !P0 ;  /* 0x0000000683007c0c */ /* 0x000fe2000c721270 */
[----:B------:R-:W4:Y:S01]  /*2ce70*/  LDL.LU R101, [R1+0xd2c] ;  /* 0x000d2c0001657983 */ /* 0x000f220000300800 */
[----:B------:R-:W-:Y:S01]  /*2ce80*/  ULDC UR6, c[0x0][0x22c] ;  /* 0x00008b0000067ab9 */ /* 0x000fe20000000800 */
[----:B------:R-:W-:-:S02]  /*2ce90*/  ULDC UR5, c[0x0][0x22c] ;  /* 0x00008b0000057ab9 */ /* 0x000fc40000000800 */
[----:B------:R-:W4:Y:S01]  /*2cea0*/  LDL.LU R100, [R1+0xd30] ;  /* 0x000d300001647983 */ /* 0x000f220000300800 */
[----:B--2---:R-:W-:Y:S01]  /*2ceb0*/  ISETP.LT.AND P5, PT, R109, UR4, !P0 ;  /* 0x000000046d007c0c */ /* 0x004fe2000c7a1270 */
[----:B------:R-:W-:Y:S02]  /*2cec0*/  ULDC UR4, c[0x0][0x22c] ;  /* 0x00008b0000047ab9 */ /* 0x000fe40000000800 */
[----:B------:R-:W-:Y:S01]  /*2ced0*/  ISETP.LT.AND P4, PT, R102, UR4, !P0 ;  /* 0x0000000466007c0c */ /* 0x000fe2000c781270 */
[----:B------:R-:W-:Y:S01]  /*2cee0*/  IMAD R93, R130, 0x2, R92 ;  /* 0x00000002825d7824 */ /* 0x000fe200078e025c */
[----:B------:R-:W2:Y:S01]  /*2cef0*/  LDL.LU R102, [R1+0xd3c] ;  /* 0x000d3c0001667983 */ /* 0x000ea20000300800 */
[C---:B0-----:R-:W-:Y:S01]  /*2cf00*/  LEA R4, P6, R92.reuse, R2, 0x1 ;  /* 0x000000025c047211 */ /* 0x041fe200078c08ff */
[----:B------:R-:W-:Y:S02]  /*2cf10*/  ULDC UR4, c[0x0][0x22c] ;  /* 0x00008b0000047ab9 */ /* 0x000fe40000000800 */
[----:B------:R-:W2:Y:S01]  /*2cf20*/  LDL.LU R94, [R1+0xd40] ;  /* 0x000d4000015e7983 */ /* 0x000ea20000300800 */
[----:B------:R-:W-:Y:S01]  /*2cf30*/  LEA.HI.X.SX32 R5, R92, R0, 0x1, P6 ;  /* 0x000000005c057211 */ /* 0x000fe200030f0eff */
[----:B------:R-:W-:Y:S01]  /*2cf40*/  IMAD R92, R130, 0x2, R93 ;  /* 0x00000002825c7824 */ /* 0x000fe200078e025d */
[----:B------:R-:W-:-:S02]  /*2cf50*/  ISETP.LT.AND P2, PT, R110, UR6, !P0 ;  /* 0x000000066e007c0c */ /* 0x000fc4000c741270 */
[C---:B-1----:R-:W-:Y:S01]  /*2cf60*/  LEA R6, P6, R93.reuse, R2, 0x1 ;  /* 0x000000025d067211 */ /* 0x042fe200078c08ff */
[----:B------:R0:W-:Y:S03]  /*2cf70*/  @P3 STG.E.U16 desc[UR40][R4.64], R84 ;  /* 0x0000005404003986 */ /* 0x0001e6000c101528 */
[----:B------:R-:W-:Y:S01]  /*2cf80*/  LEA.HI.X.SX32 R7, R93, R0, 0x1, P6 ;  /* 0x000000005d077211 */ /* 0x000fe200030f0eff */
[----:B------:R-:W-:Y:S01]  /*2cf90*/  IMAD R93, R130, 0x2, R92 ;  /* 0x00000002825d7824 */ /* 0x000fe200078e025c */
[----:B0-----:R-:W-:-:S04]  /*2cfa0*/  LEA R4, P6, R92, R2, 0x1 ;  /* 0x000000025c047211 */ /* 0x001fc800078c08ff */
[----:B------:R-:W-:Y:S01]  /*2cfb0*/  LEA.HI.X.SX32 R5, R92, R0, 0x1, P6 ;  /* 0x000000005c057211 */ /* 0x000fe200030f0eff */
[----:B------:R0:W-:Y:S04]  /*2cfc0*/  @P2 STG.E.U16 desc[UR40][R6.64], R85 ;  /* 0x0000005506002986 */ /* 0x0001e8000c101528 */
[----:B------:R1:W-:Y:S01]  /*2cfd0*/  @P5 STG.E.U16 desc[UR40][R4.64], R86 ;  /* 0x0000005604005986 */ /* 0x0003e2000c101528 */
[----:B0-----:R-:W-:Y:S01]  /*2cfe0*/  LEA R6, P6, R93, R2, 0x1 ;  /* 0x000000025d067211 */ /* 0x001fe200078c08ff */
[----:B-1----:R-:W-:-:S03]  /*2cff0*/  IMAD R5, R130, 0x2, R93 ;  /* 0x0000000282057824 */ /* 0x002fc600078e025d */
[----:B------:R-:W-:Y:S01]  /*2d000*/  LEA.HI.X.SX32 R7, R93, R0, 0x1, P6 ;  /* 0x000000005d077211 */ /* 0x000fe200030f0eff */
[----:B------:R-:W-:Y:S01]  /*2d010*/  IMAD R92, R130, 0x2, R5 ;  /* 0x00000002825c7824 */ /* 0x000fe200078e0205 */
[----:B------:R-:W-:-:S03]  /*2d020*/  LEA R4, P6, R5, R2, 0x1 ;  /* 0x0000000205047211 */ /* 0x000fc600078c08ff */
[----:B------:R0:W-:Y:S01]  /*2d030*/  @P4 STG.E.U16 desc[UR40][R6.64], R87 ;  /* 0x0000005706004986 */ /* 0x0001e2000c101528 */
[----:B---3--:R-:W-:Y:S01]  /*2d040*/  ISETP.LT.AND P3, PT, R108, UR4, !P0 ;  /* 0x000000046c007c0c */ /* 0x008fe2000c761270 */
[----:B------:R-:W-:Y:S01]  /*2d050*/  ULDC UR4, c[0x0][0x22c] ;  /* 0x00008b0000047ab9 */ /* 0x000fe20000000800 */
[----:B------:R-:W-:Y:S02]  /*2d060*/  LEA.HI.X.SX32 R5, R5, R0, 0x1, P6 ;  /* 0x0000000005057211 */ /* 0x000fe400030f0eff */
[----:B------:R-:W-:Y:S01]  /*2d070*/  ISETP.LT.AND P2, PT, R103, UR4, !P0 ;  /* 0x0000000467007c0c */ /* 0x000fe2000c741270 */
[----:B------:R-:W-:Y:S01]  /*2d080*/  ULDC UR4, c[0x0][0x22c] ;  /* 0x00008b0000047ab9 */ /* 0x000fe20000000800 */
[----:B0-----:R-:W-:Y:S02]  /*2d090*/  LEA R6, P6, R92, R2, 0x1 ;  /* 0x000000025c067211 */ /* 0x001fe400078c08ff */
[----:B------:R-:W-:Y:S02]  /*2d0a0*/  PRMT R84, R84, 0x7632, R84 ;  /* 0x0000763254547816 */ /* 0x000fe40000000054 */
[----:B------:R-:W-:Y:S01]  /*2d0b0*/  LEA.HI.X.SX32 R7, R92, R0, 0x1, P6 ;  /* 0x000000005c077211 */ /* 0x000fe200030f0eff */
[----:B------:R-:W-:Y:S01]  /*2d0c0*/  IMAD R92, R130, 0x2, R92 ;  /* 0x00000002825c7824 */ /* 0x000fe200078e025c */
[----:B------:R-:W-:Y:S01]  /*2d0d0*/  PRMT R85, R85, 0x7632, R85 ;  /* 0x0000763255557816 */ /* 0x000fe20000000055 */
[----:B------:R0:W-:Y:S01]  /*2d0e0*/  @P3 STG.E.U16 desc[UR40][R4.64], R84 ;  /* 0x0000005404003986 */ /* 0x0001e2000c101528 */
[----:B------:R-:W-:-:S03]  /*2d0f0*/  PRMT R86, R86, 0x7632, R86 ;  /* 0x0000763256567816 */ /* 0x000fc60000000056 */
[----:B------:R1:W-:Y:S01]  /*2d100*/  @P2 STG.E.U16 desc[UR40][R6.64], R85 ;  /* 0x0000005506002986 */ /* 0x0003e2000c101528 */
[----:B0-----:R-:W-:-:S04]  /*2d110*/  LEA R4, P6, R92, R2, 0x1 ;  /* 0x000000025c047211 */ /* 0x001fc800078c08ff */
[----:B------:R-:W-:Y:S02]  /*2d120*/  LEA.HI.X.SX32 R5, R92, R0, 0x1, P6 ;  /* 0x000000005c057211 */ /* 0x000fe400030f0eff */
[----:B----4-:R-:W-:Y:S01]  /*2d130*/  ISETP.LT.AND P5, PT, R101, UR4, !P0 ;  /* 0x0000000465007c0c */ /* 0x010fe2000c7a1270 */
[----:B------:R-:W-:Y:S01]  /*2d140*/  ULDC UR4, c[0x0][0x22c] ;  /* 0x00008b0000047ab9 */ /* 0x000fe20000000800 */
[----:B------:R-:W3:Y:S01]  /*2d150*/  LDL.LU R101, [R1+0xd44] ;  /* 0x000d440001657983 */ /* 0x000ee20000300800 */
[----:B------:R-:W-:Y:S01]  /*2d160*/  ISETP.LT.AND P4, PT, R100, UR4, !P0 ;  /* 0x0000000464007c0c */ /* 0x000fe2000c781270 */
[----:B------:R-:W-:Y:S02]  /*2d170*/  ULDC UR4, c[0x0][0x22c] ;  /* 0x00008b0000047ab9 */ /* 0x000fe40000000800 */
[----:B------:R-:W4:Y:S04]  /*2d180*/  LDL.LU R100, [R1+0xd4c] ;  /* 0x000d4c0001647983 */ /* 0x000f280000300800 */
[----:B------:R-:W4:Y:S04]  /*2d190*/  LDL.LU R95, [R1+0xd48] ;  /* 0x000d4800015f7983 */ /* 0x000f280000300800 */
[----:B------:R0:W-:Y:S01]  /*2d1a0*/  @P5 STG.E.U16 desc[UR40][R4.64], R86 ;  /* 0x0000005604005986 */ /* 0x0001e2000c101528 */
[----:B--2---:R-:W-:Y:S01]  /*2d1b0*/  ISETP.LT.AND P3, PT, R102, UR4, !P0 ;  /* 0x0000000466007c0c */ /* 0x004fe2000c761270 */
[----:B------:R-:W-:-:S02]  /*2d1c0*/  ULDC UR4, c[0x0][0x22c] ;  /* 0x00008b0000047ab9 */ /* 0x000fc40000000800 */
[----:B------:R-:W-:Y:S01]  /*2d1d0*/  ISETP.LT.AND P2, PT, R94, UR4, !P0 ;  /* 0x000000045e007c0c */ /* 0x000fe2000c741270 */
[C---:B-1----:R-:W-:Y:S01]  /*2d1e0*/  IMAD R7, R130.reuse, 0x2, R92 ;  /* 0x0000000282077824 */ /* 0x042fe200078e025c */
[----:B------:R-:W2:Y:S01]  /*2d1f0*/  LDL.LU R94, [R1+0xd50] ;  /* 0x000d5000015e7983 */ /* 0x000ea20000300800 */
[----:B------:R-:W-:Y:S01]  /*2d200*/  PRMT R87, R87, 0x7632, R87 ;  /* 0x0000763257577816 */ /* 0x000fe20000000057 */
[----:B------:R-:W-:Y:S02]  /*2d210*/  ULDC UR4, c[0x0][0x22c] ;  /* 0x00008b0000047ab9 */ /* 0x000fe40000000800 */
[----:B------:R-:W2:Y:S04]  /*2d220*/  LDL.LU R93, [R1+0xd54] ;  /* 0x000d5400015d7983 */ /* 0x000ea80000300800 */
[----:B0-----:R-:W2:Y:S01]  /*2d230*/  LDL.LU R86, [R1+0xd58] ;  /* 0x000d580001567983 */ /* 0x001ea20000300800 */
[----:B------:R-:W-:Y:S01]  /*2d240*/  LEA R6, P6, R7, R2, 0x1 ;  /* 0x0000000207067211 */ /* 0x000fe200078c08ff */
[----:B------:R-:W-:-:S02]  /*2d250*/  IMAD R84, R130, 0x2, R7 ;  /* 0x0000000282547824 */ /* 0x000fc400078e0207 */
[----:B------:R-:W2:Y:S01]  /*2d260*/  LDL.LU R92, [R1+0xd68] ;  /* 0x000d6800015c7983 */ /* 0x000ea20000300800 */
[----:B------:R-:W-:Y:S01]  /*2d270*/  LEA.HI.X.SX32 R7, R7, R0, 0x1, P6 ;  /* 0x0000000007077211 */ /* 0x000fe200030f0eff */
[----:B------:R-:W-:Y:S01]  /*2d280*/  IMAD R85, R130, 0x2, R84 ;  /* 0x0000000282557824 */ /* 0x000fe200078e0254 */
[----:B------:R-:W-:-:S03]  /*2d290*/  LEA R4, P6, R84, R2, 0x1 ;  /* 0x0000000254047211 */ /* 0x000fc600078c08ff */
[----:B------:R0:W-:Y:S01]  /*2d2a0*/  @P4 STG.E.U16 desc[UR40][R6.64], R87 ;  /* 0x0000005706004986 */ /* 0x0001e2000c101528 */
[----:B------:R-:W-:Y:S01]  /*2d2b0*/  LEA.HI.X.SX32 R5, R84, R0, 0x1, P6 ;  /* 0x0000000054057211 */ /* 0x000fe200030f0eff */
[----:B------:R-:W-:Y:S01]  /*2d2c0*/  IMAD R84, R130, 0x2, R85 ;  /* 0x0000000282547824 */ /* 0x000fe200078e0255 */
[----:B0-----:R-:W-:-:S04]  /*2d2d0*/  LEA R6, P6, R85, R2, 0x1 ;  /* 0x0000000255067211 */ /* 0x001fc800078c08ff */
[----:B------:R-:W-:Y:S01]  /*2d2e0*/  LEA.HI.X.SX32 R7, R85, R0, 0x1, P6 ;  /* 0x0000000055077211 */ /* 0x000fe200030f0eff */
[----:B------:R0:W-:Y:S04]  /*2d2f0*/  @P3 STG.E.U16 desc[UR40][R4.64], R76 ;  /* 0x0000004c04003986 */ /* 0x0001e8000c101528 */
[----:B------:R1:W-:Y:S04]  /*2d300*/  @P2 STG.E.U16 desc[UR40][R6.64], R77 ;  /* 0x0000004d06002986 */ /* 0x0003e8000c101528 */
[----:B------:R-:W2:Y:S01]  /*2d310*/  LDL.LU R85, [R1+0xd64] ;  /* 0x000d640001557983 */ /* 0x000ea20000300800 */
[----:B0-----:R-:W-:-:S03]  /*2d320*/  LEA R4, P6, R84, R2, 0x1 ;  /* 0x0000000254047211 */ /* 0x001fc600078c08ff */
[----:B------:R-:W2:Y:S01]  /*2d330*/  LDL.LU R87, [R1+0xd6c] ;  /* 0x000d6c0001577983 */ /* 0x000ea20000300800 */
[----:B-1----:R-:W-:Y:S01]  /*2d340*/  IMAD R7, R130, 0x2, R84 ;  /* 0x0000000282077824 */ /* 0x002fe200078e0254 */
[----:B------:R-:W-:-:S04]  /*2d350*/  LEA.HI.X.SX32 R5, R84, R0, 0x1, P6 ;  /* 0x0000000054057211 */ /* 0x000fc800030f0eff */
[----:B------:R-:W-:Y:S01]  /*2d360*/  LEA R6, P6, R7, R2, 0x1 ;  /* 0x0000000207067211 */ /* 0x000fe200078c08ff */
[----:B------:R-:W-:-:S03]  /*2d370*/  IMAD R84, R130, 0x2, R7 ;  /* 0x0000000282547824 */ /* 0x000fc600078e0207 */
[----:B------:R-:W-:Y:S02]  /*2d380*/  LEA.HI.X.SX32 R7, R7, R0, 0x1, P6 ;  /* 0x0000000007077211 */ /* 0x000fe400030f0eff */
[----:B---3--:R-:W-:Y:S01]  /*2d390*/  ISETP.LT.AND P5, PT, R101, UR4, !P0 ;  /* 0x0000000465007c0c */ /* 0x008fe2000c7a1270 */
[----:B------:R-:W-:Y:S02]  /*2d3a0*/  ULDC UR4, c[0x0][0x22c] ;  /* 0x00008b0000047ab9 */ /* 0x000fe40000000800 */
[----:B----4-:R-:W-:Y:S01]  /*2d3b0*/  ISETP.LT.AND P4, PT, R100, UR4, !P0 ;  /* 0x0000000464007c0c */ /* 0x010fe2000c781270 */
[----:B------:R-:W-:Y:S02]  /*2d3c0*/  ULDC UR4, c[0x0][0x22c] ;  /* 0x00008b0000047ab9 */ /* 0x000fe40000000800 */
[----:B------:R-:W-:Y:S01]  /*2d3d0*/  ISETP.LT.AND P3, PT, R95, UR4, !P0 ;  /* 0x000000045f007c0c */ /* 0x000fe2000c761270 */
[----:B------:R-:W-:-:S06]  /*2d3e0*/  ULDC UR4, c[0x0][0x22c] ;  /* 0x00008b0000047ab9 */ /* 0x000fcc0000000800 */
[----:B------:R0:W-:Y:S04]  /*2d3f0*/  @P5 STG.E.U16 desc[UR40][R4.64], R78 ;  /* 0x0000004e04005986 */ /* 0x0001e8000c101528 */
[----:B------:R1:W-:Y:S01]  /*2d400*/  @P4 STG.E.U16 desc[UR40][R6.64], R79 ;  /* 0x0000004f06004986 */ /* 0x0003e2000c101528 */
[----:B--2---:R-:W-:Y:S01]  /*2d410*/  ISETP.LT.AND P2, PT, R94, UR4, !P0 ;  /* 0x000000045e007c0c */ /* 0x004fe2000c741270 */
[----:B------:R-:W-:Y:S02]  /*2d420*/  ULDC UR4, c[0x0][0x22c] ;  /* 0x00008b0000047ab9 */ /* 0x000fe40000000800 */
[----:B------:R-:W-:Y:S01]  /*2d430*/  ISETP.LT.AND P5, PT, R93, UR4, !P0 ;  /* 0x000000045d007c0c */ /* 0x000fe2000c7a1270 */
[----:B------:R-:W-:Y:S02]  /*2d440*/  ULDC UR4, c[0x0][0x22c] ;  /* 0x00008b0000047ab9 */ /* 0x000fe40000000800 */
[----:B------:R-:W-:Y:S01]  /*2d450*/  ISETP.LT.AND P4, PT, R86, UR4, !P0 ;  /* 0x0000000456007c0c */ /* 0x000fe2000c781270 */
[----:B------:R-:W-:Y:S01]  /*2d460*/  ULDC UR4, c[0x0][0x22c] ;  /* 0x00008b0000047ab9 */ /* 0x000fe20000000800 */
[----:B------:R-:W2:Y:S01]  /*2d470*/  LDL.LU R86, [R1+0xd70] ;  /* 0x000d700001567983 */ /* 0x000ea20000300800 */
[----:B------:R-:W-:Y:S01]  /*2d480*/  PRMT R77, R76, 0x7632, R77 ;  /* 0x000076324c4d7816 */ /* 0x000fe2000000004d */
[----:B------:R-:W-:Y:S01]  /*2d490*/  IMAD R76, R130, 0x2, R84 ;  /* 0x00000002824c7824 */ /* 0x000fe200078e0254 */
[C---:B0-----:R-:W-:Y:S01]  /*2d4a0*/  LEA R4, P6, R84.reuse, R2, 0x1 ;  /* 0x0000000254047211 */ /* 0x041fe200078c08ff */
[----:B------:R-:W3:Y:S03]  /*2d4b0*/  LDL.LU R93, [R1+0xd78] ;  /* 0x000d7800015d7983 */ /* 0x000ee60000300800 */
[----:B------:R-:W-:Y:S01]  /*2d4c0*/  LEA.HI.X.SX32 R5, R84, R0, 0x1, P6 ;  /* 0x0000000054057211 */ /* 0x000fe200030f0eff */
[----:B------:R-:W-:Y:S01]  /*2d4d0*/  IMAD R84, R130, 0x2, R76 ;  /* 0x0000000282547824 */ /* 0x000fe200078e024c */
[----:B-1----:R-:W-:-:S03]  /*2d4e0*/  LEA R6, P6, R76, R2, 0x1 ;  /* 0x000000024c067211 */ /* 0x002fc600078c08ff */
[----:B------:R0:W-:Y:S01]  /*2d4f0*/  @P3 STG.E.U16 desc[UR40][R4.64], R77 ;  /* 0x0000004d04003986 */ /* 0x0001e2000c101528 */
[----:B------:R-:W-:Y:S02]  /*2d500*/  LEA.HI.X.SX32 R7, R76, R0, 0x1, P6 ;  /* 0x000000004c077211 */ /* 0x000fe400030f0eff */
[----:B------:R-:W-:Y:S02]  /*2d510*/  PRMT R78, R78, 0x7632, R78 ;  /* 0x000076324e4e7816 */ /* 0x000fe4000000004e */
[----:B------:R-:W-:Y:S01]  /*2d520*/  ISETP.LT.AND P3, PT, R92, UR4, !P0 ;  /* 0x000000045c007c0c */ /* 0x000fe2000c761270 */
[----:B------:R-:W-:Y:S01]  /*2d530*/  ULDC UR4, c[0x0][0x22c] ;  /* 0x00008b0000047ab9 */ /* 0x000fe20000000800 */
[----:B------:R-:W4:Y:S01]  /*2d540*/  LDL.LU R92, [R1+0xd74] ;  /* 0x000d7400015c7983 */ /* 0x000f220000300800 */
[----:B0-----:R-:W-:Y:S02]  /*2d550*/  LEA R4, P6, R84, R2, 0x1 ;  /* 0x0000000254047211 */ /* 0x001fe400078c08ff */
[----:B------:R-:W-:-:S02]  /*2d560*/  PRMT R77, R77, 0x7632, R77 ;  /* 0x000076324d4d7816 */ /* 0x000fc4000000004d */
[----:B------:R-:W-:Y:S01]  /*2d570*/  LEA.HI.X.SX32 R5, R84, R0, 0x1, P6 ;  /* 0x0000000054057211 */ /* 0x000fe200030f0eff */
[----:B------:R-:W-:Y:S02]  /*2d580*/  IMAD R84, R130, 0x2, R84 ;  /* 0x0000000282547824 */ /* 0x000fe400078e0254 */
[----:B------:R-:W-:Y:S04]  /*2d590*/  @P2 STG.E.U16 desc[UR40][R6.64], R77 ;  /* 0x0000004d06002986 */ /* 0x000fe8000c101528 */
[----:B------:R0:W-:Y:S01]  /*2d5a0*/  @P5 STG.E.U16 desc[UR40][R4.64], R78 ;  /* 0x0000004e04005986 */ /* 0x0001e2000c101528 */
[----:B------:R-:W-:Y:S01]  /*2d5b0*/  ISETP.LT.AND P2, PT, R85, UR4, !P0 ;  /* 0x0000000455007c0c */ /* 0x000fe2000c741270 */
[----:B------:R-:W-:Y:S01]  /*2d5c0*/  ULDC UR4, c[0x0][0x22c] ;  /* 0x00008b0000047ab9 */ /* 0x000fe20000000800 */
[----:B------:R-:W-:Y:S01]  /*2d5d0*/  PRMT R79, R79, 0x7632, R79 ;  /* 0x000076324f4f7816 */ /* 0x000fe2000000004f */
[----:B------:R-:W4:Y:S01]  /*2d5e0*/  LDL.LU R85, [R1+0xd7c] ;  /* 0x000d7c0001557983 */ /* 0x000f220000300800 */
[----:B------:R-:W-:Y:S01]  /*2d5f0*/  ISETP.LT.AND P5, PT, R87, UR4, !P0 ;  /* 0x0000000457007c0c */ /* 0x000fe2000c7a1270 */
[----:B------:R-:W-:-:S02]  /*2d600*/  ULDC UR4, c[0x0][0x22c] ;  /* 0x00008b0000047ab9 */ /* 0x000fc40000000800 */
[----:B------:R-:W4:Y:S01]  /*2d610*/  LDL.LU R87, [R1+0xd80] ;  /* 0x000d800001577983 */ /* 0x000f220000300800 */
[----:B0-----:R-:W-:-:S04]  /*2d620*/  LEA R4, P6, R84, R2, 0x1 ;  /* 0x0000000254047211 */ /* 0x001fc800078c08ff */
[----:B------:R-:W-:-:S05]  /*2d630*/  LEA.HI.X.SX32 R5, R84, R0, 0x1, P6 ;  /* 0x0000000054057211 */ /* 0x000fca00030f0eff */
[----:B------:R0:W-:Y:S01]  /*2d640*/  @P4 STG.E.U16 desc[UR40][R4.64], R79 ;  /* 0x0000004f04004986 */ /* 0x0001e2000c101528 */
[----:B--2---:R-:W-:Y:S01]  /*2d650*/  ISETP.LT.AND P4, PT, R86, UR4, !P0 ;  /* 0x0000000456007c0c */ /* 0x004fe2000c781270 */
[----:B------:R-:W-:Y:S02]  /*2d660*/  IMAD R7, R130, 0x2, R84 ;  /* 0x0000000282077824 */ /* 0x000fe400078e0254 */
[----:B------:R-:W2:Y:S01]  /*2d670*/  LDL.LU R86, [R1+0xd8c] ;  /* 0x000d8c0001567983 */ /* 0x000ea20000300800 */
[----:B------:R-:W-:-:S03]  /*2d680*/  ULDC UR4, c[0x0][0x22c] ;  /* 0x00008b0000047ab9 */ /* 0x000fc60000000800 */
[----:B------:R-:W2:Y:S01]  /*2d690*/  LDL.LU R78, [R1+0xd90] ;  /* 0x000d9000014e7983 */ /* 0x000ea20000300800 */
[----:B------:R-:W-:Y:S01]  /*2d6a0*/  LEA R6, P6, R7, R2, 0x1 ;  /* 0x0000000207067211 */ /* 0x000fe200078c08ff */
[----:B------:R-:W-:-:S03]  /*2d6b0*/  IMAD R76, R130, 0x2, R7 ;  /* 0x00000002824c7824 */ /* 0x000fc600078e0207 */
[----:B------:R-:W-:Y:S01]  /*2d6c0*/  LEA.HI.X.SX32 R7, R7, R0, 0x1, P6 ;  /* 0x0000000007077211 */ /* 0x000fe200030f0eff */
[----:B------:R-:W-:Y:S01]  /*2d6d0*/  IMAD R77, R130, 0x2, R76 ;  /* 0x00000002824d7824 */ /* 0x000fe200078e024c */
[----:B0-----:R-:W-:-:S03]  /*2d6e0*/  LEA R4, P6, R76, R2, 0x1 ;  /* 0x000000024c047211 */ /* 0x001fc600078c08ff */
[----:B------:R0:W-:Y:S01]  /*2d6f0*/  @P3 STG.E.U16 desc[UR40][R6.64], R68 ;  /* 0x0000004406003986 */ /* 0x0001e2000c101528 */
[----:B------:R-:W-:Y:S01]  /*2d700*/  LEA.HI.X.SX32 R5, R76, R0, 0x1, P6 ;  /* 0x000000004c057211 */ /* 0x000fe200030f0eff */
[----:B------:R-:W-:Y:S01]  /*2d710*/  IMAD R76, R130, 0x2, R77 ;  /* 0x00000002824c7824 */ /* 0x000fe200078e024d */
[----:B0-----:R-:W-:-:S04]  /*2d720*/  LEA R6, P6, R77, R2, 0x1 ;  /* 0x000000024d067211 */ /* 0x001fc800078c08ff */
[----:B------:R-:W-:Y:S01]  /*2d730*/  LEA.HI.X.SX32 R7, R77, R0, 0x1, P6 ;  /* 0x000000004d077211 */ /* 0x000fe200030f0eff */
[----:B------:R0:W-:Y:S04]  /*2d740*/  @P2 STG.E.U16 desc[UR40][R4.64], R69 ;  /* 0x0000004504002986 */ /* 0x0001e8000c101528 */
[----:B------:R1:W-:Y:S01]  /*2d750*/  @P5 STG.E.U16 desc[UR40][R6.64], R70 ;  /* 0x0000004606005986 */ /* 0x0003e2000c101528 */
[----:B---3--:R-:W-:Y:S01]  /*2d760*/  ISETP.LT.AND P3, PT, R93, UR4, !P0 ;  /* 0x000000045d007c0c */ /* 0x008fe2000c761270 */
[----:B------:R-:W-:Y:S01]  /*2d770*/  ULDC UR4, c[0x0][0x22c] ;  /* 0x00008b0000047ab9 */ /* 0x000fe20000000800 */
[----:B0-----:R-:W-:Y:S01]  /*2d780*/  LEA R4, P6, R76, R2, 0x1 ;  /* 0x000000024c047211 */ /* 0x001fe200078c08ff */
[----:B-1----:R-:W-:-:S03]  /*2d790*/  IMAD R7, R130, 0x2, R76 ;  /* 0x0000000282077824 */ /* 0x002fc600078e024c */
[----:B------:R-:W-:Y:S02]  /*2d7a0*/  LEA.HI.X.SX32 R5, R76, R0, 0x1, P6 ;  /* 0x000000004c057211 */ /* 0x000fe400030f0eff */
[----:B----4-:R-:W-:Y:S01]  /*2d7b0*/  ISETP.LT.AND P2, PT, R92, UR4, !P0 ;  /* 0x000000045c007c0c */ /* 0x010fe2000c741270 */
[----:B------:R-:W-:Y:S01]  /*2d7c0*/  IMAD R76, R130, 0x2, R7 ;  /* 0x00000002824c7824 */ /* 0x000fe200078e0207 */
[C---:B------:R-:W-:Y:S01]  /*2d7d0*/  LEA R6, P6, R7.reuse, R2, 0x1 ;  /* 0x0000000207067211 */ /* 0x040fe200078c08ff */
[----:B------:R0:W-:Y:S01]  /*2d7e0*/  @P4 STG.E.U16 desc[UR40][R4.64], R71 ;  /* 0x0000004704004986 */ /* 0x0001e2000c101528 */
[----:B------:R-:W-:Y:S02]  /*2d7f0*/  ULDC UR4, c[0x0][0x22c] ;  /* 0x00008b0000047ab9 */ /* 0x000fe40000000800 */
[----:B------:R-:W-:Y:S02]  /*2d800*/  LEA.HI.X.SX32 R7, R7, R0, 0x1, P6 ;  /* 0x0000000007077211 */ /* 0x000fe400030f0eff */
[----:B------:R-:W-:Y:S01]  /*2d810*/  ISETP.LT.AND P5, PT, R85, UR4, !P0 ;  /* 0x0000000455007c0c */ /* 0x000fe2000c7a1270 */
[----:B------:R-:W-:Y:S01]  /*2d820*/  ULDC UR4, c[0x0][0x22c] ;  /* 0x00008b0000047ab9 */ /* 0x000fe20000000800 */
[----:B------:R-:W3:Y:S01]  /*2d830*/  LDL.LU R85, [R1+0xd94] ;  /* 0x000d940001557983 */ /* 0x000ee20000300800 */
[----:B------:R-:W-:-:S02]  /*2d840*/  PRMT R68, R68, 0x7632, R68 ;  /* 0x0000763244447816 */ /* 0x000fc40000000044 */
[C---:B0-----:R-:W-:Y:S01]  /*2d850*/  LEA R4, P6, R76.reuse, R2, 0x1 ;  /* 0x000000024c047211 */ /* 0x041fe200078c08ff */
[----:B------:R-:W4:Y:S01]  /*2d860*/  LDL.LU R84, [R1+0xd9c] ;  /* 0x000d9c0001547983 */ /* 0x000f220000300800 */
[----:B------:R-:W-:Y:S02]  /*2d870*/  PRMT R69, R69, 0x7632, R69 ;  /* 0x0000763245457816 */ /* 0x000fe40000000045 */
[----:B------:R-:W-:Y:S01]  /*2d880*/  LEA.HI.X.SX32 R5, R76, R0, 0x1, P6 ;  /* 0x000000004c057211 */ /* 0x000fe200030f0eff */
[----:B------:R-:W-:Y:S01]  /*2d890*/  IMAD R76, R130, 0x2, R76 ;  /* 0x00000002824c7824 */ /* 0x000fe200078e024c */
[----:B------:R-:W-:Y:S01]  /*2d8a0*/  ISETP.LT.AND P4, PT, R87, UR4, !P0 ;  /* 0x0000000457007c0c */ /* 0x000fe2000c781270 */
[----:B------:R-:W-:Y:S01]  /*2d8b0*/  ULDC UR4, c[0x0][0x22c] ;  /* 0x00008b0000047ab9 */ /* 0x000fe20000000800 */
[----:B------:R-:W-:Y:S04]  /*2d8c0*/  @P3 STG.E.U16 desc[UR40][R6.64], R68 ;  /* 0x0000004406003986 */ /* 0x000fe8000c101528 */
[----:B------:R0:W-:Y:S01]  /*2d8d0*/  @P2 STG.E.U16 desc[UR40][R4.64], R69 ;  /* 0x0000004504002986 */ /* 0x0001e2000c101528 */
[----:B------:R-:W-:-:S03]  /*2d8e0*/  PRMT R70, R70, 0x7632, R70 ;  /* 0x0000763246467816 */ /* 0x000fc60000000046 */
[----:B------:R-:W4:Y:S01]  /*2d8f0*/  LDL.LU R79, [R1+0xd98] ;  /* 0x000d9800014f7983 */ /* 0x000f220000300800 */
[----:B0-----:R-:W-:-:S04]  /*2d900*/  LEA R4, P6, R76, R2, 0x1 ;  /* 0x000000024c047211 */ /* 0x001fc800078c08ff */
[----:B------:R-:W-:-:S05]  /*2d910*/  LEA.HI.X.SX32 R5, R76, R0, 0x1, P6 ;  /* 0x000000004c057211 */ /* 0x000fca00030f0eff */
[----:B------:R0:W-:Y:S01]  /*2d920*/  @P5 STG.E.U16 desc[UR40][R4.64], R70 ;  /* 0x0000004604005986 */ /* 0x0001e2000c101528 */
[----:B--2---:R-:W-:Y:S01]  /*2d930*/  ISETP.LT.AND P3, PT, R86, UR4, !P0 ;  /* 0x0000000456007c0c */ /* 0x004fe2000c761270 */
[----:B------:R-:W-:Y:S02]  /*2d940*/  ULDC UR4, c[0x0][0x22c] ;  /* 0x00008b0000047ab9 */ /* 0x000fe40000000800 */
[----:B------:R-:W-:Y:S01]  /*2d950*/  ISETP.LT.AND P2, PT, R78, UR4, !P0 ;  /* 0x000000044e007c0c */ /* 0x000fe2000c741270 */
[C---:B------:R-:W-:Y:S01]  /*2d960*/  IMAD R7, R130.reuse, 0x2, R76 ;  /* 0x0000000282077824 */ /* 0x040fe200078e024c */
        /* <DEDUP_REMOVED lines=22> */
[----:B---3--:R-:W-:Y:S01]  /*2dad0*/  ISETP.LT.AND P5, PT, R85, UR4, !P0 ;  /* 0x0000000455007c0c */ /* 0x008fe2000c7a1270 */
[----:B------:R-:W-:Y:S01]  /*2dae0*/  ULDC UR4, c[0x0][0x22c] ;  /* 0x00008b0000047ab9 */ /* 0x000fe20000000800 */
[----:B------:R-:W-:Y:S02]  /*2daf0*/  LEA.HI.X.SX32 R5, R68, R0, 0x1, P6 ;  /* 0x0000000044057211 */ /* 0x000fe400030f0eff */
[----:B----4-:R-:W-:Y:S01]  /*2db00*/  ISETP.LT.AND P4, PT, R84, UR4, !P0 ;  /* 0x0000000454007c0c */ /* 0x010fe2000c781270 */
[----:B------:R-:W-:Y:S01]  /*2db10*/  ULDC UR4, c[0x0][0x22c] ;  /* 0x00008b0000047ab9 */ /* 0x000fe20000000800 */
[----:B------:R-:W-:Y:S01]  /*2db20*/  LEA R6, P6, R7, R2, 0x1 ;  /* 0x0000000207067211 */ /* 0x000fe200078c08ff */
[----:B------:R-:W-:-:S03]  /*2db30*/  IMAD R68, R130, 0x2, R7 ;  /* 0x0000000282447824 */ /* 0x000fc600078e0207 */
[----:B------:R-:W-:-:S03]  /*2db40*/  LEA.HI.X.SX32 R7, R7, R0, 0x1, P6 ;  /* 0x0000000007077211 */ /* 0x000fc600030f0eff */
[----:B------:R0:W-:Y:S01]  /*2db50*/  @P5 STG.E.U16 desc[UR40][R4.64], R62 ;  /* 0x0000003e04005986 */ /* 0x0001e2000c101528 */
[----:B------:R-:W-:Y:S01]  /*2db60*/  ISETP.LT.AND P3, PT, R79, UR4, !P0 ;  /* 0x000000044f007c0c */ /* 0x000fe2000c761270 */
[----:B------:R-:W-:Y:S02]  /*2db70*/  ULDC UR4, c[0x0][0x22c] ;  /* 0x00008b0000047ab9 */ /* 0x000fe40000000800 */
        /* <DEDUP_REMOVED lines=17> */
[----:B------:R-:W-:Y:S01]  /*2dc90*/  ISETP.LT.AND P3, PT, R76, UR4, !P0 ;  /* 0x000000044c007c0c */ /* 0x000fe2000c761270 */
[----:B------:R-:W-:Y:S01]  /*2dca0*/  ULDC UR4, c[0x0][0x22c] ;  /* 0x00008b0000047ab9 */ /* 0x000fe20000000800 */
[----:B------:R-:W4:Y:S01]  /*2dcb0*/  LDL.LU R76, [R1+0xdc4] ;  /* 0x000dc400014c7983 */ /* 0x000f220000300800 */
[----:B------:R-:W-:Y:S02]  /*2dcc0*/  PRMT R62, R62, 0x7632, R62 ;  /* 0x000076323e3e7816 */ /* 0x000fe4000000003e */
[----:B0-----:R-:W-:Y:S02]  /*2dcd0*/  PRMT R61, R61, 0x7632, R61 ;  /* 0x000076323d3d7816 */ /* 0x001fe4000000003d */
[----:B------:R-:W-:-:S03]  /*2dce0*/  LEA R4, P6, R68, R2, 0x1 ;  /* 0x0000000244047211 */ /* 0x000fc600078c08ff */
[----:B------:R-:W-:Y:S01]  /*2dcf0*/  @P2 STG.E.U16 desc[UR40][R6.64], R61 ;  /* 0x0000003d06002986 */ /* 0x000fe2000c101528 */
[----:B------:R-:W-:Y:S01]  /*2dd00*/  LEA.HI.X.SX32 R5, R68, R0, 0x1, P6 ;  /* 0x0000000044057211 */ /* 0x000fe200030f0eff */
[----:B------:R-:W-:Y:S01]  /*2dd10*/  IMAD R68, R130, 0x2, R68 ;  /* 0x0000000282447824 */ /* 0x000fe200078e0244 */
[----:B------:R-:W-:Y:S01]  /*2dd20*/  ISETP.LT.AND P2, PT, R69, UR4, !P0 ;  /* 0x0000000445007c0c */ /* 0x000fe2000c741270 */
[----:B------:R-:W-:Y:S01]  /*2dd30*/  ULDC UR4, c[0x0][0x22c] ;  /* 0x00008b0000047ab9 */ /* 0x000fe20000000800 */
[----:B------:R-:W4:Y:S04]  /*2dd40*/  LDL.LU R69, [R1+0xdcc] ;  /* 0x000dcc0001457983 */ /* 0x000f280000300800 */
[----:B------:R0:W-:Y:S01]  /*2dd50*/  @P5 STG.E.U16 desc[UR40][R4.64], R62 ;  /* 0x0000003e04005986 */ /* 0x0001e2000c101528 */
[----:B------:R-:W-:-:S02]  /*2dd60*/  PRMT R63, R63, 0x7632, R63 ;  /* 0x000076323f3f7816 */ /* 0x000fc4000000003f */
[----:B------:R-:W-:Y:S01]  /*2dd70*/  ISETP.LT.AND P5, PT, R71, UR4, !P0 ;  /* 0x0000000447007c0c */ /* 0x000fe2000c7a1270 */
[----:B------:R-:W-:Y:S01]  /*2dd80*/  ULDC UR4, c[0x0][0x22c] ;  /* 0x00008b0000047ab9 */ /* 0x000fe20000000800 */
        /* <DEDUP_REMOVED lines=17> */
[----:B---3--:R-:W-:Y:S01]  /*2dea0*/  ISETP.LT.AND P3, PT, R77, UR4, !P0 ;  /* 0x000000044d007c0c */ /* 0x008fe2000c761270 */
[----:B------:R-:W-:Y:S01]  /*2deb0*/  ULDC UR4, c[0x0][0x22c] ;  /* 0x00008b0000047ab9 */ /* 0x000fe20000000800 */
[----:B0-----:R-:W-:-:S04]  /*2dec0*/  LEA R6, P6, R61, R2, 0x1 ;  /* 0x000000023d067211 */ /* 0x001fc800078c08ff */
[----:B------:R-:W-:Y:S01]  /*2ded0*/  LEA.HI.X.SX32 R7, R61, R0, 0x1, P6 ;  /* 0x000000003d077211 */ /* 0x000fe200030f0eff */
[----:B------:R0:W-:Y:S01]  /*2dee0*/  @P2 STG.E.U16 desc[UR40][R4.64], R53 ;  /* 0x0000003504002986 */ /* 0x0001e2000c101528 */
[----:B----4-:R-:W-:Y:S01]  /*2def0*/  ISETP.LT.AND P2, PT, R76, UR4, !P0 ;  /* 0x000000044c007c0c */ /* 0x010fe2000c741270 */
[----:B------:R-:W-:Y:S02]  /*2df00*/  ULDC UR4, c[0x0][0x22c] ;  /* 0x00008b0000047ab9 */ /* 0x000fe40000000800 */
[----:B------:R1:W-:Y:S01]  /*2df10*/  @P5 STG.E.U16 desc[UR40][R6.64], R54 ;  /* 0x0000003606005986 */ /* 0x0003e2000c101528 */
[----:B------:R-:W-:Y:S01]  /*2df20*/  ISETP.LT.AND P5, PT, R69, UR4, !P0 ;  /* 0x0000000445007c0c */ /* 0x000fe2000c7a1270 */
[----:B------:R-:W-:Y:S02]  /*2df30*/  ULDC UR4, c[0x0][0x22c] ;  /* 0x00008b0000047ab9 */ /* 0x000fe40000000800 */
[----:B------:R-:W3:Y:S01]  /*2df40*/  LDL.LU R69, [R1+0xde4] ;  /* 0x000de40001457983 */ /* 0x000ee20000300800 */
[----:B0-----:R-:W-:-:S03]  /*2df50*/  LEA R4, P6, R60, R2, 0x1 ;  /* 0x000000023c047211 */ /* 0x001fc600078c08ff */
[----:B------:R-:W4:Y:S01]  /*2df60*/  LDL.LU R68, [R1+0xdec] ;  /* 0x000dec0001447983 */ /* 0x000f220000300800 */
[----:B-1----:R-:W-:Y:S01]  /*2df70*/  IMAD R7, R130, 0x2, R60 ;  /* 0x0000000282077824 */ /* 0x002fe200078e023c */
[----:B------:R-:W-:Y:S02]  /*2df80*/  LEA.HI.X.SX32 R5, R60, R0, 0x1, P6 ;  /* 0x000000003c057211 */ /* 0x000fe400030f0eff */
[----:B------:R-:W4:Y:S01]  /*2df90*/  LDL.LU R63, [R1+0xde8] ;  /* 0x000de800013f7983 */ /* 0x000f220000300800 */
[----:B------:R-:W-:Y:S01]  /*2dfa0*/  IMAD R60, R130, 0x2, R7 ;  /* 0x00000002823c7824 */ /* 0x000fe200078e0207 */
[C---:B------:R-:W-:Y:S02]  /*2dfb0*/  LEA R6, P6, R7.reuse, R2, 0x1 ;  /* 0x0000000207067211 */ /* 0x040fe400078c08ff */
[----:B------:R0:W-:Y:S01]  /*2dfc0*/  @P4 STG.E.U16 desc[UR40][R4.64], R55 ;  /* 0x0000003704004986 */ /* 0x0001e2000c101528 */
[----:B------:R-:W-:Y:S02]  /*2dfd0*/  PRMT R52, R52, 0x7632, R52 ;  /* 0x0000763234347816 */ /* 0x000fe40000000034 */
[----:B------:R-:W-:-:S02]  /*2dfe0*/  LEA.HI.X.SX32 R7, R7, R0, 0x1, P6 ;  /* 0x0000000007077211 */ /* 0x000fc400030f0eff */
[----:B------:R-:W-:Y:S01]  /*2dff0*/  ISETP.LT.AND P4, PT, R71, UR4, !P0 ;  /* 0x0000000447007c0c */ /* 0x000fe2000c781270 */
[----:B------:R-:W-:Y:S01]  /*2e000*/  ULDC UR4, c[0x0][0x22c] ;  /* 0x00008b0000047ab9 */ /* 0x000fe20000000800 */
[----:B------:R-:W-:Y:S02]  /*2e010*/  PRMT R53, R53, 0x7632, R53 ;  /* 0x0000763235357816 */ /* 0x000fe40000000035 */
[C---:B0-----:R-:W-:Y:S01]  /*2e020*/  LEA R4, P6, R60.reuse, R2, 0x1 ;  /* 0x000000023c047211 */ /* 0x041fe200078c08ff */
[----:B------:R0:W-:Y:S03]  /*2e030*/  @P3 STG.E.U16 desc[UR40][R6.64], R52 ;  /* 0x0000003406003986 */ /* 0x0001e6000c101528 */
[----:B------:R-:W-:Y:S01]  /*2e040*/  LEA.HI.X.SX32 R5, R60, R0, 0x1, P6 ;  /* 0x000000003c057211 */ /* 0x000fe200030f0eff */
[----:B------:R-:W-:-:S04]  /*2e050*/  IMAD R60, R130, 0x2, R60 ;  /* 0x00000002823c7824 */ /* 0x000fc800078e023c */
[----:B------:R1:W-:Y:S01]  /*2e060*/  @P2 STG.E.U16 desc[UR40][R4.64], R53 ;  /* 0x0000003504002986 */ /* 0x0003e2000c101528 */
[----:B0-----:R-:W-:Y:S01]  /*2e070*/  IMAD R7, R130, 0x2, R60 ;  /* 0x0000000282077824 */ /* 0x001fe200078e023c */
[----:B------:R-:W-:Y:S02]  /*2e080*/  PRMT R54, R54, 0x7632, R54 ;  /* 0x0000763236367816 */ /* 0x000fe40000000036 */
[----:B-1----:R-:W-:Y:S01]  /*2e090*/  LEA R4, P6, R60, R2, 0x1 ;  /* 0x000000023c047211 */ /* 0x002fe200078c08ff */
[----:B------:R-:W-:-:S03]  /*2e0a0*/  IMAD R52, R130, 0x2, R7 ;  /* 0x0000000282347824 */ /* 0x000fc600078e0207 */
[----:B------:R-:W-:Y:S02]  /*2e0b0*/  LEA.HI.X.SX32 R5, R60, R0, 0x1, P6 ;  /* 0x000000003c057211 */ /* 0x000fe400030f0eff */
[----:B------:R-:W-:Y:S02]  /*2e0c0*/  LEA R6, P6, R7, R2, 0x1 ;  /* 0x0000000207067211 */ /* 0x000fe400078c08ff */
[----:B------:R-:W-:Y:S01]  /*2e0d0*/  PRMT R55, R55, 0x7632, R55 ;  /* 0x0000763237377816 */ /* 0x000fe20000000037 */
[----:B------:R0:W-:Y:S01]  /*2e0e0*/  @P5 STG.E.U16 desc[UR40][R4.64], R54 ;  /* 0x0000003604005986 */ /* 0x0001e2000c101528 */
[----:B------:R-:W-:Y:S01]  /*2e0f0*/  LEA.HI.X.SX32 R7, R7, R0, 0x1, P6 ;  /* 0x0000000007077211 */ /* 0x000fe200030f0eff */
[----:B------:R-:W-:-:S04]  /*2e100*/  IMAD R53, R130, 0x2, R52 ;  /* 0x0000000282357824 */ /* 0x000fc800078e0234 */
[----:B------:R1:W-:Y:S01]  /*2e110*/  @P4 STG.E.U16 desc[UR40][R6.64], R55 ;  /* 0x0000003706004986 */ /* 0x0003e2000c101528 */
[----:B0-----:R-:W-:-:S04]  /*2e120*/  LEA R4, P6, R52, R2, 0x1 ;  /* 0x0000000234047211 */ /* 0x001fc800078c08ff */
[----:B------:R-:W-:Y:S02]  /*2e130*/  LEA.HI.X.SX32 R5, R52, R0, 0x1, P6 ;  /* 0x0000000034057211 */ /* 0x000fe400030f0eff */
[----:B-1----:R-:W-:Y:S01]  /*2e140*/  LEA R6, P6, R53, R2, 0x1 ;  /* 0x0000000235067211 */ /* 0x002fe200078c08ff */
[----:B------:R-:W-:-:S03]  /*2e150*/  IMAD R52, R130, 0x2, R53 ;  /* 0x0000000282347824 */ /* 0x000fc600078e0235 */
[----:B------:R-:W-:Y:S02]  /*2e160*/  LEA.HI.X.SX32 R7, R53, R0, 0x1, P6 ;  /* 0x0000000035077211 */ /* 0x000fe400030f0eff */
[----:B--2---:R-:W-:Y:S01]  /*2e170*/  ISETP.LT.AND P3, PT, R70, UR4, !P0 ;  /* 0x0000000446007c0c */ /* 0x004fe2000c761270 */
[----:B------:R-:W-:Y:S02]  /*2e180*/  ULDC UR4, c[0x0][0x22c] ;  /* 0x00008b0000047ab9 */ /* 0x000fe40000000800 */
[----:B------:R-:W-:Y:S01]  /*2e190*/  ISETP.LT.AND P2, PT, R62, UR4, !P0 ;  /* 0x000000043e007c0c */ /* 0x000fe2000c741270 */
[----:B------:R-:W-:Y:S01]  /*2e1a0*/  ULDC UR4, c[0x0][0x22c] ;  /* 0x00008b0000047ab9 */ /* 0x000fe20000000800 */
[----:B------:R-:W2:Y:S04]  /*2e1b0*/  LDL.LU R62, [R1+0xdf0] ;  /* 0x000df000013e7983 */ /* 0x000ea80000300800 */
[----:B------:R-:W2:Y:S04]  /*2e1c0*/  LDL.LU R61, [R1+0xdf4] ;  /* 0x000df400013d7983 */ /* 0x000ea80000300800 */
[----:B------:R-:W2:Y:S04]  /*2e1d0*/  LDL.LU R60, [R1+0xdf8] ;  /* 0x000df800013c7983 */ /* 0x000ea80000300800 */
[----:B------:R-:W2:Y:S04]  /*2e1e0*/  LDL.LU R55, [R1+0xe08] ;  /* 0x000e080001377983 */ /* 0x000ea80000300800 */
[----:B------:R-:W2:Y:S04]  /*2e1f0*/  LDL.LU R54, [R1+0xe04] ;  /* 0x000e040001367983 */ /* 0x000ea80000300800 */
[----:B------:R-:W2:Y:S04]  /*2e200*/  LDL.LU R53, [R1+0xe0c] ;  /* 0x000e0c0001357983 */ /* 0x000ea80000300800 */
[----:B------:R0:W-:Y:S04]  /*2e210*/  @P3 STG.E.U16 desc[UR40][R4.64], R44 ;  /* 0x0000002c04003986 */ /* 0x0001e8000c101528 */
[----:B------:R1:W-:Y:S01]  /*2e220*/  @P2 STG.E.U16 desc[UR40][R6.64], R45 ;  /* 0x0000002d06002986 */ /* 0x0003e2000c101528 */
[----:B---3--:R-:W-:Y:S01]  /*2e230*/  ISETP.LT.AND P5, PT, R69, UR4, !P0 ;  /* 0x0000000445007c0c */ /* 0x008fe2000c7a1270 */
[----:B------:R-:W-:Y:S01]  /*2e240*/  ULDC UR4, c[0x0][0x22c] ;  /* 0x00008b0000047ab9 */ /* 0x000fe20000000800 */
[----:B0-----:R-:W-:-:S02]  /*2e250*/  LEA R4, P6, R52, R2, 0x1 ;  /* 0x0000000234047211 */ /* 0x001fc400078c08ff */
[----:B----4-:R-:W-:Y:S01]  /*2e260*/  ISETP.LT.AND P4, PT, R68, UR4, !P0 ;  /* 0x0000000444007c0c */ /* 0x010fe2000c781270 */
[----:B------:R-:W-:Y:S01]  /*2e270*/  ULDC UR4, c[0x0][0x22c] ;  /* 0x00008b0000047ab9 */ /* 0x000fe20000000800 */
[----:B-1----:R-:W-:Y:S01]  /*2e280*/  IMAD R7, R130, 0x2, R52 ;  /* 0x0000000282077824 */ /* 0x002fe200078e0234 */
[----:B------:R-:W-:Y:S02]  /*2e290*/  LEA.HI.X.SX32 R5, R52, R0, 0x1, P6 ;  /* 0x0000000034057211 */ /* 0x000fe400030f0eff */
[----:B------:R-:W-:Y:S01]  /*2e2a0*/  ISETP.LT.AND P3, PT, R63, UR4, !P0 ;  /* 0x000000043f007c0c */ /* 0x000fe2000c761270 */
[----:B------:R-:W-:Y:S01]  /*2e2b0*/  IMAD R52, R130, 0x2, R7 ;  /* 0x0000000282347824 */ /* 0x000fe200078e0207 */
[C---:B------:R-:W-:Y:S02]  /*2e2c0*/  LEA R6, P6, R7.reuse, R2, 0x1 ;  /* 0x0000000207067211 */ /* 0x040fe400078c08ff */
[----:B------:R0:W-:Y:S01]  /*2e2d0*/  @P5 STG.E.U16 desc[UR40][R4.64], R46 ;  /* 0x0000002e04005986 */ /* 0x0001e2000c101528 */
[----:B------:R-:W-:Y:S01]  /*2e2e0*/  PRMT R45, R44, 0x7632, R45 ;  /* 0x000076322c2d7816 */ /* 0x000fe2000000002d */
[----:B------:R-:W-:Y:S01]  /*2e2f0*/  IMAD R44, R130, 0x2, R52 ;  /* 0x00000002822c7824 */ /* 0x000fe200078e0234 */
[----:B------:R-:W-:Y:S01]  /*2e300*/  LEA.HI.X.SX32 R7, R7, R0, 0x1, P6 ;  /* 0x0000000007077211 */ /* 0x000fe200030f0eff */
[----:B------:R-:W-:-:S04]  /*2e310*/  ULDC UR4, c[0x0][0x22c] ;  /* 0x00008b0000047ab9 */ /* 0x000fc80000000800 */
[----:B------:R1:W-:Y:S01]  /*2e320*/  @P4 STG.E.U16 desc[UR40][R6.64], R47 ;  /* 0x0000002f06004986 */ /* 0x0003e2000c101528 */
[----:B0-----:R-:W-:-:S04]  /*2e330*/  LEA R4, P6, R52, R2, 0x1 ;  /* 0x0000000234047211 */ /* 0x001fc800078c08ff */
[----:B------:R-:W-:Y:S01]  /*2e340*/  LEA.HI.X.SX32 R5, R52, R0, 0x1, P6 ;  /* 0x0000000034057211 */ /* 0x000fe200030f0eff */
[----:B------:R-:W-:Y:S01]  /*2e350*/  IMAD R52, R130, 0x2, R44 ;  /* 0x0000000282347824 */ /* 0x000fe200078e022c */
[----:B-1----:R-:W-:-:S03]  /*2e360*/  LEA R6, P6, R44, R2, 0x1 ;  /* 0x000000022c067211 */ /* 0x002fc600078c08ff */
[----:B------:R0:W-:Y:S01]  /*2e370*/  @P3 STG.E.U16 desc[UR40][R4.64], R45 ;  /* 0x0000002d04003986 */ /* 0x0001e2000c101528 */
[----:B------:R-:W-:Y:S02]  /*2e380*/  LEA.HI.X.SX32 R7, R44, R0, 0x1, P6 ;  /* 0x000000002c077211 */ /* 0x000fe400030f0eff */
[----:B------:R-:W-:Y:S02]  /*2e390*/  PRMT R46, R46, 0x7632, R46 ;  /* 0x000076322e2e7816 */ /* 0x000fe4000000002e */
[C---:B0-----:R-:W-:Y:S02]  /*2e3a0*/  LEA R4, P6, R52.reuse, R2, 0x1 ;  /* 0x0000000234047211 */ /* 0x041fe400078c08ff */
[----:B------:R-:W-:Y:S02]  /*2e3b0*/  PRMT R45, R45, 0x7632, R45 ;  /* 0x000076322d2d7816 */ /* 0x000fe4000000002d */
[----:B------:R-:W-:Y:S01]  /*2e3c0*/  LEA.HI.X.SX32 R5, R52, R0, 0x1, P6 ;  /* 0x0000000034057211 */ /* 0x000fe200030f0eff */
[----:B------:R-:W-:Y:S01]  /*2e3d0*/  IMAD R52, R130, 0x2, R52 ;  /* 0x0000000282347824 */ /* 0x000fe200078e0234 */
[----:B------:R-:W-:-:S02]  /*2e3e0*/  PRMT R47, R47, 0x7632, R47 ;  /* 0x000076322f2f7816 */ /* 0x000fc4000000002f */
[----:B--2---:R-:W-:Y:S01]  /*2e3f0*/  ISETP.LT.AND P2, PT, R62, UR4, !P0 ;  /* 0x000000043e007c0c */ /* 0x004fe2000c741270 */
[----:B------:R-:W-:Y:S02]  /*2e400*/  ULDC UR4, c[0x0][0x22c] ;  /* 0x00008b0000047ab9 */ /* 0x000fe40000000800 */
[----:B------:R-:W-:Y:S01]  /*2e410*/  ISETP.LT.AND P5, PT, R61, UR4, !P0 ;  /* 0x000000043d007c0c */ /* 0x000fe2000c7a1270 */
[----:B------:R-:W-:Y:S01]  /*2e420*/  ULDC UR4, c[0x0][0x22c] ;  /* 0x00008b0000047ab9 */ /* 0x000fe20000000800 */
[----:B------:R-:W2:Y:S01]  /*2e430*/  LDL.LU R61, [R1+0xe10] ;  /* 0x000e1000013d7983 */ /* 0x000ea20000300800 */
[----:B------:R-:W-:Y:S01]  /*2e440*/  ISETP.LT.AND P4, PT, R60, UR4, !P0 ;  /* 0x000000043c007c0c */ /* 0x000fe2000c781270 */
[----:B------:R-:W-:Y:S02]  /*2e450*/  ULDC UR4, c[0x0][0x22c] ;  /* 0x00008b0000047ab9 */ /* 0x000fe40000000800 */
[----:B------:R-:W3:Y:S01]  /*2e460*/  LDL.LU R60, [R1+0xe18] ;  /* 0x000e1800013c7983 */ /* 0x000ee20000300800 */
[----:B------:R-:W-:Y:S01]  /*2e470*/  ISETP.LT.AND P3, PT, R55, UR4, !P0 ;  /* 0x0000000437007c0c */ /* 0x000fe2000c761270 */
[----:B------:R-:W-:-:S02]  /*2e480*/  ULDC UR4, c[0x0][0x22c] ;  /* 0x00008b0000047ab9 */ /* 0x000fc40000000800 */
[----:B------:R-:W4:Y:S04]  /*2e490*/  LDL.LU R55, [R1+0xe14] ;  /* 0x000e140001377983 */ /* 0x000f280000300800 */
[----:B------:R-:W-:Y:S01]  /*2e4a0*/  @P2 STG.E.U16 desc[UR40][R6.64], R45 ;  /* 0x0000002d06002986 */ /* 0x000fe2000c101528 */
[----:B------:R-:W-:Y:S01]  /*2e4b0*/  ISETP.LT.AND P2, PT, R54, UR4, !P0 ;  /* 0x0000000436007c0c */ /* 0x000fe2000c741270 */
[----:B------:R-:W-:Y:S02]  /*2e4c0*/  ULDC UR4, c[0x0][0x22c] ;  /* 0x00008b0000047ab9 */ /* 0x000fe40000000800 */
[----:B------:R0:W-:Y:S01]  /*2e4d0*/  @P5 STG.E.U16 desc[UR40][R4.64], R46 ;  /* 0x0000002e04005986 */ /* 0x0001e2000c101528 */
[----:B------:R-:W-:Y:S01]  /*2e4e0*/  ISETP.LT.AND P5, PT, R53, UR4, !P0 ;  /* 0x0000000435007c0c */ /* 0x000fe2000c7a1270 */
[----:B------:R-:W-:-:S02]  /*2e4f0*/  ULDC UR4, c[0x0][0x22c] ;  /* 0x00008b0000047ab9 */ /* 0x000fc40000000800 */
[----:B------:R-:W4:Y:S04]  /*2e500*/  LDL.LU R54, [R1+0xe1c] ;  /* 0x000e1c0001367983 */ /* 0x000f280000300800 */
[----:B------:R-:W4:Y:S01]  /*2e510*/  LDL.LU R53, [R1+0xe20] ;  /* 0x000e200001357983 */ /* 0x000f220000300800 */
[----:B0-----:R-:W-:-:S04]  /*2e520*/  LEA R4, P6, R52, R2, 0x1 ;  /* 0x0000000234047211 */ /* 0x001fc800078c08ff */
[----:B------:R-:W-:-:S05]  /*2e530*/  LEA.HI.X.SX32 R5, R52, R0, 0x1, P6 ;  /* 0x0000000034057211 */ /* 0x000fca00030f0eff */
[----:B------:R0:W-:Y:S04]  /*2e540*/  @P4 STG.E.U16 desc[UR40][R4.64], R47 ;  /* 0x0000002f04004986 */ /* 0x0001e8000c101528 */
[----:B0-----:R-:W4:Y:S04]  /*2e550*/  LDL.LU R47, [R1+0xe2c] ;  /* 0x000e2c00012f7983 */ /* 0x001f280000300800 */
[----:B------:R-:W4:Y:S01]  /*2e560*/  LDL.LU R46, [R1+0xe30] ;  /* 0x000e3000012e7983 */ /* 0x000f220000300800 */
[----:B------:R-:W-:-:S04]  /*2e570*/  IMAD R7, R130, 0x2, R52 ;  /* 0x0000000282077824 */ /* 0x000fc800078e0234 */
[----:B------:R-:W-:Y:S01]  /*2e580*/  IMAD R44, R130, 0x2, R7 ;  /* 0x00000002822c7824 */ /* 0x000fe200078e0207 */
[----:B------:R-:W-:-:S03]  /*2e590*/  LEA R6, P6, R7, R2, 0x1 ;  /* 0x0000000207067211 */ /* 0x000fc600078c08ff */
[----:B------:R-:W-:Y:S01]  /*2e5a0*/  IMAD R45, R130, 0x2, R44 ;  /* 0x00000002822d7824 */ /* 0x000fe200078e022c */
[----:B------:R-:W-:Y:S02]  /*2e5b0*/  LEA.HI.X.SX32 R7, R7, R0, 0x1, P6 ;  /* 0x0000000007077211 */ /* 0x000fe400030f0eff */
        /* <DEDUP_REMOVED lines=8> */
[----:B------:R-:W4:Y:S01]  /*2e640*/  LDL.LU R45, [R1+0xe34] ;  /* 0x000e3400012d7983 */ /* 0x000f220000300800 */
[----:B0-----:R-:W-:Y:S01]  /*2e650*/  LEA R4, P6, R44, R2, 0x1 ;  /* 0x000000022c047211 */ /* 0x001fe200078c08ff */
[----:B-1----:R-:W-:-:S03]  /*2e660*/  IMAD R7, R130, 0x2, R44 ;  /* 0x0000000282077824 */ /* 0x002fc600078e022c */
[----:B------:R-:W-:Y:S01]  /*2e670*/  LEA.HI.X.SX32 R5, R44, R0, 0x1, P6 ;  /* 0x000000002c057211 */ /* 0x000fe200030f0eff */
[----:B------:R-:W-:Y:S01]  /*2e680*/  IMAD R44, R130, 0x2, R7 ;  /* 0x00000002822c7824 */ /* 0x000fe200078e0207 */
[C---:B------:R-:W-:Y:S02]  /*2e690*/  LEA R6, P6, R7.reuse, R2, 0x1 ;  /* 0x0000000207067211 */ /* 0x040fe400078c08ff */
[----:B------:R-:W-:Y:S02]  /*2e6a0*/  PRMT R36, R36, 0x7632, R36 ;  /* 0x0000763224247816 */ /* 0x000fe40000000024 */
[----:B------:R-:W-:Y:S02]  /*2e6b0*/  LEA.HI.X.SX32 R7, R7, R0, 0x1, P6 ;  /* 0x0000000007077211 */ /* 0x000fe400030f0eff */
[----:B------:R-:W-:Y:S02]  /*2e6c0*/  PRMT R37, R37, 0x7632, R37 ;  /* 0x0000763225257816 */ /* 0x000fe40000000025 */
[----:B--2---:R-:W-:Y:S01]  /*2e6d0*/  ISETP.LT.AND P4, PT, R61, UR4, !P0 ;  /* 0x000000043d007c0c */ /* 0x004fe2000c781270 */
[----:B------:R-:W-:-:S02]  /*2e6e0*/  ULDC UR4, c[0x0][0x22c] ;  /* 0x00008b0000047ab9 */ /* 0x000fc40000000800 */
[----:B---3--:R-:W-:Y:S01]  /*2e6f0*/  ISETP.LT.AND P3, PT, R60, UR4, !P0 ;  /* 0x000000043c007c0c */ /* 0x008fe2000c761270 */
[----:B------:R-:W-:Y:S02]  /*2e700*/  ULDC UR4, c[0x0][0x22c] ;  /* 0x00008b0000047ab9 */ /* 0x000fe40000000800 */
[----:B----4-:R-:W-:Y:S01]  /*2e710*/  ISETP.LT.AND P2, PT, R55, UR4, !P0 ;  /* 0x0000000437007c0c */ /* 0x010fe2000c741270 */
[----:B------:R-:W-:-:S06]  /*2e720*/  ULDC UR4, c[0x0][0x22c] ;  /* 0x00008b0000047ab9 */ /* 0x000fcc0000000800 */
[----:B------:R0:W-:Y:S01]  /*2e730*/  @P4 STG.E.U16 desc[UR40][R4.64], R39 ;  /* 0x0000002704004986 */ /* 0x0001e2000c101528 */
[----:B------:R-:W-:Y:S01]  /*2e740*/  ISETP.LT.AND P5, PT, R54, UR4, !P0 ;  /* 0x0000000436007c0c */ /* 0x000fe2000c7a1270 */
[----:B------:R-:W-:Y:S02]  /*2e750*/  ULDC UR4, c[0x0][0x22c] ;  /* 0x00008b0000047ab9 */ /* 0x000fe40000000800 */
[----:B------:R-:W-:Y:S01]  /*2e760*/  ISETP.LT.AND P4, PT, R53, UR4, !P0 ;  /* 0x0000000435007c0c */ /* 0x000fe2000c781270 */
[----:B------:R-:W-:Y:S01]  /*2e770*/  ULDC UR4, c[0x0][0x22c] ;  /* 0x00008b0000047ab9 */ /* 0x000fe20000000800 */
[C---:B0-----:R-:W-:Y:S01]  /*2e780*/  LEA R4, P6, R44.reuse, R2, 0x1 ;  /* 0x000000022c047211 */ /* 0x041fe200078c08ff */
[----:B------:R-:W2:Y:S03]  /*2e790*/  LDL.LU R53, [R1+0xe3c] ;  /* 0x000e3c0001357983 */ /* 0x000ea60000300800 */
[----:B------:R-:W-:Y:S01]  /*2e7a0*/  LEA.HI.X.SX32 R5, R44, R0, 0x1, P6 ;  /* 0x000000002c057211 */ /* 0x000fe200030f0eff */
[----:B------:R-:W3:Y:S04]  /*2e7b0*/  LDL.LU R52, [R1+0xe38] ;  /* 0x000e380001347983 */ /* 0x000ee80000300800 */
[----:B------:R0:W-:Y:S04]  /*2e7c0*/  @P3 STG.E.U16 desc[UR40][R6.64], R36 ;  /* 0x0000002406003986 */ /* 0x0001e8000c101528 */
[----:B------:R1:W-:Y:S01]  /*2e7d0*/  @P2 STG.E.U16 desc[UR40][R4.64], R37 ;  /* 0x0000002504002986 */ /* 0x0003e2000c101528 */
[----:B------:R-:W-:Y:S01]  /*2e7e0*/  ISETP.LT.AND P3, PT, R47, UR4, !P0 ;  /* 0x000000042f007c0c */ /* 0x000fe2000c761270 */
[----:B------:R-:W-:-:S02]  /*2e7f0*/  ULDC UR4, c[0x0][0x22c] ;  /* 0x00008b0000047ab9 */ /* 0x000fc40000000800 */
[----:B------:R-:W4:Y:S01]  /*2e800*/  LDL.LU R47, [R1+0xe40] ;  /* 0x000e4000012f7983 */ /* 0x000f220000300800 */
[----:B------:R-:W-:Y:S01]  /*2e810*/  ISETP.LT.AND P2, PT, R46, UR4, !P0 ;  /* 0x000000042e007c0c */ /* 0x000fe2000c741270 */
[----:B------:R-:W-:Y:S02]  /*2e820*/  IMAD R44, R130, 0x2, R44 ;  /* 0x00000002822c7824 */ /* 0x000fe400078e022c */
[----:B------:R-:W4:Y:S01]  /*2e830*/  LDL.LU R46, [R1+0xe44] ;  /* 0x000e4400012e7983 */ /* 0x000f220000300800 */
[----:B------:R-:W-:Y:S01]  /*2e840*/  PRMT R38, R38, 0x7632, R38 ;  /* 0x0000763226267816 */ /* 0x000fe20000000026 */
[----:B------:R-:W-:Y:S01]  /*2e850*/  ULDC UR4, c[0x0][0x22c] ;  /* 0x00008b0000047ab9 */ /* 0x000fe20000000800 */
[----:B0-----:R-:W-:Y:S01]  /*2e860*/  IMAD R7, R130, 0x2, R44 ;  /* 0x0000000282077824 */ /* 0x001fe200078e022c */
[----:B-1----:R-:W-:-:S03]  /*2e870*/  LEA R4, P6, R44, R2, 0x1 ;  /* 0x000000022c047211 */ /* 0x002fc600078c08ff */
[----:B------:R-:W-:Y:S01]  /*2e880*/  IMAD R36, R130, 0x2, R7 ;  /* 0x0000000282247824 */ /* 0x000fe200078e0207 */
[----:B------:R-:W-:Y:S02]  /*2e890*/  LEA.HI.X.SX32 R5, R44, R0, 0x1, P6 ;  /* 0x000000002c057211 */ /* 0x000fe400030f0eff */
[----:B------:R-:W-:Y:S01]  /*2e8a0*/  LEA R6, P6, R7, R2, 0x1 ;  /* 0x0000000207067211 */ /* 0x000fe200078c08ff */
[----:B------:R-:W-:Y:S01]  /*2e8b0*/  IMAD R37, R130, 0x2, R36 ;  /* 0x0000000282257824 */ /* 0x000fe200078e0224 */
[----:B------:R-:W-:Y:S01]  /*2e8c0*/  PRMT R39, R39, 0x7632, R39 ;  /* 0x0000763227277816 */ /* 0x000fe20000000027 */
[----:B------:R0:W-:Y:S01]  /*2e8d0*/  @P5 STG.E.U16 desc[UR40][R4.64], R38 ;  /* 0x0000002604005986 */ /* 0x0001e2000c101528 */
[----:B------:R-:W-:-:S05]  /*2e8e0*/  LEA.HI.X.SX32 R7, R7, R0, 0x1, P6 ;  /* 0x0000000007077211 */ /* 0x000fca00030f0eff */
[----:B------:R1:W-:Y:S01]  /*2e8f0*/  @P4 STG.E.U16 desc[UR40][R6.64], R39 ;  /* 0x0000002706004986 */ /* 0x0003e2000c101528 */
[----:B0-----:R-:W-:-:S04]  /*2e900*/  LEA R4, P6, R36, R2, 0x1 ;  /* 0x0000000224047211 */ /* 0x001fc800078c08ff */
[----:B------:R-:W-:Y:S02]  /*2e910*/  LEA.HI.X.SX32 R5, R36, R0, 0x1, P6 ;  /* 0x0000000024057211 */ /* 0x000fe400030f0eff */
[----:B-1----:R-:W-:Y:S01]  /*2e920*/  LEA R6, P6, R37, R2, 0x1 ;  /* 0x0000000225067211 */ /* 0x002fe200078c08ff */
[----:B------:R-:W-:-:S03]  /*2e930*/  IMAD R36, R130, 0x2, R37 ;  /* 0x0000000282247824 */ /* 0x000fc600078e0225 */
[----:B------:R-:W-:Y:S01]  /*2e940*/  LEA.HI.X.SX32 R7, R37, R0, 0x1, P6 ;  /* 0x0000000025077211 */ /* 0x000fe200030f0eff */
[----:B------:R0:W-:Y:S01]  /*2e950*/  @P3 STG.E.U16 desc[UR40][R4.64], R28 ;  /* 0x0000001c04003986 */ /* 0x0001e2000c101528 */
[----:B------:R-:W-:Y:S01]  /*2e960*/  ISETP.LT.AND P5, PT, R45, UR4, !P0 ;  /* 0x000000042d007c0c */ /* 0x000fe2000c7a1270 */
[----:B------:R-:W-:Y:S02]  /*2e970*/  ULDC UR4, c[0x0][0x22c] ;  /* 0x00008b0000047ab9 */ /* 0x000fe40000000800 */
[----:B------:R1:W-:Y:S04]  /*2e980*/  @P2 STG.E.U16 desc[UR40][R6.64], R29 ;  /* 0x0000001d06002986 */ /* 0x0003e8000c101528 */
[----:B------:R-:W4:Y:S01]  /*2e990*/  LDL.LU R45, [R1+0xe48] ;  /* 0x000e4800012d7983 */ /* 0x000f220000300800 */
[----:B0-----:R-:W-:-:S03]  /*2e9a0*/  LEA R4, P6, R36, R2, 0x1 ;  /* 0x0000000224047211 */ /* 0x001fc600078c08ff */
[----:B------:R-:W4:Y:S01]  /*2e9b0*/  LDL.LU R44, [R1+0xe58] ;  /* 0x000e5800012c7983 */ /* 0x000f220000300800 */
[----:B-1----:R-:W-:Y:S01]  /*2e9c0*/  IMAD R7, R130, 0x2, R36 ;  /* 0x0000000282077824 */ /* 0x002fe200078e0224 */
[----:B------:R-:W-:Y:S02]  /*2e9d0*/  LEA.HI.X.SX32 R5, R36, R0, 0x1, P6 ;  /* 0x0000000024057211 */ /* 0x000fe400030f0eff */
[----:B------:R-:W4:Y:S01]  /*2e9e0*/  LDL.LU R38, [R1+0xe54] ;  /* 0x000e540001267983 */ /* 0x000f220000300800 */
[C---:B------:R-:W-:Y:S01]  /*2e9f0*/  IMAD R36, R130.reuse, 0x2, R7 ;  /* 0x0000000282247824 */ /* 0x040fe200078e0207 */
[C---:B------:R-:W-:Y:S02]  /*2ea00*/  LEA R6, P6, R7.reuse, R2, 0x1 ;  /* 0x0000000207067211 */ /* 0x040fe400078c08ff */
[----:B------:R0:W-:Y:S02]  /*2ea10*/  @P5 STG.E.U16 desc[UR40][R4.64], R30 ;  /* 0x0000001e04005986 */ /* 0x0001e4000c101528 */
[----:B------:R-:W-:Y:S01]  /*2ea20*/  LEA.HI.X.SX32 R7, R7, R0, 0x1, P6 ;  /* 0x0000000007077211 */ /* 0x000fe200030f0eff */
[----:B------:R-:W-:Y:S01]  /*2ea30*/  IMAD R37, R130, 0x2, R36 ;  /* 0x0000000282257824 */ /* 0x000fe200078e0224 */
[----:B0-----:R-:W-:-:S04]  /*2ea40*/  LEA R4, P6, R36, R2, 0x1 ;  /* 0x0000000224047211 */ /* 0x001fc800078c08ff */
[----:B------:R-:W-:Y:S02]  /*2ea50*/  LEA.HI.X.SX32 R5, R36, R0, 0x1, P6 ;  /* 0x0000000024057211 */ /* 0x000fe400030f0eff */
[----:B--2---:R-:W-:Y:S01]  /*2ea60*/  ISETP.LT.AND P4, PT, R53, UR4, !P0 ;  /* 0x0000000435007c0c */ /* 0x004fe2000c781270 */
[----:B------:R-:W-:Y:S02]  /*2ea70*/  ULDC UR4, c[0x0][0x22c] ;  /* 0x00008b0000047ab9 */ /* 0x000fe40000000800 */
[----:B---3--:R-:W-:Y:S01]  /*2ea80*/  ISETP.LT.AND P3, PT, R52, UR4, !P0 ;  /* 0x0000000434007c0c */ /* 0x008fe2000c761270 */
[----:B------:R-:W-:Y:S02]  /*2ea90*/  ULDC UR4, c[0x0][0x22c] ;  /* 0x00008b0000047ab9 */ /* 0x000fe40000000800 */
[----:B----4-:R-:W-:Y:S01]  /*2eaa0*/  ISETP.LT.AND P2, PT, R47, UR4, !P0 ;  /* 0x000000042f007c0c */ /* 0x010fe2000c741270 */
[----:B------:R-:W-:Y:S02]  /*2eab0*/  ULDC UR4, c[0x0][0x22c] ;  /* 0x00008b0000047ab9 */ /* 0x000fe40000000800 */
[----:B------:R-:W-:-:S04]  /*2eac0*/  ISETP.LT.AND P5, PT, R46, UR4, !P0 ;  /* 0x000000042e007c0c */ /* 0x000fc8000c7a1270 */
[----:B------:R0:W-:Y:S01]  /*2ead0*/  @P4 STG.E.U16 desc[UR40][R6.64], R31 ;  /* 0x0000001f06004986 */ /* 0x0001e2000c101528 */
[----:B------:R-:W-:Y:S01]  /*2eae0*/  PRMT R28, R28, 0x7632, R28 ;  /* 0x000076321c1c7816 */ /* 0x000fe2000000001c */
[----:B------:R-:W-:Y:S01]  /*2eaf0*/  IMAD R39, R130, 0x2, R37 ;  /* 0x0000000282277824 */ /* 0x000fe200078e0225 */
[----:B------:R-:W-:Y:S01]  /*2eb00*/  ULDC UR4, c[0x0][0x22c] ;  /* 0x00008b0000047ab9 */ /* 0x000fe20000000800 */
[----:B------:R-:W2:Y:S04]  /*2eb10*/  LDL.LU R46, [R1+0xe5c] ;  /* 0x000e5c00012e7983 */ /* 0x000ea80000300800 */
[----:B------:R-:W3:Y:S01]  /*2eb20*/  LDL.LU R36, [R1+0xe60] ;  /* 0x000e600001247983 */ /* 0x000ee20000300800 */
[----:B0-----:R-:W-:-:S03]  /*2eb30*/  LEA R6, P6, R37, R2, 0x1 ;  /* 0x0000000225067211 */ /* 0x001fc600078c08ff */
[----:B------:R0:W-:Y:S01]  /*2eb40*/  @P3 STG.E.U16 desc[UR40][R4.64], R28 ;  /* 0x0000001c04003986 */ /* 0x0001e2000c101528 */
[----:B------:R-:W-:Y:S02]  /*2eb50*/  LEA.HI.X.SX32 R7, R37, R0, 0x1, P6 ;  /* 0x0000000025077211 */ /* 0x000fe400030f0eff */
[----:B------:R-:W-:Y:S02]  /*2eb60*/  PRMT R30, R30, 0x7632, R30 ;  /* 0x000076321e1e7816 */ /* 0x000fe4000000001e */
[----:B0-----:R-:W-:Y:S02]  /*2eb70*/  PRMT R5, R29, 0x7632, R5 ;  /* 0x000076321d057816 */ /* 0x001fe40000000005 */
[----:B------:R-:W-:-:S03]  /*2eb80*/  LEA R4, P6, R39, R2, 0x1 ;  /* 0x0000000227047211 */ /* 0x000fc600078c08ff */
[----:B------:R0:W-:Y:S01]  /*2eb90*/  @P2 STG.E.U16 desc[UR40][R6.64], R5 ;  /* 0x0000000506002986 */ /* 0x0001e2000c101528 */
[----:B------:R-:W-:Y:S02]  /*2eba0*/  PRMT R28, R31, 0x7632, R28 ;  /* 0x000076321f1c7816 */ /* 0x000fe4000000001c */
[----:B0-----:R-:W-:Y:S01]  /*2ebb0*/  LEA.HI.X.SX32 R5, R39, R0, 0x1, P6 ;  /* 0x0000000027057211 */ /* 0x001fe200030f0eff */
[----:B------:R-:W-:Y:S01]  /*2ebc0*/  IMAD R39, R130, 0x2, R39 ;  /* 0x0000000282277824 */ /* 0x000fe200078e0227 */
[----:B------:R-:W-:Y:S01]  /*2ebd0*/  ISETP.LT.AND P4, PT, R45, UR4, !P0 ;  /* 0x000000042d007c0c */ /* 0x000fe2000c781270 */
[----:B------:R-:W-:Y:S01]  /*2ebe0*/  ULDC UR4, c[0x0][0x22c] ;  /* 0x00008b0000047ab9 */ /* 0x000fe20000000800 */
[----:B------:R-:W4:Y:S01]  /*2ebf0*/  LDL.LU R45, [R1+0xe68] ;  /* 0x000e6800012d7983 */ /* 0x000f220000300800 */
[----:B------:R-:W-:Y:S01]  /*2ec00*/  ISETP.LT.AND P3, PT, R44, UR4, !P0 ;  /* 0x000000042c007c0c */ /* 0x000fe2000c761270 */
[----:B------:R-:W-:Y:S02]  /*2ec10*/  ULDC UR4, c[0x0][0x22c] ;  /* 0x00008b0000047ab9 */ /* 0x000fe40000000800 */
[----:B------:R0:W-:Y:S04]  /*2ec20*/  @P5 STG.E.U16 desc[UR40][R4.64], R30 ;  /* 0x0000001e04005986 */ /* 0x0001e8000c101528 */
[----:B------:R-:W4:Y:S01]  /*2ec30*/  LDL.LU R44, [R1+0xe64] ;  /* 0x000e6400012c7983 */ /* 0x000f220000300800 */
[----:B------:R-:W-:Y:S01]  /*2ec40*/  ISETP.LT.AND P2, PT, R38, UR4, !P0 ;  /* 0x0000000426007c0c */ /* 0x000fe2000c741270 */
[----:B------:R-:W-:-:S02]  /*2ec50*/  ULDC UR4, c[0x0][0x22c] ;  /* 0x00008b0000047ab9 */ /* 0x000fc40000000800 */
[----:B------:R-:W4:Y:S01]  /*2ec60*/  LDL.LU R38, [R1+0xe6c] ;  /* 0x000e6c0001267983 */ /* 0x000f220000300800 */
[----:B0-----:R-:W-:-:S03]  /*2ec70*/  LEA R4, P6, R39, R2, 0x1 ;  /* 0x0000000227047211 */ /* 0x001fc600078c08ff */
[----:B------:R-:W4:Y:S01]  /*2ec80*/  LDL.LU R37, [R1+0xe70] ;  /* 0x000e700001257983 */ /* 0x000f220000300800 */
[----:B------:R-:W-:-:S05]  /*2ec90*/  LEA.HI.X.SX32 R5, R39, R0, 0x1, P6 ;  /* 0x0000000027057211 */ /* 0x000fca00030f0eff */
[----:B------:R0:W-:Y:S01]  /*2eca0*/  @P4 STG.E.U16 desc[UR40][R4.64], R28 ;  /* 0x0000001c04004986 */ /* 0x0001e2000c101528 */
[----:B--2---:R-:W-:Y:S01]  /*2ecb0*/  ISETP.LT.AND P5, PT, R46, UR4, !P0 ;  /* 0x000000042e007c0c */ /* 0x004fe2000c7a1270 */
[----:B------:R-:W-:Y:S02]  /*2ecc0*/  ULDC UR4, c[0x0][0x22c] ;  /* 0x00008b0000047ab9 */ /* 0x000fe40000000800 */
[----:B---3--:R-:W-:Y:S01]  /*2ecd0*/  ISETP.LT.AND P4, PT, R36, UR4, !P0 ;  /* 0x0000000424007c0c */ /* 0x008fe2000c781270 */
[----:B------:R-:W-:Y:S01]  /*2ece0*/  IMAD R29, R130, 0x2, R39 ;  /* 0x00000002821d7824 */ /* 0x000fe200078e0227 */
[----:B------:R-:W2:Y:S01]  /*2ecf0*/  LDL.LU R36, [R1+0xe7c] ;  /* 0x000e7c0001247983 */ /* 0x000ea20000300800 */
[----:B------:R-:W-:-:S03]  /*2ed00*/  ULDC UR4, c[0x0][0x22c] ;  /* 0x00008b0000047ab9 */ /* 0x000fc60000000800 */
[----:B------:R-:W3:Y:S01]  /*2ed10*/  LDL.LU R30, [R1+0xe80] ;  /* 0x000e8000011e7983 */ /* 0x000ee20000300800 */
[C---:B------:R-:W-:Y:S01]  /*2ed20*/  LEA R6, P6, R29.reuse, R2, 0x1 ;  /* 0x000000021d067211 */ /* 0x040fe200078c08ff */
[C---:B------:R-:W-:Y:S02]  /*2ed30*/  IMAD R31, R130.reuse, 0x2, R29 ;  /* 0x00000002821f7824 */ /* 0x040fe400078e021d */
[----:B------:R-:W3:Y:S01]  /*2ed40*/  LDL.LU R39, [R1+0xe84] ;  /* 0x000e840001277983 */ /* 0x000ee20000300800 */
[----:B------:R-:W-:Y:S01]  /*2ed50*/  LEA.HI.X.SX32 R7, R29, R0, 0x1, P6 ;  /* 0x000000001d077211 */ /* 0x000fe200030f0eff */
[----:B------:R-:W-:Y:S01]  /*2ed60*/  IMAD R29, R130, 0x2, R31 ;  /* 0x00000002821d7824 */ /* 0x000fe200078e021f */
[----:B0-----:R-:W-:-:S03]  /*2ed70*/  LEA R4, P6, R31, R2, 0x1 ;  /* 0x000000021f047211 */ /* 0x001fc600078c08ff */
[----:B------:R0:W-:Y:S01]  /*2ed80*/  @P3 STG.E.U16 desc[UR40][R6.64], R20 ;  /* 0x0000001406003986 */ /* 0x0001e2000c101528 */
[----:B------:R-:W-:Y:S01]  /*2ed90*/  LEA.HI.X.SX32 R5, R31, R0, 0x1, P6 ;  /* 0x000000001f057211 */ /* 0x000fe200030f0eff */
[----:B------:R-:W-:-:S04]  /*2eda0*/  IMAD R31, R130, 0x2, R29 ;  /* 0x00000002821f7824 */ /* 0x000fc800078e021d */
[----:B------:R1:W-:Y:S01]  /*2edb0*/  @P2 STG.E.U16 desc[UR40][R4.64], R21 ;  /* 0x0000001504002986 */ /* 0x0003e2000c101528 */
[----:B0-----:R-:W-:-:S04]  /*2edc0*/  LEA R6, P6, R29, R2, 0x1 ;  /* 0x000000021d067211 */ /* 0x001fc800078c08ff */
[----:B------:R-:W-:Y:S01]  /*2edd0*/  LEA.HI.X.SX32 R7, R29, R0, 0x1, P6 ;  /* 0x000000001d077211 */ /* 0x000fe200030f0eff */
[----:B------:R-:W-:Y:S01]  /*2ede0*/  IMAD R29, R130, 0x2, R31 ;  /* 0x00000002821d7824 */ /* 0x000fe200078e021f */
[----:B-1----:R-:W-:-:S03]  /*2edf0*/  LEA R4, P6, R31, R2, 0x1 ;  /* 0x000000021f047211 */ /* 0x002fc600078c08ff */
[----:B------:R0:W-:Y:S01]  /*2ee00*/  @P5 STG.E.U16 desc[UR40][R6.64], R22 ;  /* 0x0000001606005986 */ /* 0x0001e2000c101528 */
[----:B----4-:R-:W-:Y:S01]  /*2ee10*/  ISETP.LT.AND P3, PT, R45, UR4, !P0 ;  /* 0x000000042d007c0c */ /* 0x010fe2000c761270 */
[----:B------:R-:W-:Y:S01]  /*2ee20*/  ULDC UR4, c[0x0][0x22c] ;  /* 0x00008b0000047ab9 */ /* 0x000fe20000000800 */
[----:B------:R-:W-:Y:S01]  /*2ee30*/  LEA.HI.X.SX32 R5, R31, R0, 0x1, P6 ;  /* 0x000000001f057211 */ /* 0x000fe200030f0eff */
[----:B------:R-:W-:Y:S01]  /*2ee40*/  IMAD R31, R130, 0x2, R29 ;  /* 0x00000002821f7824 */ /* 0x000fe200078e021d */
[----:B------:R-:W-:Y:S01]  /*2ee50*/  ISETP.LT.AND P2, PT, R44, UR4, !P0 ;  /* 0x000000042c007c0c */ /* 0x000fe2000c741270 */
[----:B------:R-:W-:Y:S01]  /*2ee60*/  ULDC UR4, c[0x0][0x22c] ;  /* 0x00008b0000047ab9 */ /* 0x000fe20000000800 */
[C---:B0-----:R-:W-:Y:S01]  /*2ee70*/  LEA R6, P6, R29.reuse, R2, 0x1 ;  /* 0x000000021d067211 */ /* 0x041fe200078c08ff */
[----:B------:R0:W-:Y:S01]  /*2ee80*/  @P4 STG.E.U16 desc[UR40][R4.64], R23 ;  /* 0x0000001704004986 */ /* 0x0001e2000c101528 */
[----:B------:R-:W-:Y:S01]  /*2ee90*/  ISETP.LT.AND P5, PT, R38, UR4, !P0 ;  /* 0x0000000426007c0c */ /* 0x000fe2000c7a1270 */
[----:B------:R-:W-:Y:S01]  /*2eea0*/  ULDC UR4, c[0x0][0x22c] ;  /* 0x00008b0000047ab9 */ /* 0x000fe20000000800 */
[----:B------:R-:W-:Y:S01]  /*2eeb0*/  LEA.HI.X.SX32 R7, R29, R0, 0x1, P6 ;  /* 0x000000001d077211 */ /* 0x000fe200030f0eff */
[----:B------:R-:W4:Y:S01]  /*2eec0*/  LDL.LU R38, [R1+0xe8c] ;  /* 0x000e8c0001267983 */ /* 0x000f220000300800 */
[----:B------:R-:W-:-:S02]  /*2eed0*/  PRMT R20, R20, 0x7632, R20 ;  /* 0x0000763214147816 */ /* 0x000fc40000000014 */
[----:B------:R-:W-:Y:S01]  /*2eee0*/  ISETP.LT.AND P4, PT, R37, UR4, !P0 ;  /* 0x0000000425007c0c */ /* 0x000fe2000c781270 */
[----:B------:R-:W-:Y:S01]  /*2eef0*/  ULDC UR4, c[0x0][0x22c] ;  /* 0x00008b0000047ab9 */ /* 0x000fe20000000800 */
[----:B------:R-:W-:Y:S01]  /*2ef00*/  PRMT R22, R21, 0x7632, R22 ;  /* 0x0000763215167816 */ /* 0x000fe20000000016 */
[----:B------:R-:W4:Y:S01]  /*2ef10*/  LDL.LU R37, [R1+0xe88] ;  /* 0x000e880001257983 */ /* 0x000f220000300800 */
[----:B0-----:R-:W-:-:S03]  /*2ef20*/  LEA R4, P6, R31, R2, 0x1 ;  /* 0x000000021f047211 */ /* 0x001fc600078c08ff */
[----:B------:R0:W-:Y:S01]  /*2ef30*/  @P3 STG.E.U16 desc[UR40][R6.64], R20 ;  /* 0x0000001406003986 */ /* 0x0001e2000c101528 */
[----:B------:R-:W-:-:S05]  /*2ef40*/  LEA.HI.X.SX32 R5, R31, R0, 0x1, P6 ;  /* 0x000000001f057211 */ /* 0x000fca00030f0eff */
[----:B------:R1:W-:Y:S01]  /*2ef50*/  @P2 STG.E.U16 desc[UR40][R4.64], R22 ;  /* 0x0000001604002986 */ /* 0x0003e2000c101528 */
[----:B--2---:R-:W-:Y:S01]  /*2ef60*/  ISETP.LT.AND P3, PT, R36, UR4, !P0 ;  /* 0x0000000424007c0c */ /* 0x004fe2000c761270 */
[----:B------:R-:W-:Y:S02]  /*2ef70*/  ULDC UR4, c[0x0][0x22c] ;  /* 0x00008b0000047ab9 */ /* 0x000fe40000000800 */
[----:B------:R-:W2:Y:S01]  /*2ef80*/  LDL.LU R36, [R1+0xe90] ;  /* 0x000e900001247983 */ /* 0x000ea20000300800 */
[----:B---3--:R-:W-:Y:S01]  /*2ef90*/  ISETP.LT.AND P2, PT, R30, UR4, !P0 ;  /* 0x000000041e007c0c */ /* 0x008fe2000c741270 */
[----:B------:R-:W-:Y:S02]  /*2efa0*/  IMAD R31, R130, 0x2, R31 ;  /* 0x00000002821f7824 */ /* 0x000fe400078e021f */
[----:B------:R-:W3:Y:S01]  /*2efb0*/  LDL.LU R30, [R1+0xe94] ;  /* 0x000e9400011e7983 */ /* 0x000ee20000300800 */
[----:B------:R-:W-:Y:S01]  /*2efc0*/  PRMT R28, R22, 0x7632, R28 ;  /* 0x00007632161c7816 */ /* 0x000fe2000000001c */
[----:B------:R-:W-:-:S02]  /*2efd0*/  ULDC UR4, c[0x0][0x22c] ;  /* 0x00008b0000047ab9 */ /* 0x000fc40000000800 */
[----:B0-----:R-:W3:Y:S01]  /*2efe0*/  LDL.LU R20, [R1+0xe98] ;  /* 0x000e980001147983 */ /* 0x001ee20000300800 */
[----:B-1----:R-:W-:Y:S01]  /*2eff0*/  LEA R4, P6, R31, R2, 0x1 ;  /* 0x000000021f047211 */ /* 0x002fe200078c08ff */
[C---:B------:R-:W-:Y:S01]  /*2f000*/  IMAD R21, R130.reuse, 0x2, R31 ;  /* 0x0000000282157824 */ /* 0x040fe200078e021f */
[----:B------:R-:W-:Y:S02]  /*2f010*/  PRMT R29, R23, 0x7632, R29 ;  /* 0x00007632171d7816 */ /* 0x000fe4000000001d */
[----:B------:R-:W-:Y:S01]  /*2f020*/  LEA.HI.X.SX32 R5, R31, R0, 0x1, P6 ;  /* 0x000000001f057211 */ /* 0x000fe200030f0eff */
[----:B------:R-:W-:Y:S01]  /*2f030*/  IMAD R23, R130, 0x2, R21 ;  /* 0x0000000282177824 */ /* 0x000fe200078e0215 */
[----:B------:R-:W-:-:S03]  /*2f040*/  LEA R6, P6, R21, R2, 0x1 ;  /* 0x0000000215067211 */ /* 0x000fc600078c08ff */
[----:B------:R0:W-:Y:S01]  /*2f050*/  @P5 STG.E.U16 desc[UR40][R4.64], R28 ;  /* 0x0000001c04005986 */ /* 0x0001e2000c101528 */
[----:B------:R-:W-:Y:S01]  /*2f060*/  LEA.HI.X.SX32 R7, R21, R0, 0x1, P6 ;  /* 0x0000000015077211 */ /* 0x000fe200030f0eff */
[----:B------:R-:W-:-:S04]  /*2f070*/  IMAD R21, R130, 0x2, R23 ;  /* 0x0000000282157824 */ /* 0x000fc800078e0217 */
[----:B------:R1:W-:Y:S01]  /*2f080*/  @P4 STG.E.U16 desc[UR40][R6.64], R29 ;  /* 0x0000001d06004986 */ /* 0x0003e2000c101528 */
[----:B0-----:R-:W-:-:S03]  /*2f090*/  LEA R4, P6, R23, R2, 0x1 ;  /* 0x0000000217047211 */ /* 0x001fc600078c08ff */
[----:B------:R-:W3:Y:S01]  /*2f0a0*/  LDL.LU R28, [R1+0xea8] ;  /* 0x000ea800011c7983 */ /* 0x000ee20000300800 */
[----:B------:R-:W-:Y:S01]  /*2f0b0*/  LEA.HI.X.SX32 R5, R23, R0, 0x1, P6 ;  /* 0x0000000017057211 */ /* 0x000fe200030f0eff */
[C---:B------:R-:W-:Y:S01]  /*2f0c0*/  IMAD R23, R130.reuse, 0x2, R21 ;  /* 0x0000000282177824 */ /* 0x040fe200078e0215 */
[----:B-1----:R-:W-:Y:S01]  /*2f0d0*/  LEA R6, P6, R21, R2, 0x1 ;  /* 0x0000000215067211 */ /* 0x002fe200078c08ff */
[----:B------:R-:W3:Y:S01]  /*2f0e0*/  LDL.LU R22, [R1+0xea4] ;  /* 0x000ea40001167983 */ /* 0x000ee20000300800 */
[----:B------:R-:W-:Y:S01]  /*2f0f0*/  ISETP.LT.AND P5, PT, R39, UR4, !P0 ;  /* 0x0000000427007c0c */ /* 0x000fe2000c7a1270 */
[----:B------:R-:W-:Y:S01]  /*2f100*/  ULDC UR4, c[0x0][0x22c] ;  /* 0x00008b0000047ab9 */ /* 0x000fe20000000800 */
[----:B------:R-:W-:Y:S01]  /*2f110*/  LEA.HI.X.SX32 R7, R21, R0, 0x1, P6 ;  /* 0x0000000015077211 */ /* 0x000fe200030f0eff */
[----:B------:R0:W-:Y:S01]  /*2f120*/  @P3 STG.E.U16 desc[UR40][R4.64], R16 ;  /* 0x0000001004003986 */ /* 0x0001e2000c101528 */
[----:B------:R-:W-:-:S03]  /*2f130*/  IMAD R21, R130, 0x2, R23 ;  /* 0x0000000282157824 */ /* 0x000fc600078e0217 */
[----:B------:R1:W-:Y:S01]  /*2f140*/  @P2 STG.E.U16 desc[UR40][R6.64], R17 ;  /* 0x0000001106002986 */ /* 0x0003e2000c101528 */
[----:B----4-:R-:W-:Y:S01]  /*2f150*/  ISETP.LT.AND P4, PT, R38, UR4, !P0 ;  /* 0x0000000426007c0c */ /* 0x010fe2000c781270 */
[----:B------:R-:W-:Y:S01]  /*2f160*/  ULDC UR4, c[0x0][0x22c] ;  /* 0x00008b0000047ab9 */ /* 0x000fe20000000800 */
[----:B0-----:R-:W-:-:S04]  /*2f170*/  LEA R4, P6, R23, R2, 0x1 ;  /* 0x0000000217047211 */ /* 0x001fc800078c08ff */
[----:B------:R-:W-:Y:S02]  /*2f180*/  LEA.HI.X.SX32 R5, R23, R0, 0x1, P6 ;  /* 0x0000000017057211 */ /* 0x000fe400030f0eff */
[----:B-1----:R-:W-:Y:S02]  /*2f190*/  LEA R6, P6, R21, R2, 0x1 ;  /* 0x0000000215067211 */ /* 0x002fe400078c08ff */
[----:B------:R-:W-:Y:S01]  /*2f1a0*/  ISETP.LT.AND P3, PT, R37, UR4, !P0 ;  /* 0x0000000425007c0c */ /* 0x000fe2000c761270 */
[----:B------:R-:W-:Y:S01]  /*2f1b0*/  ULDC UR4, c[0x0][0x22c] ;  /* 0x00008b0000047ab9 */ /* 0x000fe20000000800 */
[----:B------:R-:W-:Y:S01]  /*2f1c0*/  LEA.HI.X.SX32 R7, R21, R0, 0x1, P6 ;  /* 0x0000000015077211 */ /* 0x000fe200030f0eff */
[----:B------:R0:W-:Y:S04]  /*2f1d0*/  @P5 STG.E.U16 desc[UR40][R4.64], R18 ;  /* 0x0000001204005986 */ /* 0x0001e8000c101528 */
[----:B------:R1:W-:Y:S01]  /*2f1e0*/  @P4 STG.E.U16 desc[UR40][R6.64], R19 ;  /* 0x0000001306004986 */ /* 0x0003e2000c101528 */
[----:B--2---:R-:W-:Y:S01]  /*2f1f0*/  ISETP.LT.AND P2, PT, R36, UR4, !P0 ;  /* 0x0000000424007c0c */ /* 0x004fe2000c741270 */
[----:B------:R-:W-:-:S02]  /*2f200*/  ULDC UR4, c[0x0][0x22c] ;  /* 0x00008b0000047ab9 */ /* 0x000fc40000000800 */
[----:B---3--:R-:W-:Y:S01]  /*2f210*/  ISETP.LT.AND P5, PT, R30, UR4, !P0 ;  /* 0x000000041e007c0c */ /* 0x008fe2000c7a1270 */
[----:B------:R-:W-:Y:S01]  /*2f220*/  ULDC UR4, c[0x0][0x22c] ;  /* 0x00008b0000047ab9 */ /* 0x000fe20000000800 */
[----:B------:R-:W2:Y:S01]  /*2f230*/  LDL.LU R30, [R1+0xeac] ;  /* 0x000eac00011e7983 */ /* 0x000ea20000300800 */
[----:B------:R-:W-:Y:S01]  /*2f240*/  ISETP.LT.AND P4, PT, R20, UR4, !P0 ;  /* 0x0000000414007c0c */ /* 0x000fe2000c781270 */
[----:B------:R-:W-:Y:S02]  /*2f250*/  IMAD R23, R130, 0x2, R21 ;  /* 0x0000000282177824 */ /* 0x000fe400078e0215 */
[----:B------:R-:W3:Y:S01]  /*2f260*/  LDL.LU R20, [R1+0xeb0] ;  /* 0x000eb00001147983 */ /* 0x000ee20000300800 */
[----:B------:R-:W-:Y:S01]  /*2f270*/  PRMT R16, R16, 0x7632, R16 ;  /* 0x0000763210107816 */ /* 0x000fe20000000010 */
[----:B------:R-:W-:Y:S01]  /*2f280*/  ULDC UR4, c[0x0][0x22c] ;  /* 0x00008b0000047ab9 */ /* 0x000fe20000000800 */
[C---:B------:R-:W-:Y:S01]  /*2f290*/  IMAD R21, R130.reuse, 0x2, R23 ;  /* 0x0000000282157824 */ /* 0x040fe200078e0217 */
[C---:B0-----:R-:W-:Y:S01]  /*2f2a0*/  LEA R4, P6, R23.reuse, R2, 0x1 ;  /* 0x0000000217047211 */ /* 0x041fe200078c08ff */
[----:B------:R-:W4:Y:S03]  /*2f2b0*/  LDL.LU R29, [R1+0xeb8] ;  /* 0x000eb800011d7983 */ /* 0x000f260000300800 */
[----:B------:R-:W-:Y:S01]  /*2f2c0*/  LEA.HI.X.SX32 R5, R23, R0, 0x1, P6 ;  /* 0x0000000017057211 */ /* 0x000fe200030f0eff */
[----:B------:R-:W-:Y:S01]  /*2f2d0*/  IMAD R23, R130, 0x2, R21 ;  /* 0x0000000282177824 */ /* 0x000fe200078e0215 */
[----:B-1----:R-:W-:-:S03]  /*2f2e0*/  LEA R6, P6, R21, R2, 0x1 ;  /* 0x0000000215067211 */ /* 0x002fc600078c08ff */
[----:B------:R0:W-:Y:S01]  /*2f2f0*/  @P3 STG.E.U16 desc[UR40][R4.64], R16 ;  /* 0x0000001004003986 */ /* 0x0001e2000c101528 */
[----:B------:R-:W-:Y:S02]  /*2f300*/  LEA.HI.X.SX32 R7, R21, R0, 0x1, P6 ;  /* 0x0000000015077211 */ /* 0x000fe400030f0eff */
[----:B------:R-:W-:Y:S02]  /*2f310*/  PRMT R18, R18, 0x7632, R18 ;  /* 0x0000763212127816 */ /* 0x000fe40000000012 */
[----:B0-----:R-:W-:Y:S02]  /*2f320*/  PRMT R5, R17, 0x7632, R5 ;  /* 0x0000763211057816 */ /* 0x001fe40000000005 */
[----:B------:R-:W-:-:S03]  /*2f330*/  LEA R4, P6, R23, R2, 0x1 ;  /* 0x0000000217047211 */ /* 0x000fc600078c08ff */
[----:B------:R0:W-:Y:S01]  /*2f340*/  @P2 STG.E.U16 desc[UR40][R6.64], R5 ;  /* 0x0000000506002986 */ /* 0x0001e2000c101528 */
[----:B------:R-:W-:Y:S01]  /*2f350*/  ISETP.LT.AND P3, PT, R28, UR4, !P0 ;  /* 0x000000041c007c0c */ /* 0x000fe2000c761270 */
[----:B------:R-:W-:Y:S02]  /*2f360*/  ULDC UR4, c[0x0][0x22c] ;  /* 0x00008b0000047ab9 */ /* 0x000fe40000000800 */
[----:B------:R-:W4:Y:S01]  /*2f370*/  LDL.LU R28, [R1+0xeb4] ;  /* 0x000eb400011c7983 */ /* 0x000f220000300800 */
[----:B0-----:R-:W-:Y:S01]  /*2f380*/  LEA.HI.X.SX32 R5, R23, R0, 0x1, P6 ;  /* 0x0000000017057211 */ /* 0x001fe200030f0eff */
[----:B------:R-:W-:-:S04]  /*2f390*/  IMAD R23, R130, 0x2, R23 ;  /* 0x0000000282177824 */ /* 0x000fc800078e0217 */
[----:B------:R0:W-:Y:S01]  /*2f3a0*/  @P5 STG.E.U16 desc[UR40][R4.64], R18 ;  /* 0x0000001204005986 */ /* 0x0001e2000c101528 */
[----:B------:R-:W-:Y:S01]  /*2f3b0*/  ISETP.LT.AND P2, PT, R22, UR4, !P0 ;  /* 0x0000000416007c0c */ /* 0x000fe2000c741270 */
[----:B------:R-:W-:Y:S01]  /*2f3c0*/  ULDC UR4, c[0x0][0x22c] ;  /* 0x00008b0000047ab9 */ /* 0x000fe20000000800 */
[----:B------:R-:W-:Y:S01]  /*2f3d0*/  PRMT R16, R19, 0x7632, R16 ;  /* 0x0000763213107816 */ /* 0x000fe20000000010 */
[----:B------:R-:W4:Y:S04]  /*2f3e0*/  LDL.LU R22, [R1+0xebc] ;  /* 0x000ebc0001167983 */ /* 0x000f280000300800 */
[----:B------:R-:W4:Y:S01]  /*2f3f0*/  LDL.LU R21, [R1+0xec0] ;  /* 0x000ec00001157983 */ /* 0x000f220000300800 */
[----:B0-----:R-:W-:-:S04]  /*2f400*/  LEA R4, P6, R23, R2, 0x1 ;  /* 0x0000000217047211 */ /* 0x001fc800078c08ff */
        /* <DEDUP_REMOVED lines=21> */
[C---:B------:R-:W-:Y:S01]  /*2f560*/  IMAD R17, R130.reuse, 0x2, R19 ;  /* 0x0000000282117824 */ /* 0x040fe200078e0213 */
[----:B-1----:R-:W-:Y:S02]  /*2f570*/  LEA R4, P6, R19, R2, 0x1 ;  /* 0x0000000213047211 */ /* 0x002fe400078c08ff */
[----:B----4-:R-:W-:Y:S01]  /*2f580*/  ISETP.LT.AND P3, PT, R29, UR4, !P0 ;  /* 0x000000041d007c0c */ /* 0x010fe2000c761270 */
[----:B------:R-:W-:Y:S01]  /*2f590*/  ULDC UR4, c[0x0][0x22c] ;  /* 0x00008b0000047ab9 */ /* 0x000fe20000000800 */
[----:B------:R0:W-:Y:S01]  /*2f5a0*/  @P5 STG.E.U16 desc[UR40][R6.64], R14 ;  /* 0x0000000e06005986 */ /* 0x0001e2000c101528 */
[----:B------:R-:W-:Y:S01]  /*2f5b0*/  LEA.HI.X.SX32 R5, R19, R0, 0x1, P6 ;  /* 0x0000000013057211 */ /* 0x000fe200030f0eff */
[----:B------:R-:W-:Y:S01]  /*2f5c0*/  IMAD R19, R130, 0x2, R17 ;  /* 0x0000000282137824 */ /* 0x000fe200078e0211 */
[----:B------:R-:W-:Y:S01]  /*2f5d0*/  ISETP.LT.AND P2, PT, R28, UR4, !P0 ;  /* 0x000000041c007c0c */ /* 0x000fe2000c741270 */
[----:B------:R-:W-:-:S02]  /*2f5e0*/  ULDC UR4, c[0x0][0x22c] ;  /* 0x00008b0000047ab9 */ /* 0x000fc40000000800 */
[----:B------:R1:W-:Y:S01]  /*2f5f0*/  @P4 STG.E.U16 desc[UR40][R4.64], R15 ;  /* 0x0000000f04004986 */ /* 0x0003e2000c101528 */
[C---:B0-----:R-:W-:Y:S02]  /*2f600*/  LEA R6, P6, R17.reuse, R2, 0x1 ;  /* 0x0000000211067211 */ /* 0x041fe400078c08ff */
[----:B------:R-:W-:Y:S01]  /*2f610*/  ISETP.LT.AND P5, PT, R22, UR4, !P0 ;  /* 0x0000000416007c0c */ /* 0x000fe2000c7a1270 */
[----:B------:R-:W-:Y:S01]  /*2f620*/  ULDC UR4, c[0x0][0x22c] ;  /* 0x00008b0000047ab9 */ /* 0x000fe20000000800 */
[----:B------:R-:W-:Y:S01]  /*2f630*/  LEA.HI.X.SX32 R7, R17, R0, 0x1, P6 ;  /* 0x0000000011077211 */ /* 0x000fe200030f0eff */
[----:B------:R-:W4:Y:S01]  /*2f640*/  LDL.LU R22, [R1+0xedc] ;  /* 0x000edc0001167983 */ /* 0x000f220000300800 */
[----:B-1----:R-:W-:Y:S02]  /*2f650*/  LEA R4, P6, R19, R2, 0x1 ;  /* 0x0000000213047211 */ /* 0x002fe400078c08ff */
[----:B------:R-:W-:Y:S02]  /*2f660*/  PRMT R12, R12, 0x7632, R12 ;  /* 0x000076320c0c7816 */ /* 0x000fe4000000000c */
[----:B------:R-:W-:Y:S01]  /*2f670*/  ISETP.LT.AND P4, PT, R21, UR4, !P0 ;  /* 0x0000000415007c0c */ /* 0x000fe2000c781270 */
[----:B------:R-:W-:Y:S01]  /*2f680*/  ULDC UR4, c[0x0][0x22c] ;  /* 0x00008b0000047ab9 */ /* 0x000fe20000000800 */
[----:B------:R-:W-:Y:S01]  /*2f690*/  PRMT R14, R13, 0x7632, R14 ;  /* 0x000076320d0e7816 */ /* 0x000fe2000000000e */
[----:B------:R-:W4:Y:S01]  /*2f6a0*/  LDL.LU R21, [R1+0xed8] ;  /* 0x000ed80001157983 */ /* 0x000f220000300800 */
[----:B------:R-:W-:-:S03]  /*2f6b0*/  LEA.HI.X.SX32 R5, R19, R0, 0x1, P6 ;  /* 0x0000000013057211 */ /* 0x000fc600030f0eff */
[----:B------:R0:W-:Y:S04]  /*2f6c0*/  @P3 STG.E.U16 desc[UR40][R6.64], R12 ;  /* 0x0000000c06003986 */ /* 0x0001e8000c101528 */
[----:B------:R1:W-:Y:S01]  /*2f6d0*/  @P2 STG.E.U16 desc[UR40][R4.64], R14 ;  /* 0x0000000e04002986 */ /* 0x0003e2000c101528 */
[----:B--2---:R-:W-:Y:S01]  /*2f6e0*/  ISETP.LT.AND P3, PT, R20, UR4, !P0 ;  /* 0x0000000414007c0c */ /* 0x004fe2000c761270 */
[----:B------:R-:W-:Y:S02]  /*2f6f0*/  ULDC UR4, c[0x0][0x22c] ;  /* 0x00008b0000047ab9 */ /* 0x000fe40000000800 */
[----:B------:R-:W2:Y:S01]  /*2f700*/  LDL.LU R20, [R1+0xee0] ;  /* 0x000ee00001147983 */ /* 0x000ea20000300800 */
[----:B---3--:R-:W-:Y:S01]  /*2f710*/  ISETP.LT.AND P2, PT, R18, UR4, !P0 ;  /* 0x0000000412007c0c */ /* 0x008fe2000c741270 */
[----:B------:R-:W-:-:S02]  /*2f720*/  IMAD R19, R130, 0x2, R19 ;  /* 0x0000000282137824 */ /* 0x000fc400078e0213 */
[----:B------:R-:W3:Y:S01]  /*2f730*/  LDL.LU R18, [R1+0xee4] ;  /* 0x000ee40001127983 */ /* 0x000ee20000300800 */
[----:B------:R-:W-:Y:S01]  /*2f740*/  PRMT R16, R14, 0x7632, R16 ;  /* 0x000076320e107816 */ /* 0x000fe20000000010 */
[----:B------:R-:W-:Y:S02]  /*2f750*/  ULDC UR4, c[0x0][0x22c] ;  /* 0x00008b0000047ab9 */ /* 0x000fe40000000800 */
        /* <DEDUP_REMOVED lines=9> */
[----:B------:R-:W-:Y:S01]  /*2f7f0*/  IMAD R13, R130, 0x2, R15 ;  /* 0x00000002820d7824 */ /* 0x000fe200078e020f */
[----:B------:R-:W-:Y:S01]  /*2f800*/  ISETP.LT.AND P5, PT, R23, UR4, !P0 ;  /* 0x0000000417007c0c */ /* 0x000fe2000c7a1270 */
[----:B------:R-:W-:Y:S02]  /*2f810*/  ULDC UR4, c[0x0][0x22c] ;  /* 0x00008b0000047ab9 */ /* 0x000fe40000000800 */
[----:B------:R1:W-:Y:S01]  /*2f820*/  @P4 STG.E.U16 desc[UR40][R6.64], R17 ;  /* 0x0000001106004986 */ /* 0x0003e2000c101528 */
[----:B0-----:R-:W-:-:S03]  /*2f830*/  LEA R4, P6, R15, R2, 0x1 ;  /* 0x000000020f047211 */ /* 0x001fc600078c08ff */
[----:B------:R-:W3:Y:S01]  /*2f840*/  LDL.LU R16, [R1+0xef8] ;  /* 0x000ef80001107983 */ /* 0x000ee20000300800 */
[----:B------:R-:W-:Y:S01]  /*2f850*/  LEA.HI.X.SX32 R5, R15, R0, 0x1, P6 ;  /* 0x000000000f057211 */ /* 0x000fe200030f0eff */
[C---:B------:R-:W-:Y:S01]  /*2f860*/  IMAD R15, R130.reuse, 0x2, R13 ;  /* 0x00000002820f7824 */ /* 0x040fe200078e020d */
[C---:B-1----:R-:W-:Y:S01]  /*2f870*/  LEA R6, P6, R13.reuse, R2, 0x1 ;  /* 0x000000020d067211 */ /* 0x042fe200078c08ff */
[----:B------:R-:W3:Y:S03]  /*2f880*/  LDL.LU R14, [R1+0xef4] ;  /* 0x000ef400010e7983 */ /* 0x000ee60000300800 */
        /* <DEDUP_REMOVED lines=8> */
[----:B------:R-:W-:Y:S01]  /*2f910*/  ISETP.LT.AND P3, PT, R21, UR4, !P0 ;  /* 0x0000000415007c0c */ /* 0x000fe2000c761270 */
[----:B------:R-:W-:Y:S01]  /*2f920*/  ULDC UR4, c[0x0][0x22c] ;  /* 0x00008b0000047ab9 */ /* 0x000fe20000000800 */
[C---:B-1----:R-:W-:Y:S01]  /*2f930*/  LEA R6, P6, R13.reuse, R2, 0x1 ;  /* 0x000000020d067211 */ /* 0x042fe200078c08ff */
[----:B------:R0:W-:Y:S03]  /*2f940*/  @P5 STG.E.U16 desc[UR40][R4.64], R10 ;  /* 0x0000000a04005986 */ /* 0x0001e6000c101528 */
[----:B------:R-:W-:-:S05]  /*2f950*/  LEA.HI.X.SX32 R7, R13, R0, 0x1, P6 ;  /* 0x000000000d077211 */ /* 0x000fca00030f0eff */
[----:B------:R1:W-:Y:S01]  /*2f960*/  @P4 STG.E.U16 desc[UR40][R6.64], R11 ;  /* 0x0000000b06004986 */ /* 0x0003e2000c101528 */
[----:B--2---:R-:W-:Y:S01]  /*2f970*/  ISETP.LT.AND P2, PT, R20, UR4, !P0 ;  /* 0x0000000414007c0c */ /* 0x004fe2000c741270 */
[----:B------:R-:W-:Y:S02]  /*2f980*/  ULDC UR4, c[0x0][0x22c] ;  /* 0x00008b0000047ab9 */ /* 0x000fe40000000800 */
[----:B---3--:R-:W-:Y:S01]  /*2f990*/  ISETP.LT.AND P5, PT, R18, UR4, !P0 ;  /* 0x0000000412007c0c */ /* 0x008fe2000c7a1270 */
[----:B------:R-:W-:Y:S01]  /*2f9a0*/  ULDC UR4, c[0x0][0x22c] ;  /* 0x00008b0000047ab9 */ /* 0x000fe20000000800 */
[----:B------:R-:W2:Y:S01]  /*2f9b0*/  LDL.LU R18, [R1+0xefc] ;  /* 0x000efc0001127983 */ /* 0x000ea20000300800 */
[----:B------:R-:W-:Y:S01]  /*2f9c0*/  ISETP.LT.AND P4, PT, R12, UR4, !P0 ;  /* 0x000000040c007c0c */ /* 0x000fe2000c781270 */
[----:B------:R-:W-:Y:S02]  /*2f9d0*/  IMAD R15, R130, 0x2, R13 ;  /* 0x00000002820f7824 */ /* 0x000fe400078e020d */
[----:B------:R-:W3:Y:S01]  /*2f9e0*/  LDL.LU R17, [R1+0xf00] ;  /* 0x000f000001117983 */ /* 0x000ee20000300800 */
[----:B------:R-:W-:Y:S01]  /*2f9f0*/  PRMT R8, R8, 0x7632, R8 ;  /* 0x0000763208087816 */ /* 0x000fe20000000008 */
[----:B------:R-:W-:-:S02]  /*2fa00*/  ULDC UR4, c[0x0][0x22c] ;  /* 0x00008b0000047ab9 */ /* 0x000fc40000000800 */
[----:B------:R-:W4:Y:S01]  /*2fa10*/  LDL.LU R12, [R1+0xf08] ;  /* 0x000f0800010c7983 */ /* 0x000f220000300800 */
[----:B0-----:R-:W-:Y:S01]  /*2fa20*/  LEA R4, P6, R15, R2, 0x1 ;  /* 0x000000020f047211 */ /* 0x001fe200078c08ff */
[----:B------:R-:W-:-:S03]  /*2fa30*/  IMAD R13, R130, 0x2, R15 ;  /* 0x00000002820d7824 */ /* 0x000fc600078e020f */
        /* <DEDUP_REMOVED lines=15> */
[----:B------:R-:W-:Y:S01]  /*2fb30*/  IMAD R9, R130, 0x2, R15 ;  /* 0x0000000282097824 */ /* 0x000fe200078e020f */
[----:B------:R-:W-:Y:S01]  /*2fb40*/  ISETP.LT.AND P2, PT, R14, UR4, !P0 ;  /* 0x000000040e007c0c */ /* 0x000fe2000c741270 */
[----:B------:R-:W-:Y:S01]  /*2fb50*/  ULDC UR4, c[0x0][0x22c] ;  /* 0x00008b0000047ab9 */ /* 0x000fe20000000800 */
[----:B------:R-:W-:Y:S01]  /*2fb60*/  PRMT R8, R11, 0x7632, R8 ;  /* 0x000076320b087816 */ /* 0x000fe20000000008 */
[----:B------:R-:W4:Y:S01]  /*2fb70*/  LDL.LU R14, [R1+0xf0c] ;  /* 0x000f0c00010e7983 */ /* 0x000f220000300800 */
[----:B0-----:R-:W-:-:S03]  /*2fb80*/  LEA R4, P6, R15, R2, 0x1 ;  /* 0x000000020f047211 */ /* 0x001fc600078c08ff */
[----:B------:R-:W4:Y:S01]  /*2fb90*/  LDL.LU R10, [R1+0xf10] ;  /* 0x000f1000010a7983 */ /* 0x000f220000300800 */
[----:B------:R-:W-:-:S03]  /*2fba0*/  LEA.HI.X.SX32 R5, R15, R0, 0x1, P6 ;  /* 0x000000000f057211 */ /* 0x000fc600030f0eff */
[----:B------:R-:W4:Y:S01]  /*2fbb0*/  LDL.LU R13, [R1+0xf1c] ;  /* 0x000f1c00010d7983 */ /* 0x000f220000300800 */
[----:B------:R-:W-:-:S04]  /*2fbc0*/  LEA R6, P6, R9, R2, 0x1 ;  /* 0x0000000209067211 */ /* 0x000fc800078c08ff */
[----:B------:R-:W-:Y:S01]  /*2fbd0*/  LEA.HI.X.SX32 R7, R9, R0, 0x1, P6 ;  /* 0x0000000009077211 */ /* 0x000fe200030f0eff */
[----:B------:R0:W-:Y:S04]  /*2fbe0*/  @P4 STG.E.U16 desc[UR40][R4.64], R8 ;  /* 0x0000000804004986 */ /* 0x0001e8000c101528 */
[----:B------:R1:W-:Y:S01]  /*2fbf0*/  @P3 STG.E.U16 desc[UR40][R6.64], R24 ;  /* 0x0000001806003986 */ /* 0x0003e2000c101528 */
[----:B--2---:R-:W-:Y:S01]  /*2fc00*/  ISETP.LT.AND P5, PT, R18, UR4, !P0 ;  /* 0x0000000412007c0c */ /* 0x004fe2000c7a1270 */
[----:B------:R-:W-:Y:S02]  /*2fc10*/  ULDC UR4, c[0x0][0x22c] ;  /* 0x00008b0000047ab9 */ /* 0x000fe40000000800 */
[----:B---3--:R-:W-:Y:S01]  /*2fc20*/  ISETP.LT.AND P4, PT, R17, UR4, !P0 ;  /* 0x0000000411007c0c */ /* 0x008fe2000c781270 */
[----:B------:R-:W-:-:S02]  /*2fc30*/  ULDC UR4, c[0x0][0x22c] ;  /* 0x00008b0000047ab9 */ /* 0x000fc40000000800 */
[----:B----4-:R-:W-:Y:S01]  /*2fc40*/  ISETP.LT.AND P3, PT, R12, UR4, !P0 ;  /* 0x000000040c007c0c */ /* 0x010fe2000c761270 */
[C---:B------:R-:W-:Y:S01]  /*2fc50*/  IMAD R11, R130.reuse, 0x2, R9 ;  /* 0x00000002820b7824 */ /* 0x040fe200078e0209 */
[----:B------:R-:W2:Y:S01]  /*2fc60*/  LDL.LU R12, [R1+0xf20] ;  /* 0x000f2000010c7983 */ /* 0x000ea20000300800 */
[----:B------:R-:W-:Y:S02]  /*2fc70*/  ULDC UR4, c[0x0][0x22c] ;  /* 0x00008b0000047ab9 */ /* 0x000fe40000000800 */
[C---:B------:R-:W-:Y:S01]  /*2fc80*/  IMAD R9, R130.reuse, 0x2, R11 ;  /* 0x0000000282097824 */ /* 0x040fe200078e020b */
[C---:B0-----:R-:W-:Y:S01]  /*2fc90*/  LEA R4, P6, R11.reuse, R2, 0x1 ;  /* 0x000000020b047211 */ /* 0x041fe200078c08ff */
[----:B------:R-:W3:Y:S03]  /*2fca0*/  LDL.LU R8, [R1+0xf24] ;  /* 0x000f240001087983 */ /* 0x000ee60000300800 */
[----:B------:R-:W-:Y:S01]  /*2fcb0*/  LEA.HI.X.SX32 R5, R11, R0, 0x1, P6 ;  /* 0x000000000b057211 */ /* 0x000fe200030f0eff */
[----:B------:R-:W-:Y:S01]  /*2fcc0*/  IMAD R11, R130, 0x2, R9 ;  /* 0x00000002820b7824 */ /* 0x000fe200078e0209 */
[----:B-1----:R-:W-:-:S03]  /*2fcd0*/  LEA R6, P6, R9, R2, 0x1 ;  /* 0x0000000209067211 */ /* 0x002fc600078c08ff */
[----:B------:R0:W-:Y:S01]  /*2fce0*/  @P2 STG.E.U16 desc[UR40][R4.64], R25 ;  /* 0x0000001904002986 */ /* 0x0001e2000c101528 */
[----:B------:R-:W-:Y:S01]  /*2fcf0*/  LEA.HI.X.SX32 R7, R9, R0, 0x1, P6 ;  /* 0x0000000009077211 */ /* 0x000fe200030f0eff */
[----:B------:R-:W-:-:S04]  /*2fd00*/  IMAD R9, R130, 0x2, R11 ;  /* 0x0000000282097824 */ /* 0x000fc800078e020b */
[----:B------:R1:W-:Y:S01]  /*2fd10*/  @P5 STG.E.U16 desc[UR40][R6.64], R26 ;  /* 0x0000001a06005986 */ /* 0x0003e2000c101528 */
[----:B0-----:R-:W-:-:S04]  /*2fd20*/  LEA R4, P6, R11, R2, 0x1 ;  /* 0x000000020b047211 */ /* 0x001fc800078c08ff */
[----:B------:R-:W-:Y:S01]  /*2fd30*/  LEA.HI.X.SX32 R5, R11, R0, 0x1, P6 ;  /* 0x000000000b057211 */ /* 0x000fe200030f0eff */
[----:B------:R-:W-:Y:S01]  /*2fd40*/  IMAD R11, R130, 0x2, R9 ;  /* 0x00000002820b7824 */ /* 0x000fe200078e0209 */
[C---:B-1----:R-:W-:Y:S02]  /*2fd50*/  LEA R6, P6, R9.reuse, R2, 0x1 ;  /* 0x0000000209067211 */ /* 0x042fe400078c08ff */
[----:B------:R-:W-:Y:S01]  /*2fd60*/  ISETP.LT.AND P2, PT, R16, UR4, !P0 ;  /* 0x0000000410007c0c */ /* 0x000fe2000c741270 */
[----:B------:R-:W-:Y:S01]  /*2fd70*/  ULDC UR4, c[0x0][0x22c] ;  /* 0x00008b0000047ab9 */ /* 0x000fe20000000800 */
[----:B------:R0:W-:Y:S01]  /*2fd80*/  @P4 STG.E.U16 desc[UR40][R4.64], R27 ;  /* 0x0000001b04004986 */ /* 0x0001e2000c101528 */
[----:B------:R-:W-:Y:S02]  /*2fd90*/  LEA.HI.X.SX32 R7, R9, R0, 0x1, P6 ;  /* 0x0000000009077211 */ /* 0x000fe400030f0eff */
[----:B------:R-:W-:Y:S02]  /*2fda0*/  PRMT R24, R24, 0x7632, R24 ;  /* 0x0000763218187816 */ /* 0x000fe40000000018 */
[----:B------:R-:W-:-:S02]  /*2fdb0*/  PRMT R25, R25, 0x7632, R25 ;  /* 0x0000763219197816 */ /* 0x000fc40000000019 */
[C---:B0-----:R-:W-:Y:S02]  /*2fdc0*/  LEA R4, P6, R11.reuse, R2, 0x1 ;  /* 0x000000020b047211 */ /* 0x041fe400078c08ff */
[----:B------:R-:W-:Y:S01]  /*2fdd0*/  ISETP.LT.AND P5, PT, R14, UR4, !P0 ;  /* 0x000000040e007c0c */ /* 0x000fe2000c7a1270 */
[----:B------:R-:W-:Y:S01]  /*2fde0*/  ULDC UR4, c[0x0][0x22c] ;  /* 0x00008b0000047ab9 */ /* 0x000fe20000000800 */
[----:B------:R-:W-:Y:S01]  /*2fdf0*/  LEA.HI.X.SX32 R5, R11, R0, 0x1, P6 ;  /* 0x000000000b057211 */ /* 0x000fe200030f0eff */
[----:B------:R-:W-:Y:S01]  /*2fe00*/  @P3 STG.E.U16 desc[UR40][R6.64], R24 ;  /* 0x0000001806003986 */ /* 0x000fe2000c101528 */
[----:B------:R-:W-:Y:S01]  /*2fe10*/  ISETP.LT.AND P4, PT, R10, UR4, !P0 ;  /* 0x000000040a007c0c */ /* 0x000fe2000c781270 */
[----:B------:R-:W-:Y:S02]  /*2fe20*/  ULDC UR4, c[0x0][0x22c] ;  /* 0x00008b0000047ab9 */ /* 0x000fe40000000800 */
[----:B------:R-:W4:Y:S01]  /*2fe30*/  LDL.LU R10, [R1+0xf2c] ;  /* 0x000f2c00010a7983 */ /* 0x000f220000300800 */
[----:B------:R-:W-:Y:S01]  /*2fe40*/  ISETP.LT.AND P3, PT, R13, UR4, !P0 ;  /* 0x000000040d007c0c */ /* 0x000fe2000c761270 */
[----:B------:R-:W-:-:S02]  /*2fe50*/  ULDC UR4, c[0x0][0x22c] ;  /* 0x00008b0000047ab9 */ /* 0x000fc40000000800 */
[----:B------:R-:W4:Y:S04]  /*2fe60*/  LDL.LU R14, [R1+0xf28] ;  /* 0x000f2800010e7983 */ /* 0x000f280000300800 */
[----:B------:R0:W-:Y:S01]  /*2fe70*/  @P2 STG.E.U16 desc[UR40][R4.64], R25 ;  /* 0x0000001904002986 */ /* 0x0001e2000c101528 */
[----:B--2---:R-:W-:Y:S01]  /*2fe80*/  ISETP.LT.AND P2, PT, R12, UR4, !P0 ;  /* 0x000000040c007c0c */ /* 0x004fe2000c741270 */
[----:B------:R-:W-:Y:S02]  /*2fe90*/  IMAD R11, R130, 0x2, R11 ;  /* 0x00000002820b7824 */ /* 0x000fe400078e020b */
[----:B------:R-:W2:Y:S01]  /*2fea0*/  LDL.LU R12, [R1+0xf30] ;  /* 0x000f3000010c7983 */ /* 0x000ea20000300800 */
[----:B------:R-:W-:Y:S01]  /*2feb0*/  PRMT R26, R26, 0x7632, R26 ;  /* 0x000076321a1a7816 */ /* 0x000fe2000000001a */
[----:B------:R-:W-:-:S02]  /*2fec0*/  ULDC UR4, c[0x0][0x22c] ;  /* 0x00008b0000047ab9 */ /* 0x000fc40000000800 */
[----:B------:R-:W2:Y:S01]  /*2fed0*/  LDL.LU R13, [R1+0xf34] ;  /* 0x000f3400010d7983 */ /* 0x000ea20000300800 */
[----:B0-----:R-:W-:Y:S01]  /*2fee0*/  LEA R4, P6, R11, R2, 0x1 ;  /* 0x000000020b047211 */ /* 0x001fe200078c08ff */
[----:B------:R-:W-:-:S03]  /*2fef0*/  IMAD R9, R130, 0x2, R11 ;  /* 0x0000000282097824 */ /* 0x000fc600078e020b */
[----:B------:R-:W-:Y:S01]  /*2ff00*/  LEA.HI.X.SX32 R5, R11, R0, 0x1, P6 ;  /* 0x000000000b057211 */ /* 0x000fe200030f0eff */
[C---:B------:R-:W-:Y:S01]  /*2ff10*/  IMAD R11, R130.reuse, 0x2, R9 ;  /* 0x00000002820b7824 */ /* 0x040fe200078e0209 */
[----:B------:R-:W-:Y:S02]  /*2ff20*/  LEA R6, P6, R9, R2, 0x1 ;  /* 0x0000000209067211 */ /* 0x000fe400078c08ff */
[----:B------:R-:W-:Y:S01]  /*2ff30*/  PRMT R27, R27, 0x7632, R27 ;  /* 0x000076321b1b7816 */ /* 0x000fe2000000001b */
[----:B------:R0:W-:Y:S01]  /*2ff40*/  @P5 STG.E.U16 desc[UR40][R4.64], R26 ;  /* 0x0000001a04005986 */ /* 0x0001e2000c101528 */
[----:B------:R-:W-:Y:S01]  /*2ff50*/  LEA.HI.X.SX32 R7, R9, R0, 0x1, P6 ;  /* 0x0000000009077211 */ /* 0x000fe200030f0eff */
[----:B------:R-:W-:Y:S01]  /*2ff60*/  IMAD R9, R130, 0x2, R11 ;  /* 0x0000000282097824 */ /* 0x000fe200078e020b */
[----:B---3--:R-:W-:Y:S01]  /*2ff70*/  ISETP.LT.AND P5, PT, R8, UR4, !P0 ;  /* 0x0000000408007c0c */ /* 0x008fe2000c7a1270 */
[----:B------:R-:W-:Y:S01]  /*2ff80*/  ULDC UR4, c[0x0][0x22c] ;  /* 0x00008b0000047ab9 */ /* 0x000fe20000000800 */
[----:B------:R-:W3:Y:S01]  /*2ff90*/  LDL.LU R8, [R1+0xf38] ;  /* 0x000f380001087983 */ /* 0x000ee20000300800 */
[----:B0-----:R-:W-:-:S03]  /*2ffa0*/  LEA R4, P6, R11, R2, 0x1 ;  /* 0x000000020b047211 */ /* 0x001fc600078c08ff */
[----:B------:R0:W-:Y:S01]  /*2ffb0*/  @P4 STG.E.U16 desc[UR40][R6.64], R27 ;  /* 0x0000001b06004986 */ /* 0x0001e2000c101528 */
[----:B------:R-:W-:Y:S01]  /*2ffc0*/  LEA.HI.X.SX32 R5, R11, R0, 0x1, P6 ;  /* 0x000000000b057211 */ /* 0x000fe200030f0eff */
[----:B------:R-:W-:-:S04]  /*2ffd0*/  IMAD R11, R130, 0x2, R9 ;  /* 0x00000002820b7824 */ /* 0x000fc800078e0209 */
[----:B------:R1:W-:Y:S01]  /*2ffe0*/  @P3 STG.E.U16 desc[UR40][R4.64], R32 ;  /* 0x0000002004003986 */ /* 0x0003e2000c101528 */
[----:B0-----:R-:W-:-:S04]  /*2fff0*/  LEA R6, P6, R9, R2, 0x1 ;  /* 0x0000000209067211 */ /* 0x001fc800078c08ff */
[----:B------:R-:W-:Y:S02]  /*30000*/  LEA.HI.X.SX32 R7, R9, R0, 0x1, P6 ;  /* 0x0000000009077211 */ /* 0x000fe400030f0eff */
[----:B-1----:R-:W-:-:S03]  /*30010*/  LEA R4, P6, R11, R2, 0x1 ;  /* 0x000000020b047211 */ /* 0x002fc600078c08ff */
[----:B------:R0:W-:Y:S01]  /*30020*/  @P2 STG.E.U16 desc[UR40][R6.64], R33 ;  /* 0x0000002106002986 */ /* 0x0001e2000c101528 */
[----:B------:R-:W-:Y:S02]  /*30030*/  LEA.HI.X.SX32 R5, R11, R0, 0x1, P6 ;  /* 0x000000000b057211 */ /* 0x000fe400030f0eff */
[----:B----4-:R-:W-:Y:S01]  /*30040*/  ISETP.LT.AND P4, PT, R10, UR4, !P0 ;  /* 0x000000040a007c0c */ /* 0x010fe2000c781270 */
[----:B------:R-:W-:Y:S01]  /*30050*/  ULDC UR4, c[0x0][0x22c] ;  /* 0x00008b0000047ab9 */ /* 0x000fe20000000800 */
[----:B------:R-:W4:Y:S01]  /*30060*/  LDL.LU R10, [R1+0xf40] ;  /* 0x000f4000010a7983 */ /* 0x000f220000300800 */
[----:B------:R-:W-:Y:S01]  /*30070*/  ISETP.LT.AND P3, PT, R14, UR4, !P0 ;  /* 0x000000040e007c0c */ /* 0x000fe2000c761270 */
[----:B------:R-:W-:Y:S02]  /*30080*/  ULDC UR4, c[0x0][0x22c] ;  /* 0x00008b0000047ab9 */ /* 0x000fe40000000800 */
[----:B------:R1:W-:Y:S01]  /*30090*/  @P5 STG.E.U16 desc[UR40][R4.64], R34 ;  /* 0x0000002204005986 */ /* 0x0003e2000c101528 */
[----:B--2---:R-:W-:Y:S01]  /*300a0*/  ISETP.LT.AND P2, PT, R12, UR4, !P0 ;  /* 0x000000040c007c0c */ /* 0x004fe2000c741270 */
[----:B------:R-:W-:-:S02]  /*300b0*/  ULDC UR4, c[0x0][0x22c] ;  /* 0x00008b0000047ab9 */ /* 0x000fc40000000800 */
[----:B------:R-:W2:Y:S01]  /*300c0*/  LDL.LU R12, [R1+0xf4c] ;  /* 0x000f4c00010c7983 */ /* 0x000ea20000300800 */
[----:B------:R-:W-:Y:S01]  /*300d0*/  ISETP.LT.AND P5, PT, R13, UR4, !P0 ;  /* 0x000000040d007c0c */ /* 0x000fe2000c7a1270 */
[----:B------:R-:W-:Y:S02]  /*300e0*/  IMAD R9, R130, 0x2, R11 ;  /* 0x0000000282097824 */ /* 0x000fe400078e020b */
[----:B------:R-:W2:Y:S01]  /*300f0*/  LDL.LU R15, [R1+0xf54] ;  /* 0x000f5400010f7983 */ /* 0x000ea20000300800 */
[----:B------:R-:W-:Y:S01]  /*30100*/  PRMT R32, R32, 0x7632, R32 ;  /* 0x0000763220207816 */ /* 0x000fe20000000020 */
[----:B------:R-:W-:Y:S02]  /*30110*/  ULDC UR4, c[0x0][0x22c] ;  /* 0x00008b0000047ab9 */ /* 0x000fe40000000800 */
[----:B------:R-:W4:Y:S01]  /*30120*/  LDL.LU R13, [R1+0xf50] ;  /* 0x000f5000010d7983 */ /* 0x000f220000300800 */
[----:B------:R-:W-:Y:S01]  /*30130*/  IMAD R11, R130, 0x2, R9 ;  /* 0x00000002820b7824 */ /* 0x000fe200078e0209 */
[----:B0-----:R-:W-:-:S02]  /*30140*/  LEA R6, P6, R9, R2, 0x1 ;  /* 0x0000000209067211 */ /* 0x001fc400078c08ff */
[----:B------:R-:W-:Y:S01]  /*30150*/  PRMT R33, R33, 0x7632, R33 ;  /* 0x0000763221217816 */ /* 0x000fe20000000021 */
[----:B------:R-:W2:Y:S01]  /*30160*/  LDL.LU R18, [R1+0xf64] ;  /* 0x000f640001127983 */ /* 0x000ea20000300800 */
[----:B------:R-:W-:Y:S01]  /*30170*/  LEA.HI.X.SX32 R7, R9, R0, 0x1, P6 ;  /* 0x0000000009077211 */ /* 0x000fe200030f0eff */
[----:B------:R-:W-:Y:S01]  /*30180*/  IMAD R9, R130, 0x2, R11 ;  /* 0x0000000282097824 */ /* 0x000fe200078e020b */
[C---:B-1----:R-:W-:Y:S01]  /*30190*/  LEA R4, P6, R11.reuse, R2, 0x1 ;  /* 0x000000020b047211 */ /* 0x042fe200078c08ff */
[----:B------:R-:W2:Y:S03]  /*301a0*/  LDL.LU R17, [R1+0xf60] ;  /* 0x000f600001117983 */ /* 0x000ea60000300800 */
[----:B------:R-:W-:Y:S01]  /*301b0*/  LEA.HI.X.SX32 R5, R11, R0, 0x1, P6 ;  /* 0x000000000b057211 */ /* 0x000fe200030f0eff */
[----:B------:R0:W-:Y:S01]  /*301c0*/  @P4 STG.E.U16 desc[UR40][R6.64], R35 ;  /* 0x0000002306004986 */ /* 0x0001e2000c101528 */
[----:B---3--:R-:W-:Y:S01]  /*301d0*/  ISETP.LT.AND P4, PT, R8, UR4, !P0 ;  /* 0x0000000408007c0c */ /* 0x008fe2000c781270 */
[----:B------:R-:W-:Y:S01]  /*301e0*/  ULDC UR4, c[0x0][0x22c] ;  /* 0x00008b0000047ab9 */ /* 0x000fe20000000800 */
[----:B------:R-:W-:Y:S01]  /*301f0*/  PRMT R34, R34, 0x7632, R34 ;  /* 0x0000763222227816 */ /* 0x000fe20000000022 */
[----:B------:R-:W3:Y:S01]  /*30200*/  LDL.LU R14, [R1+0xf5c] ;  /* 0x000f5c00010e7983 */ /* 0x000ee20000300800 */
[----:B------:R-:W1:Y:S01]  /*30210*/  LDC R8, c[0x0][0x248] ;  /* 0x00009200ff087b82 */ /* 0x000e620000000800 */
[----:B0-----:R-:W-:-:S02]  /*30220*/  LEA R6, P6, R9, R2, 0x1 ;  /* 0x0000000209067211 */ /* 0x001fc400078c08ff */
[----:B------:R0:W-:Y:S02]  /*30230*/  @P3 STG.E.U16 desc[UR40][R4.64], R32 ;  /* 0x0000002004003986 */ /* 0x0001e4000c101528 */
[----:B------:R-:W-:Y:S01]  /*30240*/  LEA.HI.X.SX32 R7, R9, R0, 0x1, P6 ;  /* 0x0000000009077211 */ /* 0x000fe200030f0eff */
[C---:B------:R-:W-:Y:S01]  /*30250*/  IMAD R9, R130.reuse, 0x2, R9 ;  /* 0x0000000282097824 */ /* 0x040fe200078e0209 */
[----:B------:R-:W-:Y:S01]  /*30260*/  PRMT R35, R35, 0x7632, R35 ;  /* 0x0000763223237816 */ /* 0x000fe20000000023 */
[----:B------:R-:W3:Y:S02]  /*30270*/  LDL.LU R16, [R1+0xf58] ;  /* 0x000f580001107983 */ /* 0x000ee40000300800 */
[----:B------:R-:W-:Y:S02]  /*30280*/  IMAD R11, R130, 0x2, R9 ;  /* 0x00000002820b7824 */ /* 0x000fe400078e0209 */
[----:B------:R0:W-:Y:S02]  /*30290*/  @P2 STG.E.U16 desc[UR40][R6.64], R33 ;  /* 0x0000002106002986 */ /* 0x0001e4000c101528 */
[----:B0-----:R-:W-:-:S04]  /*302a0*/  LEA R4, P2, R9, R2, 0x1 ;  /* 0x0000000209047211 */ /* 0x001fc800078408ff */
[----:B------:R-:W-:Y:S02]  /*302b0*/  LEA.HI.X.SX32 R5, R9, R0, 0x1, P2 ;  /* 0x0000000009057211 */ /* 0x000fe400010f0eff */
[----:B------:R-:W-:-:S04]  /*302c0*/  LEA R6, P6, R11, R2, 0x1 ;  /* 0x000000020b067211 */ /* 0x000fc800078c08ff */
[----:B------:R-:W-:Y:S01]  /*302d0*/  LEA.HI.X.SX32 R7, R11, R0, 0x1, P6 ;  /* 0x000000000b077211 */ /* 0x000fe200030f0eff */
[----:B------:R-:W-:Y:S01]  /*302e0*/  IMAD R11, R130, 0x2, R11 ;  /* 0x00000002820b7824 */ /* 0x000fe200078e020b */
[----:B------:R0:W-:Y:S04]  /*302f0*/  @P5 STG.E.U16 desc[UR40][R4.64], R34 ;  /* 0x0000002204005986 */ /* 0x0001e8000c101528 */
[----:B------:R2:W-:Y:S01]  /*30300*/  @P4 STG.E.U16 desc[UR40][R6.64], R35 ;  /* 0x0000002306004986 */ /* 0x0005e2000c101528 */
[----:B0-----:R-:W-:-:S04]  /*30310*/  LEA R4, P4, R11, R2, 0x1 ;  /* 0x000000020b047211 */ /* 0x001fc800078808ff */
[----:B------:R-:W-:Y:S02]  /*30320*/  LEA.HI.X.SX32 R5, R11, R0, 0x1, P4 ;  /* 0x000000000b057211 */ /* 0x000fe400020f0eff */
[----:B----4-:R-:W-:Y:S02]  /*30330*/  ISETP.LT.AND P4, PT, R13, UR5, !P0 ;  /* 0x000000050d007c0c */ /* 0x010fe4000c781270 */
[----:B------:R-:W-:Y:S01]  /*30340*/  ISETP.LT.AND P3, PT, R10, UR4, !P0 ;  /* 0x000000040a007c0c */ /* 0x000fe2000c761270 */
[----:B------:R-:W4:Y:S01]  /*30350*/  LDL.LU R13, [R1+0xf74] ;  /* 0x000f7400010d7983 */ /* 0x000f220000300800 */
[----:B------:R-:W0:Y:S01]  /*30360*/  LDC R10, c[0x0][0x248] ;  /* 0x00009200ff0a7b82 */ /* 0x000e220000000800 */
[----:B------:R-:W-:Y:S01]  /*30370*/  ULDC UR4, c[0x0][0x22c] ;  /* 0x00008b0000047ab9 */ /* 0x000fe20000000800 */
[----:B-1----:R-:W-:Y:S01]  /*30380*/  IMAD R9, R8, 0x2, R11 ;  /* 0x0000000208097824 */ /* 0x002fe200078e020b */
[----:B--2---:R-:W-:Y:S01]  /*30390*/  ISETP.LT.AND P2, PT, R12, UR4, !P0 ;  /* 0x000000040c007c0c */ /* 0x004fe2000c741270 */
[----:B------:R-:W-:Y:S01]  /*303a0*/  ULDC UR4, c[0x0][0x22c] ;  /* 0x00008b0000047ab9 */ /* 0x000fe20000000800 */
[----:B------:R-:W-:-:S03]  /*303b0*/  ULDC UR5, c[0x0][0x22c] ;  /* 0x00008b0000057ab9 */ /* 0x000fc60000000800 */
[----:B------:R-:W1:Y:S01]  /*303c0*/  LDC R12, c[0x0][0x248] ;  /* 0x00009200ff0c7b82 */ /* 0x000e620000000800 */
[----:B------:R-:W-:-:S07]  /*303d0*/  LEA R6, P6, R9, R2, 0x1 ;  /* 0x0000000209067211 */ /* 0x000fce00078c08ff */
[----:B------:R-:W2:Y:S01]  /*303e0*/  LDC R8, c[0x0][0x248] ;  /* 0x00009200ff087b82 */ /* 0x000ea20000000800 */
[----:B------:R-:W-:Y:S02]  /*303f0*/  LEA.HI.X.SX32 R7, R9, R0, 0x1, P6 ;  /* 0x0000000009077211 */ /* 0x000fe400030f0eff */
[----:B------:R-:W-:Y:S01]  /*30400*/  ISETP.LT.AND P5, PT, R15, UR4, !P0 ;  /* 0x000000040f007c0c */ /* 0x000fe2000c7a1270 */
[----:B------:R3:W-:Y:S01]  /*30410*/  @P3 STG.E.U16 desc[UR40][R4.64], R40 ;  /* 0x0000002804003986 */ /* 0x0007e2000c101528 */
[----:B------:R-:W-:Y:S01]  /*30420*/  ULDC UR4, c[0x0][0x22c] ;  /* 0x00008b0000047ab9 */ /* 0x000fe20000000800 */
[----:B0-----:R-:W-:Y:S02]  /*30430*/  IMAD R9, R10, 0x2, R9 ;  /* 0x000000020a097824 */ /* 0x001fe400078e0209 */
[----:B------:R-:W4:Y:S01]  /*30440*/  LDL.LU R15, [R1+0xf70] ;  /* 0x000f7000010f7983 */ /* 0x000f220000300800 */
[----:B---3--:R-:W-:Y:S01]  /*30450*/  PRMT R40, R40, 0x7632, R40 ;  /* 0x0000763228287816 */ /* 0x008fe20000000028 */
[----:B-1----:R-:W-:-:S02]  /*30460*/  IMAD R11, R12, 0x2, R9 ;  /* 0x000000020c0b7824 */ /* 0x002fc400078e0209 */
[----:B------:R0:W-:Y:S01]  /*30470*/  @P2 STG.E.U16 desc[UR40][R6.64], R41 ;  /* 0x0000002906002986 */ /* 0x0001e2000c101528 */
[C---:B------:R-:W-:Y:S01]  /*30480*/  LEA R4, P2, R9.reuse, R2, 0x1 ;  /* 0x0000000209047211 */ /* 0x040fe200078408ff */
[----:B------:R-:W1:Y:S02]  /*30490*/  LDC R10, c[0x0][0x248] ;  /* 0x00009200ff0a7b82 */ /* 0x000e640000000800 */
[----:B------:R-:W3:Y:S01]  /*304a0*/  LDL.LU R19, [R1+0xf80] ;  /* 0x000f800001137983 */ /* 0x000ee20000300800 */
[----:B------:R-:W-:Y:S02]  /*304b0*/  LEA.HI.X.SX32 R5, R9, R0, 0x1, P2 ;  /* 0x0000000009057211 */ /* 0x000fe400010f0eff */
[----:B------:R-:W-:Y:S01]  /*304c0*/  ISETP.LT.AND P3, PT, R17, UR5, !P0 ;  /* 0x0000000511007c0c */ /* 0x000fe2000c761270 */
[----:B------:R-:W-:Y:S02]  /*304d0*/  ULDC UR5, c[0x0][0x22c] ;  /* 0x00008b0000057ab9 */ /* 0x000fe40000000800 */
[----:B------:R-:W1:Y:S01]  /*304e0*/  LDC R12, c[0x0][0x248] ;  /* 0x00009200ff0c7b82 */ /* 0x000e620000000800 */
[----:B0-----:R-:W-:-:S02]  /*304f0*/  LEA R6, P6, R11, R2, 0x1 ;  /* 0x000000020b067211 */ /* 0x001fc400078c08ff */
[----:B------:R-:W-:Y:S01]  /*30500*/  ISETP.LT.AND P2, PT, R18, UR4, !P0 ;  /* 0x0000000412007c0c */ /* 0x000fe2000c741270 */
[----:B------:R0:W-:Y:S01]  /*30510*/  @P5 STG.E.U16 desc[UR40][R4.64], R42 ;  /* 0x0000002a04005986 */ /* 0x0001e2000c101528 */
[----:B------:R-:W-:Y:S01]  /*30520*/  LEA.HI.X.SX32 R7, R11, R0, 0x1, P6 ;  /* 0x000000000b077211 */ /* 0x000fe200030f0eff */
[----:B--2---:R-:W-:Y:S01]  /*30530*/  IMAD R11, R8, 0x2, R11 ;  /* 0x00000002080b7824 */ /* 0x004fe200078e020b */
[----:B------:R-:W-:Y:S01]  /*30540*/  ULDC UR4, c[0x0][0x22c] ;  /* 0x00008b0000047ab9 */ /* 0x000fe20000000800 */
[----:B------:R-:W2:Y:S04]  /*30550*/  LDL.LU R18, [R1+0xf7c] ;  /* 0x000f7c0001127983 */ /* 0x000ea80000300800 */
[----:B------:R1:W-:Y:S01]  /*30560*/  @P4 STG.E.U16 desc[UR40][R6.64], R43 ;  /* 0x0000002b06004986 */ /* 0x0003e2000c101528 */
[----:B------:R-:W1:Y:S01]  /*30570*/  LDC R8, c[0x0][0x248] ;  /* 0x00009200ff087b82 */ /* 0x000e620000000800 */
[----:B0-----:R-:W-:-:S02]  /*30580*/  LEA R4, P4, R11, R2, 0x1 ;  /* 0x000000020b047211 */ /* 0x001fc400078808ff */
[----:B------:R-:W-:Y:S01]  /*30590*/  ISETP.LT.AND P5, PT, R14, UR4, !P0 ;  /* 0x000000040e007c0c */ /* 0x000fe2000c7a1270 */
[----:B------:R-:W-:Y:S01]  /*305a0*/  ULDC UR4, c[0x0][0x22c] ;  /* 0x00008b0000047ab9 */ /* 0x000fe20000000800 */
[----:B------:R-:W-:-:S03]  /*305b0*/  LEA.HI.X.SX32 R5, R11, R0, 0x1, P4 ;  /* 0x000000000b057211 */ /* 0x000fc600020f0eff */
[----:B------:R-:W0:Y:S01]  /*305c0*/  LDC R14, c[0x0][0x248] ;  /* 0x00009200ff0e7b82 */ /* 0x000e220000000800 */
[----:B------:R-:W-:Y:S01]  /*305d0*/  ISETP.LT.AND P4, PT, R16, UR4, !P0 ;  /* 0x0000000410007c0c */ /* 0x000fe2000c781270 */
[----:B------:R-:W-:Y:S01]  /*305e0*/  ULDC UR4, c[0x0][0x22c] ;  /* 0x00008b0000047ab9 */ /* 0x000fe20000000800 */
[----:B------:R1:W-:Y:S01]  /*305f0*/  @P2 STG.E.U16 desc[UR40][R4.64], R40 ;  /* 0x0000002804002986 */ /* 0x0003e2000c101528 */
[----:B----4-:R-:W-:Y:S01]  /*30600*/  ISETP.LT.AND P2, PT, R13, UR4, !P0 ;  /* 0x000000040d007c0c */ /* 0x010fe2000c741270 */
[----:B-1----:R-:W-:Y:S02]  /*30610*/  IMAD R9, R10, 0x2, R11 ;  /* 0x000000020a097824 */ /* 0x002fe400078e020b */
[----:B------:R-:W4:Y:S01]  /*30620*/  LDL.LU R13, [R1+0xf78] ;  /* 0x000f7800010d7983 */ /* 0x000f220000300800 */
[----:B------:R-:W1:Y:S01]  /*30630*/  LDC R10, c[0x0][0x248] ;  /* 0x00009200ff0a7b82 */ /* 0x000e620000000800 */
[----:B------:R-:W-:Y:S01]  /*30640*/  PRMT R41, R41, 0x7632, R41 ;  /* 0x0000763229297816 */ /* 0x000fe20000000029 */
[----:B------:R-:W-:Y:S01]  /*30650*/  ULDC UR4, c[0x0][0x22c] ;  /* 0x00008b0000047ab9 */ /* 0x000fe20000000800 */
[----:B------:R-:W4:Y:S01]  /*30660*/  LDL.LU R17, [R1+0xf84] ;  /* 0x000f840001117983 */ /* 0x000f220000300800 */
[----:B------:R-:W-:Y:S01]  /*30670*/  LEA R6, P6, R9, R2, 0x1 ;  /* 0x0000000209067211 */ /* 0x000fe200078c08ff */
[----:B------:R-:W-:-:S02]  /*30680*/  IMAD R11, R12, 0x2, R9 ;  /* 0x000000020c0b7824 */ /* 0x000fc400078e0209 */
[----:B------:R-:W4:Y:S01]  /*30690*/  LDL.LU R16, [R1+0xf88] ;  /* 0x000f880001107983 */ /* 0x000f220000300800 */
[----:B------:R-:W-:Y:S01]  /*306a0*/  LEA.HI.X.SX32 R7, R9, R0, 0x1, P6 ;  /* 0x0000000009077211 */ /* 0x000fe200030f0eff */
[----:B------:R-:W3:Y:S01]  /*306b0*/  LDC R12, c[0x0][0x248] ;  /* 0x00009200ff0c7b82 */ /* 0x000ee20000000800 */
[----:B------:R-:W-:-:S03]  /*306c0*/  IMAD R9, R8, 0x2, R11 ;  /* 0x0000000208097824 */ /* 0x000fc600078e020b */
[----:B------:R1:W-:Y:S01]  /*306d0*/  @P3 STG.E.U16 desc[UR40][R6.64], R41 ;  /* 0x0000002906003986 */ /* 0x0003e2000c101528 */
[C---:B------:R-:W-:Y:S02]  /*306e0*/  LEA R4, P3, R11.reuse, R2, 0x1 ;  /* 0x000000020b047211 */ /* 0x040fe400078608ff */
[----:B------:R-:W-:Y:S01]  /*306f0*/  PRMT R42, R42, 0x7632, R42 ;  /* 0x000076322a2a7816 */ /* 0x000fe2000000002a */
[----:B------:R-:W4:Y:S01]  /*30700*/  LDC R8, c[0x0][0x248] ;  /* 0x00009200ff087b82 */ /* 0x000f220000000800 */
[----:B------:R-:W-:Y:S01]  /*30710*/  LEA.HI.X.SX32 R5, R11, R0, 0x1, P3 ;  /* 0x000000000b057211 */ /* 0x000fe200018f0eff */
[----:B0-----:R-:W-:Y:S01]  /*30720*/  IMAD R11, R14, 0x2, R9 ;  /* 0x000000020e0b7824 */ /* 0x001fe200078e0209 */
[----:B------:R-:W-:-:S03]  /*30730*/  ISETP.LT.AND P6, PT, R15, UR4, !P0 ;  /* 0x000000040f007c0c */ /* 0x000fc6000c7c1270 */
[----:B------:R0:W-:Y:S01]  /*30740*/  @P5 STG.E.U16 desc[UR40][R4.64], R42 ;  /* 0x0000002a04005986 */ /* 0x0001e2000c101528 */
[----:B-1----:R-:W-:Y:S01]  /*30750*/  LEA R6, P3, R9, R2, 0x1 ;  /* 0x0000000209067211 */ /* 0x002fe200078608ff */
[----:B------:R-:W-:Y:S01]  /*30760*/  ULDC UR4, c[0x0][0x22c] ;  /* 0x00008b0000047ab9 */ /* 0x000fe20000000800 */
[----:B------:R-:W-:Y:S01]  /*30770*/  PRMT R43, R43, 0x7632, R43 ;  /* 0x000076322b2b7816 */ /* 0x000fe2000000002b */
[----:B------:R-:W4:Y:S01]  /*30780*/  LDL.LU R15, [R1+0xf6c] ;  /* 0x000f6c00010f7983 */ /* 0x000f220000300800 */
[----:B------:R-:W-:Y:S01]  /*30790*/  LEA.HI.X.SX32 R7, R9, R0, 0x1, P3 ;  /* 0x0000000009077211 */ /* 0x000fe200018f0eff */
[----:B------:R-:W1:Y:S01]  /*307a0*/  LDC R14, c[0x0][0x248] ;  /* 0x00009200ff0e7b82 */ /* 0x000e620000000800 */
[----:B0-----:R-:W-:-:S04]  /*307b0*/  LEA R4, P5, R11, R2, 0x1 ;  /* 0x000000020b047211 */ /* 0x001fc800078a08ff */
[----:B------:R-:W-:Y:S01]  /*307c0*/  LEA.HI.X.SX32 R5, R11, R0, 0x1, P5 ;  /* 0x000000000b057211 */ /* 0x000fe200028f0eff */
[----:B------:R-:W-:Y:S01]  /*307d0*/  IMAD R11, R10, 0x2, R11 ;  /* 0x000000020a0b7824 */ /* 0x000fe200078e020b */
[----:B---3--:R-:W-:Y:S01]  /*307e0*/  ISETP.LT.AND P3, PT, R19, UR4, !P0 ;  /* 0x0000000413007c0c */ /* 0x008fe2000c761270 */
[----:B------:R-:W-:Y:S01]  /*307f0*/  @P4 STG.E.U16 desc[UR40][R6.64], R43 ;  /* 0x0000002b06004986 */ /* 0x000fe2000c101528 */
[----:B------:R-:W-:Y:S01]  /*30800*/  ULDC UR4, c[0x0][0x22c] ;  /* 0x00008b0000047ab9 */ /* 0x000fe20000000800 */
[----:B------:R-:W-:Y:S01]  /*30810*/  IMAD R9, R12, 0x2, R11 ;  /* 0x000000020c097824 */ /* 0x000fe200078e020b */
[----:B------:R-:W0:Y:S01]  /*30820*/  LDC R10, c[0x0][0x248] ;  /* 0x00009200ff0a7b82 */ /* 0x000e220000000800 */
[----:B------:R3:W-:Y:S01]  /*30830*/  @P2 STG.E.U16 desc[UR40][R4.64], R48 ;  /* 0x0000003004002986 */ /* 0x0007e2000c101528 */
[----:B--2---:R-:W-:Y:S01]  /*30840*/  ISETP.LT.AND P4, PT, R18, UR4, !P0 ;  /* 0x0000000412007c0c */ /* 0x004fe2000c781270 */
[----:B------:R-:W-:-:S05]  /*30850*/  ULDC UR4, c[0x0][0x22c] ;  /* 0x00008b0000047ab9 */ /* 0x000fca0000000800 */
[----:B------:R-:W2:Y:S01]  /*30860*/  LDC R12, c[0x0][0x248] ;  /* 0x00009200ff0c7b82 */ /* 0x000ea20000000800 */
[----:B---3--:R-:W-:-:S04]  /*30870*/  LEA R4, P5, R11, R2, 0x1 ;  /* 0x000000020b047211 */ /* 0x008fc800078a08ff */
[----:B------:R-:W-:Y:S02]  /*30880*/  LEA.HI.X.SX32 R5, R11, R0, 0x1, P5 ;  /* 0x000000000b057211 */ /* 0x000fe400028f0eff */
[----:B------:R-:W-:-:S04]  /*30890*/  LEA R6, P5, R9, R2, 0x1 ;  /* 0x0000000209067211 */ /* 0x000fc800078a08ff */
[----:B------:R-:W-:Y:S02]  /*308a0*/  LEA.HI.X.SX32 R7, R9, R0, 0x1, P5 ;  /* 0x0000000009077211 */ /* 0x000fe400028f0eff */
[----:B----4-:R-:W-:Y:S01]  /*308b0*/  ISETP.LT.AND P2, PT, R13, UR4, !P0 ;  /* 0x000000040d007c0c */ /* 0x010fe2000c741270 */
[----:B------:R-:W-:Y:S01]  /*308c0*/  ULDC UR4, c[0x0][0x22c] ;  /* 0x00008b0000047ab9 */ /* 0x000fe20000000800 */
[----:B------:R-:W3:Y:S01]  /*308d0*/  LDL.LU R13, [R1+0xf68] ;  /* 0x000f6800010d7983 */ /* 0x000ee20000300800 */
[----:B------:R-:W-:Y:S01]  /*308e0*/  ISETP.LT.AND P5, PT, R17, UR4, !P0 ;  /* 0x0000000411007c0c */ /* 0x000fe2000c7a1270 */
[----:B------:R-:W-:Y:S02]  /*308f0*/  IMAD R11, R8, 0x2, R9 ;  /* 0x00000002080b7824 */ /* 0x000fe400078e0209 */
[----:B------:R-:W4:Y:S01]  /*30900*/  LDL.LU R17, [R1+0xf48] ;  /* 0x000f480001117983 */ /* 0x000f220000300800 */
[----:B------:R-:W-:Y:S01]  /*30910*/  PRMT R48, R48, 0x7632, R48 ;  /* 0x0000763230307816 */ /* 0x000fe20000000030 */
[----:B------:R-:W-:-:S02]  /*30920*/  ULDC UR4, c[0x0][0x22c] ;  /* 0x00008b0000047ab9 */ /* 0x000fc40000000800 */
[----:B------:R1:W-:Y:S04]  /*30930*/  @P6 STG.E.U16 desc[UR40][R4.64], R49 ;  /* 0x0000003104006986 */ /* 0x0003e8000c101528 */
[----:B------:R2:W-:Y:S01]  /*30940*/  @P3 STG.E.U16 desc[UR40][R6.64], R50 ;  /* 0x0000003206003986 */ /* 0x0005e2000c101528 */
[----:B-1----:R-:W-:Y:S02]  /*30950*/  LEA R4, P6, R11, R2, 0x1 ;  /* 0x000000020b047211 */ /* 0x002fe400078c08ff */
[----:B------:R-:W-:Y:S01]  /*30960*/  ISETP.LT.AND P3, PT, R15, UR5, !P0 ;  /* 0x000000050f007c0c */ /* 0x000fe2000c761270 */
[----:B------:R-:W-:Y:S01]  /*30970*/  ULDC UR5, c[0x0][0x22c] ;  /* 0x00008b0000057ab9 */ /* 0x000fe20000000800 */
[----:B------:R-:W4:Y:S01]  /*30980*/  LDL.LU R15, [R1+0xf44] ;  /* 0x000f4400010f7983 */ /* 0x000f220000300800 */
[----:B------:R-:W-:Y:S01]  /*30990*/  LEA.HI.X.SX32 R5, R11, R0, 0x1, P6 ;  /* 0x000000000b057211 */ /* 0x000fe200030f0eff */
[----:B0-----:R-:W-:Y:S01]  /*309a0*/  IMAD R11, R10, 0x2, R11 ;  /* 0x000000020a0b7824 */ /* 0x001fe200078e020b */
[----:B------:R-:W-:Y:S01]  /*309b0*/  ISETP.LT.AND P6, PT, R16, UR4, !P0 ;  /* 0x0000000410007c0c */ /* 0x000fe2000c7c1270 */
[----:B------:R-:W4:Y:S01]  /*309c0*/  LDL.LU R19, [R1+0xf3c] ;  /* 0x000f3c0001137983 */ /* 0x000f220000300800 */
[----:B------:R-:W-:Y:S01]  /*309d0*/  ULDC UR4, c[0x0][0x22c] ;  /* 0x00008b0000047ab9 */ /* 0x000fe20000000800 */
[----:B--2---:R-:W-:Y:S01]  /*309e0*/  IMAD R7, R12, 0x2, R11 ;  /* 0x000000020c077824 */ /* 0x004fe200078e020b */
[----:B------:R-:W0:Y:S01]  /*309f0*/  LDC R10, c[0x0][0x248] ;  /* 0x00009200ff0a7b82 */ /* 0x000e220000000800 */
[----:B------:R1:W-:Y:S01]  /*30a00*/  @P4 STG.E.U16 desc[UR40][R4.64], R51 ;  /* 0x0000003304004986 */ /* 0x0003e2000c101528 */
[----:B------:R-:W-:-:S04]  /*30a10*/  LEA R8, P4, R11, R2, 0x1 ;  /* 0x000000020b087211 */ /* 0x000fc800078808ff */
[----:B------:R-:W-:Y:S01]  /*30a20*/  LEA.HI.X.SX32 R9, R11, R0, 0x1, P4 ;  /* 0x000000000b097211 */ /* 0x000fe200020f0eff */
[----:B------:R-:W-:Y:S01]  /*30a30*/  IMAD R11, R14, 0x2, R7 ;  /* 0x000000020e0b7824 */ /* 0x000fe200078e0207 */
[C---:B------:R-:W-:Y:S01]  /*30a40*/  LEA R6, P4, R7.reuse, R2, 0x1 ;  /* 0x0000000207067211 */ /* 0x040fe200078808ff */
[----:B------:R-:W2:Y:S02]  /*30a50*/  LDC R12, c[0x0][0x248] ;  /* 0x00009200ff0c7b82 */ /* 0x000ea40000000800 */
[----:B------:R0:W-:Y:S01]  /*30a60*/  @P2 STG.E.U16 desc[UR40][R8.64], R48 ;  /* 0x0000003008002986 */ /* 0x0001e2000c101528 */
[----:B------:R-:W-:Y:S02]  /*30a70*/  LEA.HI.X.SX32 R7, R7, R0, 0x1, P4 ;  /* 0x0000000007077211 */ /* 0x000fe400020f0eff */
[----:B-1----:R-:W-:-:S03]  /*30a80*/  LEA R4, P4, R11, R2, 0x1 ;  /* 0x000000020b047211 */ /* 0x002fc600078808ff */
[----:B------:R-:W1:Y:S01]  /*30a90*/  LDC R16, c[0x0][0x248] ;  /* 0x00009200ff107b82 */ /* 0x000e620000000800 */
[----:B------:R-:W-:Y:S02]  /*30aa0*/  LEA.HI.X.SX32 R5, R11, R0, 0x1, P4 ;  /* 0x000000000b057211 */ /* 0x000fe400020f0eff */
[----:B------:R-:W-:Y:S02]  /*30ab0*/  PRMT R49, R49, 0x7632, R49 ;  /* 0x0000763231317816 */ /* 0x000fe40000000031 */
[----:B------:R-:W-:Y:S02]  /*30ac0*/  PRMT R50, R50, 0x7632, R50 ;  /* 0x0000763232327816 */ /* 0x000fe40000000032 */
[----:B------:R-:W-:Y:S01]  /*30ad0*/  PRMT R51, R51, 0x7632, R51 ;  /* 0x0000763233337816 */ /* 0x000fe20000000033 */
[----:B------:R-:W1:Y:S01]  /*30ae0*/  LDC R14, c[0x0][0x248] ;  /* 0x00009200ff0e7b82 */ /* 0x000e620000000800 */
[----:B---3--:R-:W-:Y:S01]  /*30af0*/  ISETP.LT.AND P2, PT, R13, UR4, !P0 ;  /* 0x000000040d007c0c */ /* 0x008fe2000c741270 */
[----:B------:R-:W-:Y:S01]  /*30b00*/  ULDC UR4, c[0x0][0x22c] ;  /* 0x00008b0000047ab9 */ /* 0x000fe20000000800 */
[----:B------:R-:W3:Y:S01]  /*30b10*/  LDL.LU R13, [R1+0xf18] ;  /* 0x000f1800010d7983 */ /* 0x000ee20000300800 */
[----:B----4-:R-:W-:Y:S01]  /*30b20*/  ISETP.LT.AND P4, PT, R17, UR4, !P0 ;  /* 0x0000000411007c0c */ /* 0x010fe2000c781270 */
[----:B0-----:R-:W-:-:S02]  /*30b30*/  IMAD R11, R10, 0x2, R11 ;  /* 0x000000020a0b7824 */ /* 0x001fc400078e020b */
[----:B------:R-:W4:Y:S01]  /*30b40*/  LDL.LU R18, [R1+0xf14] ;  /* 0x000f140001127983 */ /* 0x000f220000300800 */
[----:B------:R-:W0:Y:S01]  /*30b50*/  LDC R10, c[0x0][0x248] ;  /* 0x00009200ff0a7b82 */ /* 0x000e220000000800 */
[----:B------:R-:W-:Y:S02]  /*30b60*/  ULDC UR4, c[0x0][0x22c] ;  /* 0x00008b0000047ab9 */ /* 0x000fe40000000800 */
[----:B------:R-:W4:Y:S04]  /*30b70*/  LDL.LU R17, [R1+0xef0] ;  /* 0x000ef00001117983 */ /* 0x000f280000300800 */
[----:B------:R2:W-:Y:S04]  /*30b80*/  @P5 STG.E.U16 desc[UR40][R6.64], R49 ;  /* 0x0000003106005986 */ /* 0x0005e8000c101528 */
[----:B------:R1:W-:Y:S01]  /*30b90*/  @P6 STG.E.U16 desc[UR40][R4.64], R50 ;  /* 0x0000003204006986 */ /* 0x0003e2000c101528 */
[----:B------:R-:W-:Y:S01]  /*30ba0*/  LEA R8, P6, R11, R2, 0x1 ;  /* 0x000000020b087211 */ /* 0x000fe200078c08ff */
[----:B--2---:R-:W-:Y:S01]  /*30bb0*/  IMAD R7, R12, 0x2, R11 ;  /* 0x000000020c077824 */ /* 0x004fe200078e020b */
[----:B------:R-:W-:Y:S01]  /*30bc0*/  ISETP.LT.AND P5, PT, R15, UR4, !P0 ;  /* 0x000000040f007c0c */ /* 0x000fe2000c7a1270 */
[----:B------:R-:W-:Y:S01]  /*30bd0*/  ULDC UR4, c[0x0][0x22c] ;  /* 0x00008b0000047ab9 */ /* 0x000fe20000000800 */
[----:B------:R-:W2:Y:S01]  /*30be0*/  LDL.LU R15, [R1+0xeec] ;  /* 0x000eec00010f7983 */ /* 0x000ea20000300800 */
[----:B------:R-:W-:Y:S01]  /*30bf0*/  LEA.HI.X.SX32 R9, R11, R0, 0x1, P6 ;  /* 0x000000000b097211 */ /* 0x000fe200030f0eff */
[----:B-1----:R-:W-:Y:S01]  /*30c00*/  IMAD R11, R16, 0x2, R7 ;  /* 0x00000002100b7824 */ /* 0x002fe200078e0207 */
[C---:B------:R-:W-:Y:S01]  /*30c10*/  LEA R6, P6, R7.reuse, R2, 0x1 ;  /* 0x0000000207067211 */ /* 0x040fe200078c08ff */
[----:B------:R-:W2:Y:S01]  /*30c20*/  LDL.LU R20, [R1+0xec8] ;  /* 0x000ec80001147983 */ /* 0x000ea20000300800 */
[----:B------:R-:W1:Y:S02]  /*30c30*/  LDC R12, c[0x0][0x248] ;  /* 0x00009200ff0c7b82 */ /* 0x000e640000000800 */
[----:B------:R-:W-:-:S02]  /*30c40*/  LEA.HI.X.SX32 R7, R7, R0, 0x1, P6 ;  /* 0x0000000007077211 */ /* 0x000fc400030f0eff */
[----:B------:R-:W-:-:S04]  /*30c50*/  LEA R4, P6, R11, R2, 0x1 ;  /* 0x000000020b047211 */ /* 0x000fc800078c08ff */
[----:B------:R-:W-:Y:S01]  /*30c60*/  LEA.HI.X.SX32 R5, R11, R0, 0x1, P6 ;  /* 0x000000000b057211 */ /* 0x000fe200030f0eff */
[----:B0-----:R-:W-:Y:S01]  /*30c70*/  IMAD R11, R10, 0x2, R11 ;  /* 0x000000020a0b7824 */ /* 0x001fe200078e020b */
[----:B------:R0:W-:Y:S01]  /*30c80*/  @P3 STG.E.U16 desc[UR40][R8.64], R51 ;  /* 0x0000003308003986 */ /* 0x0001e2000c101528 */
[----:B------:R-:W-:Y:S01]  /*30c90*/  ISETP.LT.AND P3, PT, R19, UR4, !P0 ;  /* 0x0000000413007c0c */ /* 0x000fe2000c761270 */
[----:B------:R-:W-:Y:S01]  /*30ca0*/  ULDC UR4, c[0x0][0x22c] ;  /* 0x00008b0000047ab9 */ /* 0x000fe20000000800 */
[----:B------:R-:W1:Y:S01]  /*30cb0*/  LDC R16, c[0x0][0x248] ;  /* 0x00009200ff107b82 */ /* 0x000e620000000800 */
[----:B------:R4:W-:Y:S01]  /*30cc0*/  @P2 STG.E.U16 desc[UR40][R6.64], R56 ;  /* 0x0000003806002986 */ /* 0x0009e2000c101528 */
[----:B0-----:R-:W-:-:S03]  /*30cd0*/  LEA R8, P6, R11, R2, 0x1 ;  /* 0x000000020b087211 */ /* 0x001fc600078c08ff */
[----:B------:R0:W-:Y:S01]  /*30ce0*/  @P4 STG.E.U16 desc[UR40][R4.64], R57 ;  /* 0x0000003904004986 */ /* 0x0001e2000c101528 */
[----:B------:R-:W-:-:S03]  /*30cf0*/  LEA.HI.X.SX32 R9, R11, R0, 0x1, P6 ;  /* 0x000000000b097211 */ /* 0x000fc600030f0eff */
[----:B------:R-:W2:Y:S04]  /*30d00*/  LDL.LU R19, [R1+0xec4] ;  /* 0x000ec40001137983 */ /* 0x000ea80000300800 */
[----:B------:R0:W-:Y:S01]  /*30d10*/  @P5 STG.E.U16 desc[UR40][R8.64], R58 ;  /* 0x0000003a08005986 */ /* 0x0001e2000c101528 */
[----:B---3--:R-:W-:Y:S01]  /*30d20*/  ISETP.LT.AND P2, PT, R13, UR4, !P0 ;  /* 0x000000040d007c0c */ /* 0x008fe2000c741270 */
[----:B------:R-:W-:Y:S02]  /*30d30*/  ULDC UR4, c[0x0][0x22c] ;  /* 0x00008b0000047ab9 */ /* 0x000fe40000000800 */
[----:B----4-:R-:W-:Y:S01]  /*30d40*/  ISETP.LT.AND P4, PT, R18, UR4, !P0 ;  /* 0x0000000412007c0c */ /* 0x010fe2000c781270 */
[----:B------:R-:W-:Y:S01]  /*30d50*/  ULDC UR4, c[0x0][0x22c] ;  /* 0x00008b0000047ab9 */ /* 0x000fe20000000800 */
[----:B------:R-:W-:Y:S01]  /*30d60*/  IMAD R13, R14, 0x2, R11 ;  /* 0x000000020e0d7824 */ /* 0x000fe200078e020b */
[----:B------:R-:W-:Y:S01]  /*30d70*/  PRMT R56, R56, 0x7632, R56 ;  /* 0x0000763238387816 */ /* 0x000fe20000000038 */
[----:B------:R-:W3:Y:S01]  /*30d80*/  LDC R14, c[0x0][0x248] ;  /* 0x00009200ff0e7b82 */ /* 0x000ee20000000800 */
[----:B------:R-:W-:Y:S01]  /*30d90*/  ISETP.LT.AND P5, PT, R17, UR4, !P0 ;  /* 0x0000000411007c0c */ /* 0x000fe2000c7a1270 */
[----:B------:R-:W-:Y:S01]  /*30da0*/  ULDC UR4, c[0x0][0x22c] ;  /* 0x00008b0000047ab9 */ /* 0x000fe20000000800 */
[----:B------:R-:W4:Y:S01]  /*30db0*/  LDL.LU R17, [R1+0xea0] ;  /* 0x000ea00001117983 */ /* 0x000f220000300800 */
[----:B------:R-:W-:-:S04]  /*30dc0*/  LEA R10, P6, R13, R2, 0x1 ;  /* 0x000000020d0a7211 */ /* 0x000fc800078c08ff */
[----:B------:R-:W-:Y:S01]  /*30dd0*/  LEA.HI.X.SX32 R11, R13, R0, 0x1, P6 ;  /* 0x000000000d0b7211 */ /* 0x000fe200030f0eff */
[----:B-1----:R-:W-:Y:S01]  /*30de0*/  IMAD R7, R12, 0x2, R13 ;  /* 0x000000020c077824 */ /* 0x002fe200078e020d */
[----:B0-----:R-:W-:Y:S01]  /*30df0*/  PRMT R57, R57, 0x7632, R57 ;  /* 0x0000763239397816 */ /* 0x001fe20000000039 */
[----:B------:R-:W0:Y:S02]  /*30e00*/  LDC R18, c[0x0][0x248] ;  /* 0x00009200ff127b82 */ /* 0x000e240000000800 */
[----:B------:R0:W-:Y:S01]  /*30e10*/  @P3 STG.E.U16 desc[UR40][R10.64], R59 ;  /* 0x0000003b0a003986 */ /* 0x0001e2000c101528 */
[----:B------:R-:W-:Y:S01]  /*30e20*/  LEA R4, P6, R7, R2, 0x1 ;  /* 0x0000000207047211 */ /* 0x000fe200078c08ff */
[----:B------:R-:W-:Y:S01]  /*30e30*/  IMAD R13, R16, 0x2, R7 ;  /* 0x00000002100d7824 */ /* 0x000fe200078e0207 */
[----:B------:R-:W-:-:S03]  /*30e40*/  PRMT R58, R58, 0x7632, R58 ;  /* 0x000076323a3a7816 */ /* 0x000fc6000000003a */
[----:B------:R-:W1:Y:S01]  /*30e50*/  LDC R12, c[0x0][0x248] ;  /* 0x00009200ff0c7b82 */ /* 0x000e620000000800 */
[----:B--2---:R-:W-:Y:S01]  /*30e60*/  ISETP.LT.AND P3, PT, R15, UR4, !P0 ;  /* 0x000000040f007c0c */ /* 0x004fe2000c761270 */
[----:B------:R-:W-:Y:S01]  /*30e70*/  ULDC UR4, c[0x0][0x22c] ;  /* 0x00008b0000047ab9 */ /* 0x000fe20000000800 */
[----:B------:R-:W2:Y:S01]  /*30e80*/  LDL.LU R15, [R1+0xe9c] ;  /* 0x000e9c00010f7983 */ /* 0x000ea20000300800 */
[----:B------:R-:W-:Y:S02]  /*30e90*/  LEA.HI.X.SX32 R5, R7, R0, 0x1, P6 ;  /* 0x0000000007057211 */ /* 0x000fe400030f0eff */
[C---:B------:R-:W-:Y:S01]  /*30ea0*/  LEA R6, P6, R13.reuse, R2, 0x1 ;  /* 0x000000020d067211 */ /* 0x040fe200078c08ff */
[----:B------:R-:W2:Y:S01]  /*30eb0*/  LDL.LU R23, [R1+0xe78] ;  /* 0x000e780001177983 */ /* 0x000ea20000300800 */
[----:B------:R-:W1:Y:S02]  /*30ec0*/  LDC R16, c[0x0][0x248] ;  /* 0x00009200ff107b82 */ /* 0x000e640000000800 */
[----:B------:R-:W-:Y:S01]  /*30ed0*/  LEA.HI.X.SX32 R7, R13, R0, 0x1, P6 ;  /* 0x000000000d077211 */ /* 0x000fe200030f0eff */
[----:B------:R4:W-:Y:S01]  /*30ee0*/  @P2 STG.E.U16 desc[UR40][R4.64], R56 ;  /* 0x0000003804002986 */ /* 0x0009e2000c101528 */
[----:B---3--:R-:W-:Y:S01]  /*30ef0*/  IMAD R13, R14, 0x2, R13 ;  /* 0x000000020e0d7824 */ /* 0x008fe200078e020d */
[----:B------:R-:W-:Y:S01]  /*30f00*/  ISETP.LT.AND P2, PT, R20, UR4, !P0 ;  /* 0x0000000414007c0c */ /* 0x000fe2000c741270 */
[----:B------:R-:W-:Y:S01]  /*30f10*/  ULDC UR4, c[0x0][0x22c] ;  /* 0x00008b0000047ab9 */ /* 0x000fe20000000800 */
[----:B------:R-:W3:Y:S01]  /*30f20*/  LDL.LU R22, [R1+0xe74] ;  /* 0x000e740001167983 */ /* 0x000ee20000300800 */
[----:B------:R-:W1:Y:S03]  /*30f30*/  LDC R14, c[0x0][0x248] ;  /* 0x00009200ff0e7b82 */ /* 0x000e660000000800 */
[----:B------:R-:W3:Y:S04]  /*30f40*/  LDL.LU R20, [R1+0xe50] ;  /* 0x000e500001147983 */ /* 0x000ee80000300800 */
[----:B------:R1:W-:Y:S01]  /*30f50*/  @P4 STG.E.U16 desc[UR40][R6.64], R57 ;  /* 0x0000003906004986 */ /* 0x0003e2000c101528 */
[----:B------:R-:W-:-:S03]  /*30f60*/  LEA R8, P4, R13, R2, 0x1 ;  /* 0x000000020d087211 */ /* 0x000fc600078808ff */
[----:B------:R-:W3:Y:S01]  /*30f70*/  LDL.LU R21, [R1+0xe4c] ;  /* 0x000e4c0001157983 */ /* 0x000ee20000300800 */
[----:B------:R-:W-:Y:S02]  /*30f80*/  LEA.HI.X.SX32 R9, R13, R0, 0x1, P4 ;  /* 0x000000000d097211 */ /* 0x000fe400020f0eff */
[----:B------:R-:W-:Y:S01]  /*30f90*/  ISETP.LT.AND P4, PT, R19, UR4, !P0 ;  /* 0x0000000413007c0c */ /* 0x000fe2000c781270 */
[----:B------:R-:W-:Y:S01]  /*30fa0*/  ULDC UR4, c[0x0][0x22c] ;  /* 0x00008b0000047ab9 */ /* 0x000fe20000000800 */
[----:B------:R-:W3:Y:S04]  /*30fb0*/  LDL.LU R19, [R1+0xe28] ;  /* 0x000e280001137983 */ /* 0x000ee80000300800 */
[----:B------:R-:W-:Y:S01]  /*30fc0*/  @P5 STG.E.U16 desc[UR40][R8.64], R58 ;  /* 0x0000003a08005986 */ /* 0x000fe2000c101528 */
[----:B0-----:R-:W-:-:S02]  /*30fd0*/  IMAD R11, R18, 0x2, R13 ;  /* 0x00000002120b7824 */ /* 0x001fc400078e020d */
[----:B------:R-:W0:Y:S01]  /*30fe0*/  LDC R18, c[0x0][0x248] ;  /* 0x00009200ff127b82 */ /* 0x000e220000000800 */
[----:B----4-:R-:W-:Y:S01]  /*30ff0*/  ISETP.LT.AND P5, PT, R17, UR4, !P0 ;  /* 0x0000000411007c0c */ /* 0x010fe2000c7a1270 */
[----:B------:R-:W-:Y:S01]  /*31000*/  ULDC UR4, c[0x0][0x22c] ;  /* 0x00008b0000047ab9 */ /* 0x000fe20000000800 */
[----:B------:R-:W4:Y:S01]  /*31010*/  LDL.LU R17, [R1+0xe24] ;  /* 0x000e240001117983 */ /* 0x000f220000300800 */
[----:B------:R-:W-:-:S04]  /*31020*/  LEA R4, P6, R11, R2, 0x1 ;  /* 0x000000020b047211 */ /* 0x000fc800078c08ff */
[----:B------:R-:W-:Y:S01]  /*31030*/  LEA.HI.X.SX32 R5, R11, R0, 0x1, P6 ;  /* 0x000000000b057211 */ /* 0x000fe200030f0eff */
[----:B-1----:R-:W-:Y:S01]  /*31040*/  IMAD R11, R12, 0x2, R11 ;  /* 0x000000020c0b7824 */ /* 0x002fe200078e020b */
[----:B------:R-:W-:Y:S01]  /*31050*/  PRMT R59, R59, 0x7632, R59 ;  /* 0x000076323b3b7816 */ /* 0x000fe2000000003b */
[----:B------:R-:W1:Y:S02]  /*31060*/  LDC R12, c[0x0][0x248] ;  /* 0x00009200ff0c7b82 */ /* 0x000e640000000800 */
[----:B------:R-:W-:Y:S02]  /*31070*/  IMAD R13, R16, 0x2, R11 ;  /* 0x00000002100d7824 */ /* 0x000fe400078e020b */
[----:B------:R0:W-:Y:S01]  /*31080*/  @P3 STG.E.U16 desc[UR40][R4.64], R59 ;  /* 0x0000003b04003986 */ /* 0x0001e2000c101528 */
[-C--:B------:R-:W-:Y:S02]  /*31090*/  LEA R6, P3, R11, R2.reuse, 0x1 ;  /* 0x000000020b067211 */ /* 0x080fe400078608ff */
[----:B------:R-:W-:Y:S01]  /*310a0*/  LEA R10, P6, R13, R2, 0x1 ;  /* 0x000000020d0a7211 */ /* 0x000fe200078c08ff */
[----:B------:R-:W3:Y:S01]  /*310b0*/  LDC R16, c[0x0][0x248] ;  /* 0x00009200ff107b82 */ /* 0x000ee20000000800 */
[----:B------:R-:W-:-:S02]  /*310c0*/  LEA.HI.X.SX32 R7, R11, R0, 0x1, P3 ;  /* 0x000000000b077211 */ /* 0x000fc400018f0eff */
[----:B------:R-:W-:Y:S01]  /*310d0*/  LEA.HI.X.SX32 R11, R13, R0, 0x1, P6 ;  /* 0x000000000d0b7211 */ /* 0x000fe200030f0eff */
[----:B------:R-:W-:-:S04]  /*310e0*/  IMAD R13, R14, 0x2, R13 ;  /* 0x000000020e0d7824 */ /* 0x000fc800078e020d */
[----:B------:R-:W3:Y:S01]  /*310f0*/  LDC R14, c[0x0][0x248] ;  /* 0x00009200ff0e7b82 */ /* 0x000ee20000000800 */
[----:B--2---:R-:W-:Y:S01]  /*31100*/  ISETP.LT.AND P3, PT, R15, UR5, !P0 ;  /* 0x000000050f007c0c */ /* 0x004fe2000c761270 */
[----:B0-----:R-:W-:Y:S01]  /*31110*/  IMAD R15, R18, 0x2, R13 ;  /* 0x00000002120f7824 */ /* 0x001fe200078e020d */
[----:B------:R0:W-:Y:S01]  /*31120*/  @P2 STG.E.U16 desc[UR40][R6.64], R64 ;  /* 0x0000004006002986 */ /* 0x0001e2000c101528 */
[-C--:B------:R-:W-:Y:S01]  /*31130*/  LEA R4, P2, R13, R2.reuse, 0x1 ;  /* 0x000000020d047211 */ /* 0x080fe200078408ff */
[----:B------:R-:W-:Y:S02]  /*31140*/  ULDC UR5, c[0x0][0x22c] ;  /* 0x00008b0000057ab9 */ /* 0x000fe40000000800 */
[----:B------:R-:W-:Y:S02]  /*31150*/  LEA R8, P6, R15, R2, 0x1 ;  /* 0x000000020f087211 */ /* 0x000fe400078c08ff */
[-C--:B------:R-:W-:Y:S02]  /*31160*/  LEA.HI.X.SX32 R5, R13, R0.reuse, 0x1, P2 ;  /* 0x000000000d057211 */ /* 0x080fe400010f0eff */
[----:B------:R-:W-:Y:S01]  /*31170*/  LEA.HI.X.SX32 R9, R15, R0, 0x1, P6 ;  /* 0x000000000f097211 */ /* 0x000fe200030f0eff */
[----:B-1----:R-:W-:Y:S01]  /*31180*/  IMAD R15, R12, 0x2, R15 ;  /* 0x000000020c0f7824 */ /* 0x002fe200078e020f */
[----:B------:R-:W-:Y:S01]  /*31190*/  ISETP.LT.AND P2, PT, R23, UR4, !P0 ;  /* 0x0000000417007c0c */ /* 0x000fe2000c741270 */
[----:B------:R1:W-:Y:S01]  /*311a0*/  @P4 STG.E.U16 desc[UR40][R10.64], R65 ;  /* 0x000000410a004986 */ /* 0x0003e2000c101528 */
[----:B------:R-:W-:Y:S01]  /*311b0*/  ULDC UR4, c[0x0][0x22c] ;  /* 0x00008b0000047ab9 */ /* 0x000fe20000000800 */
[----:B0-----:R-:W-:Y:S01]  /*311c0*/  PRMT R64, R64, 0x7632, R64 ;  /* 0x0000763240407816 */ /* 0x001fe20000000040 */
[----:B------:R-:W0:Y:S01]  /*311d0*/  LDC R12, c[0x0][0x248] ;  /* 0x00009200ff0c7b82 */ /* 0x000e220000000800 */
[----:B------:R2:W-:Y:S01]  /*311e0*/  @P5 STG.E.U16 desc[UR40][R4.64], R66 ;  /* 0x0000004204005986 */ /* 0x0005e2000c101528 */
[----:B---3--:R-:W-:Y:S01]  /*311f0*/  ISETP.LT.AND P5, PT, R20, UR4, !P0 ;  /* 0x0000000414007c0c */ /* 0x008fe2000c7a1270 */
[----:B------:R-:W-:-:S02]  /*31200*/  ULDC UR4, c[0x0][0x22c] ;  /* 0x00008b0000047ab9 */ /* 0x000fc40000000800 */
[----:B------:R3:W-:Y:S01]  /*31210*/  @P3 STG.E.U16 desc[UR40][R8.64], R67 ;  /* 0x0000004308003986 */ /* 0x0007e2000c101528 */
[----:B------:R-:W-:-:S03]  /*31220*/  LEA R6, P3, R15, R2, 0x1 ;  /* 0x000000020f067211 */ /* 0x000fc600078608ff */
[----:B------:R-:W4:Y:S01]  /*31230*/  LDL.LU R20, [R1+0xe00] ;  /* 0x000e000001147983 */ /* 0x000f220000300800 */
[----:B-1----:R-:W-:Y:S01]  /*31240*/  IMAD R11, R14, 0x2, R15 ;  /* 0x000000020e0b7824 */ /* 0x002fe200078e020f */
[----:B------:R-:W-:Y:S01]  /*31250*/  LEA.HI.X.SX32 R7, R15, R0, 0x1, P3 ;  /* 0x000000000f077211 */ /* 0x000fe200018f0eff */
[----:B------:R-:W1:Y:S01]  /*31260*/  LDC R10, c[0x0][0x248] ;  /* 0x00009200ff0a7b82 */ /* 0x000e620000000800 */
[----:B------:R-:W4:Y:S01]  /*31270*/  LDL.LU R13, [R1+0xdfc] ;  /* 0x000dfc00010d7983 */ /* 0x000f220000300800 */
[----:B------:R-:W-:Y:S01]  /*31280*/  ISETP.LT.AND P3, PT, R21, UR4, !P0 ;  /* 0x0000000415007c0c */ /* 0x000fe2000c761270 */
[----:B------:R-:W-:Y:S01]  /*31290*/  ULDC UR4, c[0x0][0x22c] ;  /* 0x00008b0000047ab9 */ /* 0x000fe20000000800 */
[----:B--2---:R-:W-:Y:S01]  /*312a0*/  LEA R4, P6, R11, R2, 0x1 ;  /* 0x000000020b047211 */ /* 0x004fe200078c08ff */
[----:B------:R1:W-:Y:S01]  /*312b0*/  @P2 STG.E.U16 desc[UR40][R6.64], R64 ;  /* 0x0000004006002986 */ /* 0x0003e2000c101528 */
[----:B------:R-:W-:Y:S01]  /*312c0*/  ISETP.LT.AND P2, PT, R19, UR4, !P0 ;  /* 0x0000000413007c0c */ /* 0x000fe2000c741270 */
[----:B------:R-:W-:Y:S01]  /*312d0*/  ULDC UR4, c[0x0][0x22c] ;  /* 0x00008b0000047ab9 */ /* 0x000fe20000000800 */
[----:B------:R-:W-:Y:S01]  /*312e0*/  LEA.HI.X.SX32 R5, R11, R0, 0x1, P6 ;  /* 0x000000000b057211 */ /* 0x000fe200030f0eff */
[----:B------:R-:W2:Y:S01]  /*312f0*/  LDL.LU R18, [R1+0xdd8] ;  /* 0x000dd80001127983 */ /* 0x000ea20000300800 */
[----:B------:R-:W-:Y:S01]  /*31300*/  ISETP.LT.AND P4, PT, R22, UR5, !P0 ;  /* 0x0000000516007c0c */ /* 0x000fe2000c781270 */
[----:B------:R-:W0:Y:S01]  /*31310*/  LDC R14, c[0x0][0x248] ;  /* 0x00009200ff0e7b82 */ /* 0x000e220000000800 */
[----:B------:R-:W-:Y:S01]  /*31320*/  PRMT R65, R65, 0x7632, R65 ;  /* 0x0000763241417816 */ /* 0x000fe20000000041 */
[----:B---3--:R-:W-:Y:S01]  /*31330*/  IMAD R9, R16, 0x2, R11 ;  /* 0x0000000210097824 */ /* 0x008fe200078e020b */
[----:B------:R-:W-:Y:S01]  /*31340*/  PRMT R66, R66, 0x7632, R66 ;  /* 0x0000763242427816 */ /* 0x000fe20000000042 */
[----:B------:R-:W-:-:S04]  /*31350*/  ULDC UR5, c[0x0][0x22c] ;  /* 0x00008b0000057ab9 */ /* 0x000fc80000000800 */
[----:B------:R-:W3:Y:S01]  /*31360*/  LDC R16, c[0x0][0x248] ;  /* 0x00009200ff107b82 */ /* 0x000ee20000000800 */
[----:B----4-:R-:W-:-:S03]  /*31370*/  ISETP.LT.AND P6, PT, R17, UR4, !P0 ;  /* 0x0000000411007c0c */ /* 0x010fc6000c7c1270 */
[----:B------:R4:W-:Y:S04]  /*31380*/  @P4 STG.E.U16 desc[UR40][R4.64], R65 ;  /* 0x0000004104004986 */ /* 0x0009e8000c101528 */
[----:B------:R-:W2:Y:S01]  /*31390*/  LDL.LU R17, [R1+0xdd4] ;  /* 0x000dd40001117983 */ /* 0x000ea20000300800 */
[----:B------:R-:W-:Y:S01]  /*313a0*/  LEA R8, P4, R9, R2, 0x1 ;  /* 0x0000000209087211 */ /* 0x000fe200078808ff */
[----:B-1----:R-:W-:Y:S01]  /*313b0*/  IMAD R7, R10, 0x2, R9 ;  /* 0x000000020a077824 */ /* 0x002fe200078e0209 */
[----:B------:R-:W-:Y:S01]  /*313c0*/  PRMT R67, R67, 0x7632, R67 ;  /* 0x0000763243437816 */ /* 0x000fe20000000043 */
[----:B------:R-:W2:Y:S01]  /*313d0*/  LDL.LU R19, [R1+0xdb0] ;  /* 0x000db00001137983 */ /* 0x000ea20000300800 */
[----:B------:R-:W-:Y:S01]  /*313e0*/  LEA.HI.X.SX32 R9, R9, R0, 0x1, P4 ;  /* 0x0000000009097211 */ /* 0x000fe200020f0eff */
[----:B------:R-:W-:Y:S01]  /*313f0*/  ULDC UR4, c[0x0][0x22c] ;  /* 0x00008b0000047ab9 */ /* 0x000fe20000000800 */
[----:B------:R-:W1:Y:S01]  /*31400*/  LDC R10, c[0x0][0x248] ;  /* 0x00009200ff0a7b82 */ /* 0x000e620000000800 */
[----:B------:R-:W2:Y:S01]  /*31410*/  LDL.LU R15, [R1+0xdac] ;  /* 0x000dac00010f7983 */ /* 0x000ea20000300800 */
[----:B0-----:R-:W-:Y:S01]  /*31420*/  IMAD R11, R12, 0x2, R7 ;  /* 0x000000020c0b7824 */ /* 0x001fe200078e0207 */
[----:B------:R-:W-:-:S02]  /*31430*/  LEA R6, P4, R7, R2, 0x1 ;  /* 0x0000000207067211 */ /* 0x000fc400078808ff */
[----:B------:R0:W-:Y:S02]  /*31440*/  @P5 STG.E.U16 desc[UR40][R8.64], R66 ;  /* 0x0000004208005986 */ /* 0x0001e4000c101528 */
[----:B----4-:R-:W-:Y:S01]  /*31450*/  LEA R4, P5, R11, R2, 0x1 ;  /* 0x000000020b047211 */ /* 0x010fe200078a08ff */
[----:B------:R-:W4:Y:S01]  /*31460*/  LDC R12, c[0x0][0x248] ;  /* 0x00009200ff0c7b82 */ /* 0x000f220000000800 */
[-C--:B------:R-:W-:Y:S02]  /*31470*/  LEA.HI.X.SX32 R7, R7, R0.reuse, 0x1, P4 ;  /* 0x0000000007077211 */ /* 0x080fe400020f0eff */
[----:B------:R-:W-:Y:S01]  /*31480*/  LEA.HI.X.SX32 R5, R11, R0, 0x1, P5 ;  /* 0x000000000b057211 */ /* 0x000fe200028f0eff */
[----:B------:R-:W-:Y:S02]  /*31490*/  IMAD R11, R14, 0x2, R11 ;  /* 0x000000020e0b7824 */ /* 0x000fe400078e020b */
[----:B------:R3:W-:Y:S02]  /*314a0*/  @P3 STG.E.U16 desc[UR40][R6.64], R67 ;  /* 0x0000004306003986 */ /* 0x0007e4000c101528 */
[----:B------:R-:W4:Y:S01]  /*314b0*/  LDC R14, c[0x0][0x248] ;  /* 0x00009200ff0e7b82 */ /* 0x000f220000000800 */
[C---:B0-----:R-:W-:Y:S01]  /*314c0*/  LEA R8, P5, R11.reuse, R2, 0x1 ;  /* 0x000000020b087211 */ /* 0x041fe200078a08ff */
[----:B------:R0:W-:Y:S03]  /*314d0*/  @P2 STG.E.U16 desc[UR40][R4.64], R72 ;  /* 0x0000004804002986 */ /* 0x0001e6000c101528 */
[----:B------:R-:W-:-:S02]  /*314e0*/  LEA.HI.X.SX32 R9, R11, R0, 0x1, P5 ;  /* 0x000000000b097211 */ /* 0x000fc400028f0eff */
[----:B------:R-:W-:Y:S01]  /*314f0*/  ISETP.LT.AND P4, PT, R20, UR4, !P0 ;  /* 0x0000000414007c0c */ /* 0x000fe2000c781270 */
[----:B------:R-:W-:Y:S02]  /*31500*/  ULDC UR4, c[0x0][0x22c] ;  /* 0x00008b0000047ab9 */ /* 0x000fe40000000800 */
[----:B------:R-:W-:Y:S01]  /*31510*/  ISETP.LT.AND P3, PT, R13, UR4, !P0 ;  /* 0x000000040d007c0c */ /* 0x000fe2000c761270 */
[----:B---3--:R-:W-:Y:S01]  /*31520*/  IMAD R13, R16, 0x2, R11 ;  /* 0x00000002100d7824 */ /* 0x008fe200078e020b */
[----:B------:R-:W-:Y:S01]  /*31530*/  ULDC UR4, c[0x0][0x22c] ;  /* 0x00008b0000047ab9 */ /* 0x000fe20000000800 */
[----:B------:R-:W3:Y:S03]  /*31540*/  LDC R16, c[0x0][0x248] ;  /* 0x00009200ff107b82 */ /* 0x000ee60000000800 */
[C---:B------:R-:W-:Y:S02]  /*31550*/  LEA R6, P5, R13.reuse, R2, 0x1 ;  /* 0x000000020d067211 */ /* 0x040fe400078a08ff */
[----:B--2---:R-:W-:Y:S01]  /*31560*/  ISETP.LT.AND P2, PT, R18, UR4, !P0 ;  /* 0x0000000412007c0c */ /* 0x004fe2000c741270 */
[----:B------:R-:W-:Y:S01]  /*31570*/  ULDC UR4, c[0x0][0x22c] ;  /* 0x00008b0000047ab9 */ /* 0x000fe20000000800 */
[----:B------:R-:W2:Y:S01]  /*31580*/  LDL.LU R18, [R1+0xd88] ;  /* 0x000d880001127983 */ /* 0x000ea20000300800 */
[----:B------:R-:W-:-:S02]  /*31590*/  LEA.HI.X.SX32 R7, R13, R0, 0x1, P5 ;  /* 0x000000000d077211 */ /* 0x000fc400028f0eff */
[----:B------:R-:W-:Y:S01]  /*315a0*/  ISETP.LT.AND P5, PT, R17, UR4, !P0 ;  /* 0x0000000411007c0c */ /* 0x000fe2000c7a1270 */
[----:B------:R-:W-:Y:S01]  /*315b0*/  @P6 STG.E.U16 desc[UR40][R8.64], R73 ;  /* 0x0000004908006986 */ /* 0x000fe2000c101528 */
[----:B-1----:R-:W-:Y:S01]  /*315c0*/  IMAD R11, R10, 0x2, R13 ;  /* 0x000000020a0b7824 */ /* 0x002fe200078e020d */
[----:B------:R-:W-:Y:S01]  /*315d0*/  ULDC UR4, c[0x0][0x22c] ;  /* 0x00008b0000047ab9 */ /* 0x000fe20000000800 */
[----:B0-----:R-:W-:Y:S01]  /*315e0*/  PRMT R72, R72, 0x7632, R72 ;  /* 0x0000763248487816 */ /* 0x001fe20000000048 */
[----:B------:R-:W2:Y:S01]  /*315f0*/  LDL.LU R17, [R1+0xd84] ;  /* 0x000d840001117983 */ /* 0x000ea20000300800 */
[----:B------:R-:W0:Y:S03]  /*31600*/  LDC R10, c[0x0][0x248] ;  /* 0x00009200ff0a7b82 */ /* 0x000e260000000800 */
[----:B------:R1:W-:Y:S01]  /*31610*/  @P4 STG.E.U16 desc[UR40][R6.64], R74 ;  /* 0x0000004a06004986 */ /* 0x0003e2000c101528 */
[----:B------:R-:W-:Y:S01]  /*31620*/  ISETP.LT.AND P4, PT, R15, UR5, !P0 ;  /* 0x000000050f007c0c */ /* 0x000fe2000c781270 */
[----:B------:R-:W-:-:S02]  /*31630*/  ULDC UR5, c[0x0][0x22c] ;  /* 0x00008b0000057ab9 */ /* 0x000fc40000000800 */
[----:B------:R-:W2:Y:S01]  /*31640*/  LDL.LU R15, [R1+0xd60] ;  /* 0x000d6000010f7983 */ /* 0x000ea20000300800 */
[----:B------:R-:W-:-:S04]  /*31650*/  LEA R4, P6, R11, R2, 0x1 ;  /* 0x000000020b047211 */ /* 0x000fc800078c08ff */
[----:B------:R-:W-:Y:S01]  /*31660*/  LEA.HI.X.SX32 R5, R11, R0, 0x1, P6 ;  /* 0x000000000b057211 */ /* 0x000fe200030f0eff */
[----:B----4-:R-:W-:Y:S01]  /*31670*/  IMAD R11, R12, 0x2, R11 ;  /* 0x000000020c0b7824 */ /* 0x010fe200078e020b */
[----:B------:R-:W-:Y:S01]  /*31680*/  ISETP.LT.AND P6, PT, R19, UR4, !P0 ;  /* 0x0000000413007c0c */ /* 0x000fe2000c7c1270 */
[----:B------:R-:W-:Y:S01]  /*31690*/  ULDC UR4, c[0x0][0x22c] ;  /* 0x00008b0000047ab9 */ /* 0x000fe20000000800 */
[----:B------:R-:W4:Y:S01]  /*316a0*/  LDL.LU R19, [R1+0xd5c] ;  /* 0x000d5c0001137983 */ /* 0x000f220000300800 */
[----:B-1----:R-:W-:Y:S01]  /*316b0*/  IMAD R7, R14, 0x2, R11 ;  /* 0x000000020e077824 */ /* 0x002fe200078e020b */
[----:B------:R-:W1:Y:S02]  /*316c0*/  LDC R12, c[0x0][0x248] ;  /* 0x00009200ff0c7b82 */ /* 0x000e640000000800 */
[----:B------:R3:W-:Y:S01]  /*316d0*/  @P3 STG.E.U16 desc[UR40][R4.64], R75 ;  /* 0x0000004b04003986 */ /* 0x0007e2000c101528 */
[----:B------:R-:W-:-:S03]  /*316e0*/  LEA R8, P3, R11, R2, 0x1 ;  /* 0x000000020b087211 */ /* 0x000fc600078608ff */
[----:B------:R-:W4:Y:S01]  /*316f0*/  LDL.LU R13, [R1+0xd38] ;  /* 0x000d3800010d7983 */ /* 0x000f220000300800 */
[----:B------:R-:W-:Y:S01]  /*31700*/  LEA.HI.X.SX32 R9, R11, R0, 0x1, P3 ;  /* 0x000000000b097211 */ /* 0x000fe200018f0eff */
[----:B---3--:R-:W-:Y:S01]  /*31710*/  IMAD R11, R16, 0x2, R7 ;  /* 0x00000002100b7824 */ /* 0x008fe200078e0207 */
[C---:B------:R-:W-:Y:S01]  /*31720*/  LEA R6, P3, R7.reuse, R2, 0x1 ;  /* 0x0000000207067211 */ /* 0x040fe200078608ff */
[----:B------:R-:W3:Y:S03]  /*31730*/  LDC R14, c[0x0][0x248] ;  /* 0x00009200ff0e7b82 */ /* 0x000ee60000000800 */
[----:B------:R-:W-:Y:S01]  /*31740*/  LEA.HI.X.SX32 R7, R7, R0, 0x1, P3 ;  /* 0x0000000007077211 */ /* 0x000fe200018f0eff */
[----:B------:R0:W-:Y:S01]  /*31750*/  @P2 STG.E.U16 desc[UR40][R8.64], R72 ;  /* 0x0000004808002986 */ /* 0x0001e2000c101528 */
[----:B------:R-:W-:Y:S02]  /*31760*/  LEA R4, P3, R11, R2, 0x1 ;  /* 0x000000020b047211 */ /* 0x000fe400078608ff */
[----:B------:R-:W-:Y:S01]  /*31770*/  PRMT R73, R73, 0x7632, R73 ;  /* 0x0000763249497816 */ /* 0x000fe20000000049 */
[----:B------:R-:W4:Y:S01]  /*31780*/  LDC R16, c[0x0][0x248] ;  /* 0x00009200ff107b82 */ /* 0x000f220000000800 */
[----:B------:R-:W-:-:S02]  /*31790*/  LEA.HI.X.SX32 R5, R11, R0, 0x1, P3 ;  /* 0x000000000b057211 */ /* 0x000fc400018f0eff */
[----:B--2---:R-:W-:Y:S01]  /*317a0*/  ISETP.LT.AND P2, PT, R18, UR4, !P0 ;  /* 0x0000000412007c0c */ /* 0x004fe2000c741270 */
[----:B------:R-:W-:Y:S01]  /*317b0*/  ULDC UR4, c[0x0][0x22c] ;  /* 0x00008b0000047ab9 */ /* 0x000fe20000000800 */
[----:B------:R-:W2:Y:S01]  /*317c0*/  LDL.LU R18, [R1+0xd34] ;  /* 0x000d340001127983 */ /* 0x000ea20000300800 */
[----:B------:R-:W-:Y:S01]  /*317d0*/  ISETP.LT.AND P3, PT, R17, UR4, !P0 ;  /* 0x0000000411007c0c */ /* 0x000fe2000c761270 */
[----:B0-----:R-:W-:Y:S02]  /*317e0*/  IMAD R11, R10, 0x2, R11 ;  /* 0x000000020a0b7824 */ /* 0x001fe400078e020b */
[----:B------:R-:W2:Y:S01]  /*317f0*/  LDL.LU R17, [R1+0xd1c] ;  /* 0x000d1c0001117983 */ /* 0x000ea20000300800 */
[----:B------:R-:W0:Y:S01]  /*31800*/  LDC R10, c[0x0][0x248] ;  /* 0x00009200ff0a7b82 */ /* 0x000e220000000800 */
[----:B------:R-:W-:Y:S01]  /*31810*/  PRMT R74, R74, 0x7632, R74 ;  /* 0x000076324a4a7816 */ /* 0x000fe2000000004a */
[----:B------:R-:W-:Y:S01]  /*31820*/  ULDC UR4, c[0x0][0x22c] ;  /* 0x00008b0000047ab9 */ /* 0x000fe20000000800 */
[----:B------:R1:W-:Y:S01]  /*31830*/  @P5 STG.E.U16 desc[UR40][R6.64], R73 ;  /* 0x0000004906005986 */ /* 0x0003e2000c101528 */
[----:B------:R-:W-:Y:S01]  /*31840*/  ISETP.LT.AND P5, PT, R15, UR4, !P0 ;  /* 0x000000040f007c0c */ /* 0x000fe2000c7a1270 */
[----:B------:R-:W-:-:S02]  /*31850*/  ULDC UR4, c[0x0][0x22c] ;  /* 0x00008b0000047ab9 */ /* 0x000fc40000000800 */
[----:B------:R4:W-:Y:S01]  /*31860*/  @P6 STG.E.U16 desc[UR40][R4.64], R74 ;  /* 0x0000004a04006986 */ /* 0x0009e2000c101528 */
[----:B------:R-:W-:-:S03]  /*31870*/  LEA R8, P6, R11, R2, 0x1 ;  /* 0x000000020b087211 */ /* 0x000fc600078c08ff */
[----:B------:R-:W2:Y:S01]  /*31880*/  LDL.LU R15, [R1+0xd14] ;  /* 0x000d1400010f7983 */ /* 0x000ea20000300800 */
[----:B-1----:R-:W-:Y:S01]  /*31890*/  IMAD R7, R12, 0x2, R11 ;  /* 0x000000020c077824 */ /* 0x002fe200078e020b */
[----:B------:R-:W-:Y:S02]  /*318a0*/  LEA.HI.X.SX32 R9, R11, R0, 0x1, P6 ;  /* 0x000000000b097211 */ /* 0x000fe400030f0eff */
[----:B------:R-:W2:Y:S01]  /*318b0*/  LDL.LU R20, [R1+0xd10] ;  /* 0x000d100001147983 */ /* 0x000ea20000300800 */
[----:B------:R-:W-:Y:S01]  /*318c0*/  PRMT R75, R75, 0x7632, R75 ;  /* 0x000076324b4b7816 */ /* 0x000fe2000000004b */
[----:B---3--:R-:W-:Y:S01]  /*318d0*/  IMAD R11, R14, 0x2, R7 ;  /* 0x000000020e0b7824 */ /* 0x008fe200078e0207 */
[C---:B------:R-:W-:Y:S01]  /*318e0*/  LEA R6, P6, R7.reuse, R2, 0x1 ;  /* 0x0000000207067211 */ /* 0x040fe200078c08ff */
[----:B------:R-:W1:Y:S03]  /*318f0*/  LDC R12, c[0x0][0x248] ;  /* 0x00009200ff0c7b82 */ /* 0x000e660000000800 */
[----:B------:R-:W-:-:S02]  /*31900*/  LEA.HI.X.SX32 R7, R7, R0, 0x1, P6 ;  /* 0x0000000007077211 */ /* 0x000fc400030f0eff */
[C---:B----4-:R-:W-:Y:S01]  /*31910*/  LEA R4, P6, R11.reuse, R2, 0x1 ;  /* 0x000000020b047211 */ /* 0x050fe200078c08ff */
[----:B------:R3:W-:Y:S02]  /*31920*/  @P4 STG.E.U16 desc[UR40][R8.64], R75 ;  /* 0x0000004b08004986 */ /* 0x0007e4000c101528 */
[----:B------:R-:W4:Y:S01]  /*31930*/  LDC R14, c[0x0][0x248] ;  /* 0x00009200ff0e7b82 */ /* 0x000f220000000800 */
[----:B------:R-:W-:Y:S01]  /*31940*/  LEA.HI.X.SX32 R5, R11, R0, 0x1, P6 ;  /* 0x000000000b057211 */ /* 0x000fe200030f0eff */
[----:B0-----:R-:W-:Y:S01]  /*31950*/  IMAD R11, R10, 0x2, R11 ;  /* 0x000000020a0b7824 */ /* 0x001fe200078e020b */
[----:B------:R-:W-:Y:S01]  /*31960*/  ISETP.LT.AND P4, PT, R19, UR4, !P0 ;  /* 0x0000000413007c0c */ /* 0x000fe2000c781270 */
[----:B------:R-:W-:Y:S01]  /*31970*/  ULDC UR4, c[0x0][0x22c] ;  /* 0x00008b0000047ab9 */ /* 0x000fe20000000800 */
[----:B------:R0:W-:Y:S01]  /*31980*/  @P2 STG.E.U16 desc[UR40][R6.64], R80 ;  /* 0x0000005006002986 */ /* 0x0001e2000c101528 */
[----:B------:R-:W-:Y:S01]  /*31990*/  ISETP.LT.AND P2, PT, R13, UR4, !P0 ;  /* 0x000000040d007c0c */ /* 0x000fe2000c741270 */
[----:B------:R-:W-:Y:S01]  /*319a0*/  ULDC UR4, c[0x0][0x22c] ;  /* 0x00008b0000047ab9 */ /* 0x000fe20000000800 */
[C---:B---3--:R-:W-:Y:S01]  /*319b0*/  LEA R8, P6, R11.reuse, R2, 0x1 ;  /* 0x000000020b087211 */ /* 0x048fe200078c08ff */
[----:B------:R3:W-:Y:S03]  /*319c0*/  @P3 STG.E.U16 desc[UR40][R4.64], R81 ;  /* 0x0000005104003986 */ /* 0x0007e6000c101528 */
[----:B------:R-:W-:Y:S01]  /*319d0*/  LEA.HI.X.SX32 R9, R11, R0, 0x1, P6 ;  /* 0x000000000b097211 */ /* 0x000fe200030f0eff */
[----:B------:R-:W4:Y:S04]  /*319e0*/  LDL.LU R19, [R1+0xd0c] ;  /* 0x000d0c0001137983 */ /* 0x000f280000300800 */
[----:B------:R1:W-:Y:S01]  /*319f0*/  @P5 STG.E.U16 desc[UR40][R8.64], R82 ;  /* 0x0000005208005986 */ /* 0x0003e2000c101528 */
[----:B--2---:R-:W-:Y:S01]  /*31a00*/  ISETP.LT.AND P3, PT, R18, UR4, !P0 ;  /* 0x0000000412007c0c */ /* 0x004fe2000c761270 */
[----:B------:R-:W-:Y:S01]  /*31a10*/  ULDC UR4, c[0x0][0x22c] ;  /* 0x00008b0000047ab9 */ /* 0x000fe20000000800 */
[----:B------:R-:W-:Y:S01]  /*31a20*/  IMAD R13, R16, 0x2, R11 ;  /* 0x00000002100d7824 */ /* 0x000fe200078e020b */
[----:B0-----:R-:W-:Y:S01]  /*31a30*/  PRMT R80, R80, 0x7632, R80 ;  /* 0x0000763250507816 */ /* 0x001fe20000000050 */
[----:B------:R-:W0:Y:S01]  /*31a40*/  LDC R16, c[0x0][0x248] ;  /* 0x00009200ff107b82 */ /* 0x000e220000000800 */
[----:B---3--:R-:W-:-:S02]  /*31a50*/  PRMT R81, R81, 0x7632, R81 ;  /* 0x0000763251517816 */ /* 0x008fc40000000051 */
[----:B-1----:R-:W-:-:S05]  /*31a60*/  PRMT R82, R82, 0x7632, R82 ;  /* 0x0000763252527816 */ /* 0x002fca0000000052 */
[----:B------:R-:W1:Y:S01]  /*31a70*/  LDC R18, c[0x0][0x248] ;  /* 0x00009200ff127b82 */ /* 0x000e620000000800 */
[----:B------:R-:W-:Y:S01]  /*31a80*/  ISETP.LT.AND P5, PT, R17, UR4, !P0 ;  /* 0x0000000411007c0c */ /* 0x000fe2000c7a1270 */
[----:B------:R-:W-:Y:S01]  /*31a90*/  ULDC UR4, c[0x0][0x22c] ;  /* 0x00008b0000047ab9 */ /* 0x000fe20000000800 */
[----:B------:R-:W2:Y:S01]  /*31aa0*/  LDL.LU R17, [R1+0xd08] ;  /* 0x000d080001117983 */ /* 0x000ea20000300800 */
[----:B------:R-:W-:-:S04]  /*31ab0*/  LEA R10, P6, R13, R2, 0x1 ;  /* 0x000000020d0a7211 */ /* 0x000fc800078c08ff */
[----:B------:R-:W-:Y:S01]  /*31ac0*/  LEA.HI.X.SX32 R11, R13, R0, 0x1, P6 ;  /* 0x000000000d0b7211 */ /* 0x000fe200030f0eff */
[----:B------:R-:W-:Y:S02]  /*31ad0*/  IMAD R7, R12, 0x2, R13 ;  /* 0x000000020c077824 */ /* 0x000fe400078e020d */
[----:B------:R-:W3:Y:S02]  /*31ae0*/  LDC R12, c[0x0][0x248] ;  /* 0x00009200ff0c7b82 */ /* 0x000ee40000000800 */
[----:B------:R1:W-:Y:S01]  /*31af0*/  @P4 STG.E.U16 desc[UR40][R10.64], R83 ;  /* 0x000000530a004986 */ /* 0x0003e2000c101528 */
[----:B------:R-:W-:Y:S01]  /*31b00*/  ISETP.LT.AND P4, PT, R15, UR4, !P0 ;  /* 0x000000040f007c0c */ /* 0x000fe2000c781270 */
[----:B----4-:R-:W-:Y:S01]  /*31b10*/  IMAD R13, R14, 0x2, R7 ;  /* 0x000000020e0d7824 */ /* 0x010fe200078e0207 */
[C---:B------:R-:W-:Y:S01]  /*31b20*/  LEA R4, P6, R7.reuse, R2, 0x1 ;  /* 0x0000000207047211 */ /* 0x040fe200078c08ff */
[----:B------:R-:W4:Y:S01]  /*31b30*/  LDL.LU R15, [R1+0xd00] ;  /* 0x000d0000010f7983 */ /* 0x000f220000300800 */
[----:B------:R-:W-:Y:S01]  /*31b40*/  ULDC UR4, c[0x0][0x22c] ;  /* 0x00008b0000047ab9 */ /* 0x000fe20000000800 */
[----:B------:R-:W3:Y:S01]  /*31b50*/  LDC R14, c[0x0][0x248] ;  /* 0x00009200ff0e7b82 */ /* 0x000ee20000000800 */
[----:B------:R-:W-:Y:S01]  /*31b60*/  LEA.HI.X.SX32 R5, R7, R0, 0x1, P6 ;  /* 0x0000000007057211 */ /* 0x000fe200030f0eff */
[----:B------:R-:W4:Y:S01]  /*31b70*/  LDL.LU R23, [R1+0xcfc] ;  /* 0x000cfc0001177983 */ /* 0x000f220000300800 */
[----:B------:R-:W-:-:S03]  /*31b80*/  LEA R6, P6, R13, R2, 0x1 ;  /* 0x000000020d067211 */ /* 0x000fc600078c08ff */
[----:B------:R2:W-:Y:S01]  /*31b90*/  @P2 STG.E.U16 desc[UR40][R4.64], R80 ;  /* 0x0000005004002986 */ /* 0x0005e2000c101528 */
[----:B------:R-:W-:Y:S01]  /*31ba0*/  LEA.HI.X.SX32 R7, R13, R0, 0x1, P6 ;  /* 0x000000000d077211 */ /* 0x000fe200030f0eff */
[----:B0-----:R-:W-:Y:S01]  /*31bb0*/  IMAD R13, R16, 0x2, R13 ;  /* 0x00000002100d7824 */ /* 0x001fe200078e020d */
[----:B------:R-:W-:Y:S01]  /*31bc0*/  ISETP.LT.AND P2, PT, R20, UR4, !P0 ;  /* 0x0000000414007c0c */ /* 0x000fe2000c741270 */
[----:B------:R-:W4:Y:S01]  /*31bd0*/  LDL.LU R22, [R1+0xcf8] ;  /* 0x000cf80001167983 */ /* 0x000f220000300800 */
[----:B------:R-:W-:Y:S01]  /*31be0*/  ULDC UR4, c[0x0][0x22c] ;  /* 0x00008b0000047ab9 */ /* 0x000fe20000000800 */
[----:B------:R-:W0:Y:S02]  /*31bf0*/  LDC R16, c[0x0][0x248] ;  /* 0x00009200ff107b82 */ /* 0x000e240000000800 */
[----:B------:R-:W4:Y:S04]  /*31c00*/  LDL.LU R20, [R1+0xcf4] ;  /* 0x000cf40001147983 */ /* 0x000f280000300800 */
[----:B------:R3:W-:Y:S01]  /*31c10*/  @P3 STG.E.U16 desc[UR40][R6.64], R81 ;  /* 0x0000005106003986 */ /* 0x0007e2000c101528 */
[----:B------:R-:W-:-:S03]  /*31c20*/  LEA R8, P3, R13, R2, 0x1 ;  /* 0x000000020d087211 */ /* 0x000fc600078608ff */
[----:B------:R-:W4:Y:S01]  /*31c30*/  LDL.LU R21, [R1+0xcf0] ;  /* 0x000cf00001157983 */ /* 0x000f220000300800 */
[----:B------:R-:W-:Y:S02]  /*31c40*/  LEA.HI.X.SX32 R9, R13, R0, 0x1, P3 ;  /* 0x000000000d097211 */ /* 0x000fe400018f0eff */
[----:B------:R-:W-:Y:S01]  /*31c50*/  ISETP.LT.AND P3, PT, R19, UR4, !P0 ;  /* 0x0000000413007c0c */ /* 0x000fe2000c761270 */
[----:B------:R-:W-:Y:S01]  /*31c60*/  ULDC UR4, c[0x0][0x22c] ;  /* 0x00008b0000047ab9 */ /* 0x000fe20000000800 */
[----:B------:R-:W4:Y:S04]  /*31c70*/  LDL.LU R19, [R1+0xcec] ;  /* 0x000cec0001137983 */ /* 0x000f280000300800 */
[----:B------:R-:W-:Y:S01]  /*31c80*/  @P5 STG.E.U16 desc[UR40][R8.64], R82 ;  /* 0x0000005208005986 */ /* 0x000fe2000c101528 */
[----:B-1----:R-:W-:-:S02]  /*31c90*/  IMAD R11, R18, 0x2, R13 ;  /* 0x00000002120b7824 */ /* 0x002fc400078e020d */
[----:B------:R-:W1:Y:S01]  /*31ca0*/  LDC R18, c[0x0][0x248] ;  /* 0x00009200ff127b82 */ /* 0x000e620000000800 */
[----:B--2---:R-:W-:Y:S01]  /*31cb0*/  ISETP.LT.AND P5, PT, R17, UR4, !P0 ;  /* 0x0000000411007c0c */ /* 0x004fe2000c7a1270 */
[----:B------:R-:W-:Y:S01]  /*31cc0*/  ULDC UR4, c[0x0][0x22c] ;  /* 0x00008b0000047ab9 */ /* 0x000fe20000000800 */
[----:B------:R-:W2:Y:S01]  /*31cd0*/  LDL.LU R17, [R1+0xce8] ;  /* 0x000ce80001117983 */ /* 0x000ea20000300800 */
[----:B------:R-:W-:-:S04]  /*31ce0*/  LEA R4, P6, R11, R2, 0x1 ;  /* 0x000000020b047211 */ /* 0x000fc800078c08ff */
[----:B------:R-:W-:Y:S01]  /*31cf0*/  LEA.HI.X.SX32 R5, R11, R0, 0x1, P6 ;  /* 0x000000000b057211 */ /* 0x000fe200030f0eff */
[----:B---3--:R-:W-:Y:S01]  /*31d00*/  IMAD R11, R12, 0x2, R11 ;  /* 0x000000020c0b7824 */ /* 0x008fe200078e020b */
[----:B------:R-:W-:Y:S01]  /*31d10*/  PRMT R83, R83, 0x7632, R83 ;  /* 0x0000763253537816 */ /* 0x000fe20000000053 */
[----:B------:R-:W3:Y:S02]  /*31d20*/  LDC R12, c[0x0][0x248] ;  /* 0x00009200ff0c7b82 */ /* 0x000ee40000000800 */
[----:B------:R-:W-:Y:S02]  /*31d30*/  IMAD R13, R14, 0x2, R11 ;  /* 0x000000020e0d7824 */ /* 0x000fe400078e020b */
[----:B------:R1:W-:Y:S01]  /*31d40*/  @P4 STG.E.U16 desc[UR40][R4.64], R83 ;  /* 0x0000005304004986 */ /* 0x0003e2000c101528 */
[-C--:B------:R-:W-:Y:S02]  /*31d50*/  LEA R6, P4, R11, R2.reuse, 0x1 ;  /* 0x000000020b067211 */ /* 0x080fe400078808ff */
[----:B------:R-:W-:Y:S01]  /*31d60*/  LEA R10, P6, R13, R2, 0x1 ;  /* 0x000000020d0a7211 */ /* 0x000fe200078c08ff */
[----:B------:R-:W3:Y:S01]  /*31d70*/  LDC R14, c[0x0][0x248] ;  /* 0x00009200ff0e7b82 */ /* 0x000ee20000000800 */
[----:B------:R-:W-:-:S02]  /*31d80*/  LEA.HI.X.SX32 R7, R11, R0, 0x1, P4 ;  /* 0x000000000b077211 */ /* 0x000fc400020f0eff */
[----:B------:R-:W-:Y:S01]  /*31d90*/  LEA.HI.X.SX32 R11, R13, R0, 0x1, P6 ;  /* 0x000000000d0b7211 */ /* 0x000fe200030f0eff */
[----:B0-----:R-:W-:Y:S01]  /*31da0*/  IMAD R13, R16, 0x2, R13 ;  /* 0x00000002100d7824 */ /* 0x001fe200078e020d */
[----:B----4-:R-:W-:Y:S01]  /*31db0*/  ISETP.LT.AND P4, PT, R15, UR5, !P0 ;  /* 0x000000050f007c0c */ /* 0x010fe2000c781270 */
[----:B------:R0:W-:Y:S01]  /*31dc0*/  @P2 STG.E.U16 desc[UR40][R6.64], R88 ;  /* 0x0000005806002986 */ /* 0x0001e2000c101528 */
[----:B------:R-:W-:Y:S01]  /*31dd0*/  ULDC UR5, c[0x0][0x22c] ;  /* 0x00008b0000057ab9 */ /* 0x000fe20000000800 */
[----:B-1----:R-:W-:Y:S01]  /*31de0*/  IMAD R15, R18, 0x2, R13 ;  /* 0x00000002120f7824 */ /* 0x002fe200078e020d */
[-C--:B------:R-:W-:Y:S01]  /*31df0*/  LEA R4, P2, R13, R2.reuse, 0x1 ;  /* 0x000000020d047211 */ /* 0x080fe200078408ff */
[----:B------:R-:W1:Y:S03]  /*31e00*/  LDC R16, c[0x0][0x248] ;  /* 0x00009200ff107b82 */ /* 0x000e660000000800 */
[----:B------:R-:W-:-:S02]  /*31e10*/  LEA R8, P6, R15, R2, 0x1 ;  /* 0x000000020f087211 */ /* 0x000fc400078c08ff */
[-C--:B------:R-:W-:Y:S02]  /*31e20*/  LEA.HI.X.SX32 R5, R13, R0.reuse, 0x1, P2 ;  /* 0x000000000d057211 */ /* 0x080fe400010f0eff */
[----:B------:R-:W-:Y:S01]  /*31e30*/  LEA.HI.X.SX32 R9, R15, R0, 0x1, P6 ;  /* 0x000000000f097211 */ /* 0x000fe200030f0eff */
[----:B---3--:R-:W-:Y:S01]  /*31e40*/  IMAD R15, R12, 0x2, R15 ;  /* 0x000000020c0f7824 */ /* 0x008fe200078e020f */
[----:B------:R-:W-:Y:S01]  /*31e50*/  ISETP.LT.AND P2, PT, R23, UR4, !P0 ;  /* 0x0000000417007c0c */ /* 0x000fe2000c741270 */
[----:B------:R3:W-:Y:S01]  /*31e60*/  @P3 STG.E.U16 desc[UR40][R10.64], R89 ;  /* 0x000000590a003986 */ /* 0x0007e2000c101528 */
[----:B------:R-:W-:Y:S01]  /*31e70*/  ULDC UR4, c[0x0][0x22c] ;  /* 0x00008b0000047ab9 */ /* 0x000fe20000000800 */
[----:B0-----:R-:W-:Y:S01]  /*31e80*/  PRMT R88, R88, 0x7632, R88 ;  /* 0x0000763258587816 */ /* 0x001fe20000000058 */
[----:B------:R-:W0:Y:S01]  /*31e90*/  LDC R12, c[0x0][0x248] ;  /* 0x00009200ff0c7b82 */ /* 0x000e220000000800 */
[----:B------:R4:W-:Y:S01]  /*31ea0*/  @P5 STG.E.U16 desc[UR40][R4.64], R90 ;  /* 0x0000005a04005986 */ /* 0x0009e2000c101528 */
[----:B------:R-:W-:Y:S01]  /*31eb0*/  ISETP.LT.AND P5, PT, R20, UR4, !P0 ;  /* 0x0000000414007c0c */ /* 0x000fe2000c7a1270 */
[----:B------:R-:W-:-:S02]  /*31ec0*/  ULDC UR4, c[0x0][0x22c] ;  /* 0x00008b0000047ab9 */ /* 0x000fc40000000800 */
[----:B------:R1:W-:Y:S01]  /*31ed0*/  @P4 STG.E.U16 desc[UR40][R8.64], R91 ;  /* 0x0000005b08004986 */ /* 0x0003e2000c101528 */
[----:B------:R-:W-:-:S03]  /*31ee0*/  LEA R6, P4, R15, R2, 0x1 ;  /* 0x000000020f067211 */ /* 0x000fc600078808ff */
[----:B------:R-:W2:Y:S01]  /*31ef0*/  LDL.LU R20, [R1+0xce4] ;  /* 0x000ce40001147983 */ /* 0x000ea20000300800 */
[----:B---3--:R-:W-:Y:S01]  /*31f00*/  IMAD R11, R14, 0x2, R15 ;  /* 0x000000020e0b7824 */ /* 0x008fe200078e020f */
[----:B------:R-:W-:Y:S01]  /*31f10*/  LEA.HI.X.SX32 R7, R15, R0, 0x1, P4 ;  /* 0x000000000f077211 */ /* 0x000fe200020f0eff */
[----:B------:R-:W3:Y:S01]  /*31f20*/  LDC R10, c[0x0][0x248] ;  /* 0x00009200ff0a7b82 */ /* 0x000ee20000000800 */
[----:B------:R-:W3:Y:S01]  /*31f30*/  LDL.LU R13, [R1+0xce0] ;  /* 0x000ce000010d7983 */ /* 0x000ee20000300800 */
[----:B------:R-:W-:Y:S01]  /*31f40*/  ISETP.LT.AND P4, PT, R21, UR4, !P0 ;  /* 0x0000000415007c0c */ /* 0x000fe2000c781270 */
[----:B------:R-:W-:Y:S01]  /*31f50*/  ULDC UR4, c[0x0][0x22c] ;  /* 0x00008b0000047ab9 */ /* 0x000fe20000000800 */
[----:B----4-:R-:W-:Y:S01]  /*31f60*/  LEA R4, P6, R11, R2, 0x1 ;  /* 0x000000020b047211 */ /* 0x010fe200078c08ff */
[----:B------:R3:W-:Y:S01]  /*31f70*/  @P2 STG.E.U16 desc[UR40][R6.64], R88 ;  /* 0x0000005806002986 */ /* 0x0007e2000c101528 */
[----:B------:R-:W-:Y:S01]  /*31f80*/  ISETP.LT.AND P2, PT, R19, UR4, !P0 ;  /* 0x0000000413007c0c */ /* 0x000fe2000c741270 */
[----:B------:R-:W-:Y:S01]  /*31f90*/  ULDC UR4, c[0x0][0x22c] ;  /* 0x00008b0000047ab9 */ /* 0x000fe20000000800 */
[----:B------:R-:W-:Y:S01]  /*31fa0*/  LEA.HI.X.SX32 R5, R11, R0, 0x1, P6 ;  /* 0x000000000b057211 */ /* 0x000fe200030f0eff */
[----:B------:R-:W4:Y:S01]  /*31fb0*/  LDL.LU R18, [R1+0xcdc] ;  /* 0x000cdc0001127983 */ /* 0x000f220000300800 */
[----:B------:R-:W-:Y:S01]  /*31fc0*/  ISETP.LT.AND P3, PT, R22, UR5, !P0 ;  /* 0x0000000516007c0c */ /* 0x000fe2000c761270 */
[----:B------:R-:W0:Y:S01]  /*31fd0*/  LDC R14, c[0x0][0x248] ;  /* 0x00009200ff0e7b82 */ /* 0x000e220000000800 */
[----:B------:R-:W-:Y:S01]  /*31fe0*/  PRMT R89, R89, 0x7632, R89 ;  /* 0x0000763259597816 */ /* 0x000fe20000000059 */
[----:B-1----:R-:W-:Y:S01]  /*31ff0*/  IMAD R9, R16, 0x2, R11 ;  /* 0x0000000210097824 */ /* 0x002fe200078e020b */
[----:B------:R-:W-:Y:S01]  /*32000*/  PRMT R90, R90, 0x7632, R90 ;  /* 0x000076325a5a7816 */ /* 0x000fe2000000005a */
[----:B------:R-:W-:-:S04]  /*32010*/  ULDC UR5, c[0x0][0x22c] ;  /* 0x00008b0000057ab9 */ /* 0x000fc80000000800 */
[----:B------:R-:W1:Y:S01]  /*32020*/  LDC R16, c[0x0][0x248] ;  /* 0x00009200ff107b82 */ /* 0x000e620000000800 */
[----:B--2---:R-:W-:-:S03]  /*32030*/  ISETP.LT.AND P6, PT, R17, UR4, !P0 ;  /* 0x0000000411007c0c */ /* 0x004fc6000c7c1270 */
[----:B------:R2:W-:Y:S04]  /*32040*/  @P3 STG.E.U16 desc[UR40][R4.64], R89 ;  /* 0x0000005904003986 */ /* 0x0005e8000c101528 */
[----:B------:R-:W4:Y:S01]  /*32050*/  LDL.LU R17, [R1+0xcd8] ;  /* 0x000cd80001117983 */ /* 0x000f220000300800 */
[----:B------:R-:W-:Y:S01]  /*32060*/  LEA R8, P3, R9, R2, 0x1 ;  /* 0x0000000209087211 */ /* 0x000fe200078608ff */
[----:B---3--:R-:W-:Y:S01]  /*32070*/  IMAD R7, R10, 0x2, R9 ;  /* 0x000000020a077824 */ /* 0x008fe200078e0209 */
[----:B------:R-:W-:Y:S01]  /*32080*/  PRMT R91, R91, 0x7632, R91 ;  /* 0x000076325b5b7816 */ /* 0x000fe2000000005b */
[----:B------:R-:W3:Y:S01]  /*32090*/  LDL.LU R19, [R1+0xcd4] ;  /* 0x000cd40001137983 */ /* 0x000ee20000300800 */
[----:B------:R-:W-:Y:S01]  /*320a0*/  LEA.HI.X.SX32 R9, R9, R0, 0x1, P3 ;  /* 0x0000000009097211 */ /* 0x000fe200018f0eff */
[----:B------:R-:W-:Y:S01]  /*320b0*/  ULDC UR4, c[0x0][0x22c] ;  /* 0x00008b0000047ab9 */ /* 0x000fe20000000800 */
[----:B------:R-:W4:Y:S01]  /*320c0*/  LDC R10, c[0x0][0x248] ;  /* 0x00009200ff0a7b82 */ /* 0x000f220000000800 */
[----:B------:R-:W3:Y:S01]  /*320d0*/  LDL.LU R15, [R1+0xcd0] ;  /* 0x000cd000010f7983 */ /* 0x000ee20000300800 */
[----:B0-----:R-:W-:Y:S01]  /*320e0*/  IMAD R11, R12, 0x2, R7 ;  /* 0x000000020c0b7824 */ /* 0x001fe200078e0207 */
[----:B------:R-:W-:-:S02]  /*320f0*/  LEA R6, P3, R7, R2, 0x1 ;  /* 0x0000000207067211 */ /* 0x000fc400078608ff */
[----:B------:R0:W-:Y:S02]  /*32100*/  @P5 STG.E.U16 desc[UR40][R8.64], R90 ;  /* 0x0000005a08005986 */ /* 0x0001e4000c101528 */
[----:B--2---:R-:W-:Y:S01]  /*32110*/  LEA R4, P5, R11, R2, 0x1 ;  /* 0x000000020b047211 */ /* 0x004fe200078a08ff */
[----:B------:R-:W2:Y:S01]  /*32120*/  LDC R12, c[0x0][0x248] ;  /* 0x00009200ff0c7b82 */ /* 0x000ea20000000800 */
[-C--:B------:R-:W-:Y:S02]  /*32130*/  LEA.HI.X.SX32 R7, R7, R0.reuse, 0x1, P3 ;  /* 0x0000000007077211 */ /* 0x080fe400018f0eff */
[----:B------:R-:W-:Y:S01]  /*32140*/  LEA.HI.X.SX32 R5, R11, R0, 0x1, P5 ;  /* 0x000000000b057211 */ /* 0x000fe200028f0eff */
[----:B------:R-:W-:Y:S02]  /*32150*/  IMAD R11, R14, 0x2, R11 ;  /* 0x000000020e0b7824 */ /* 0x000fe400078e020b */
[----:B------:R1:W-:Y:S02]  /*32160*/  @P4 STG.E.U16 desc[UR40][R6.64], R91 ;  /* 0x0000005b06004986 */ /* 0x0003e4000c101528 */
[----:B------:R-:W2:Y:S01]  /*32170*/  LDC R14, c[0x0][0x248] ;  /* 0x00009200ff0e7b82 */ /* 0x000ea20000000800 */
[C---:B0-----:R-:W-:Y:S01]  /*32180*/  LEA R8, P5, R11.reuse, R2, 0x1 ;  /* 0x000000020b087211 */ /* 0x041fe200078a08ff */
[----:B------:R0:W-:Y:S03]  /*32190*/  @P2 STG.E.U16 desc[UR40][R4.64], R96 ;  /* 0x0000006004002986 */ /* 0x0001e6000c101528 */
[----:B------:R-:W-:-:S02]  /*321a0*/  LEA.HI.X.SX32 R9, R11, R0, 0x1, P5 ;  /* 0x000000000b097211 */ /* 0x000fc400028f0eff */
[----:B------:R-:W-:Y:S01]  /*321b0*/  ISETP.LT.AND P3, PT, R20, UR4, !P0 ;  /* 0x0000000414007c0c */ /* 0x000fe2000c761270 */
[----:B------:R-:W-:Y:S02]  /*321c0*/  ULDC UR4, c[0x0][0x22c] ;  /* 0x00008b0000047ab9 */ /* 0x000fe40000000800 */
[----:B------:R-:W-:Y:S01]  /*321d0*/  ISETP.LT.AND P4, PT, R13, UR4, !P0 ;  /* 0x000000040d007c0c */ /* 0x000fe2000c781270 */
[----:B-1----:R-:W-:Y:S01]  /*321e0*/  IMAD R13, R16, 0x2, R11 ;  /* 0x00000002100d7824 */ /* 0x002fe200078e020b */
[----:B------:R-:W-:Y:S01]  /*321f0*/  ULDC UR4, c[0x0][0x22c] ;  /* 0x00008b0000047ab9 */ /* 0x000fe20000000800 */
[----:B------:R-:W1:Y:S03]  /*32200*/  LDC R16, c[0x0][0x248] ;  /* 0x00009200ff107b82 */ /* 0x000e660000000800 */
[C---:B------:R-:W-:Y:S02]  /*32210*/  LEA R6, P5, R13.reuse, R2, 0x1 ;  /* 0x000000020d067211 */ /* 0x040fe400078a08ff */
[----:B----4-:R-:W-:Y:S01]  /*32220*/  ISETP.LT.AND P2, PT, R18, UR4, !P0 ;  /* 0x0000000412007c0c */ /* 0x010fe2000c741270 */
[----:B------:R-:W-:Y:S01]  /*32230*/  ULDC UR4, c[0x0][0x22c] ;  /* 0x00008b0000047ab9 */ /* 0x000fe20000000800 */
[----:B------:R-:W4:Y:S01]  /*32240*/  LDL.LU R18, [R1+0xccc] ;  /* 0x000ccc0001127983 */ /* 0x000f220000300800 */
[----:B------:R-:W-:-:S02]  /*32250*/  LEA.HI.X.SX32 R7, R13, R0, 0x1, P5 ;  /* 0x000000000d077211 */ /* 0x000fc400028f0eff */
[----:B------:R-:W-:Y:S01]  /*32260*/  ISETP.LT.AND P5, PT, R17, UR4, !P0 ;  /* 0x0000000411007c0c */ /* 0x000fe2000c7a1270 */
[----:B------:R-:W-:Y:S01]  /*32270*/  @P6 STG.E.U16 desc[UR40][R8.64], R97 ;  /* 0x0000006108006986 */ /* 0x000fe2000c101528 */
[----:B------:R-:W-:Y:S01]  /*32280*/  IMAD R11, R10, 0x2, R13 ;  /* 0x000000020a0b7824 */ /* 0x000fe200078e020d */
[----:B------:R-:W-:Y:S01]  /*32290*/  ULDC UR4, c[0x0][0x22c] ;  /* 0x00008b0000047ab9 */ /* 0x000fe20000000800 */
[----:B0-----:R-:W-:Y:S01]  /*322a0*/  PRMT R96, R96, 0x7632, R96 ;  /* 0x0000763260607816 */ /* 0x001fe20000000060 */
[----:B------:R-:W4:Y:S01]  /*322b0*/  LDL.LU R17, [R1+0xcc8] ;  /* 0x000cc80001117983 */ /* 0x000f220000300800 */
[----:B------:R-:W0:Y:S03]  /*322c0*/  LDC R10, c[0x0][0x248] ;  /* 0x00009200ff0a7b82 */ /* 0x000e260000000800 */
[----:B------:R1:W-:Y:S01]  /*322d0*/  @P3 STG.E.U16 desc[UR40][R6.64], R98 ;  /* 0x0000006206003986 */ /* 0x0003e2000c101528 */
[----:B---3--:R-:W-:Y:S01]  /*322e0*/  ISETP.LT.AND P3, PT, R15, UR5, !P0 ;  /* 0x000000050f007c0c */ /* 0x008fe2000c761270 */
[----:B------:R-:W-:-:S02]  /*322f0*/  ULDC UR5, c[0x0][0x22c] ;  /* 0x00008b0000057ab9 */ /* 0x000fc40000000800 */
[----:B------:R-:W3:Y:S01]  /*32300*/  LDL.LU R15, [R1+0xcc4] ;  /* 0x000cc400010f7983 */ /* 0x000ee20000300800 */
[----:B------:R-:W-:-:S04]  /*32310*/  LEA R4, P6, R11, R2, 0x1 ;  /* 0x000000020b047211 */ /* 0x000fc800078c08ff */
[----:B------:R-:W-:Y:S01]  /*32320*/  LEA.HI.X.SX32 R5, R11, R0, 0x1, P6 ;  /* 0x000000000b057211 */ /* 0x000fe200030f0eff */
[----:B--2---:R-:W-:Y:S01]  /*32330*/  IMAD R11, R12, 0x2, R11 ;  /* 0x000000020c0b7824 */ /* 0x004fe200078e020b */
[----:B------:R-:W-:Y:S01]  /*32340*/  ISETP.LT.AND P6, PT, R19, UR4, !P0 ;  /* 0x0000000413007c0c */ /* 0x000fe2000c7c1270 */
[----:B------:R-:W-:Y:S01]  /*32350*/  ULDC UR4, c[0x0][0x22c] ;  /* 0x00008b0000047ab9 */ /* 0x000fe20000000800 */
[----:B------:R-:W2:Y:S01]  /*32360*/  LDL.LU R19, [R1+0xcc0] ;  /* 0x000cc00001137983 */ /* 0x000ea20000300800 */
[----:B-1----:R-:W-:Y:S01]  /*32370*/  IMAD R7, R14, 0x2, R11 ;  /* 0x000000020e077824 */ /* 0x002fe200078e020b */
[----:B------:R-:W1:Y:S02]  /*32380*/  LDC R12, c[0x0][0x248] ;  /* 0x00009200ff0c7b82 */ /* 0x000e640000000800 */
[----:B------:R0:W-:Y:S01]  /*32390*/  @P4 STG.E.U16 desc[UR40][R4.64], R99 ;  /* 0x0000006304004986 */ /* 0x0001e2000c101528 */
[----:B------:R-:W-:-:S03]  /*323a0*/  LEA R8, P4, R11, R2, 0x1 ;  /* 0x000000020b087211 */ /* 0x000fc600078808ff */
[----:B------:R-:W2:Y:S01]  /*323b0*/  LDL.LU R13, [R1+0xcbc] ;  /* 0x000cbc00010d7983 */ /* 0x000ea20000300800 */
[----:B------:R-:W-:Y:S01]  /*323c0*/  LEA.HI.X.SX32 R9, R11, R0, 0x1, P4 ;  /* 0x000000000b097211 */ /* 0x000fe200020f0eff */
[----:B------:R-:W-:Y:S01]  /*323d0*/  IMAD R11, R16, 0x2, R7 ;  /* 0x00000002100b7824 */ /* 0x000fe200078e0207 */
[C---:B------:R-:W-:Y:S01]  /*323e0*/  LEA R6, P4, R7.reuse, R2, 0x1 ;  /* 0x0000000207067211 */ /* 0x040fe200078808ff */
[----:B------:R-:W1:Y:S03]  /*323f0*/  LDC R14, c[0x0][0x248] ;  /* 0x00009200ff0e7b82 */ /* 0x000e660000000800 */
[----:B------:R-:W-:Y:S01]  /*32400*/  LEA.HI.X.SX32 R7, R7, R0, 0x1, P4 ;  /* 0x0000000007077211 */ /* 0x000fe200020f0eff */
[----:B------:R3:W-:Y:S01]  /*32410*/  @P2 STG.E.U16 desc[UR40][R8.64], R96 ;  /* 0x0000006008002986 */ /* 0x0007e2000c101528 */
[----:B0-----:R-:W-:Y:S02]  /*32420*/  LEA R4, P4, R11, R2, 0x1 ;  /* 0x000000020b047211 */ /* 0x001fe400078808ff */
[----:B------:R-:W-:Y:S01]  /*32430*/  PRMT R97, R97, 0x7632, R97 ;  /* 0x0000763261617816 */ /* 0x000fe20000000061 */
[----:B------:R-:W0:Y:S01]  /*32440*/  LDC R16, c[0x0][0x248] ;  /* 0x00009200ff107b82 */ /* 0x000e220000000800 */
[----:B------:R-:W-:-:S02]  /*32450*/  LEA.HI.X.SX32 R5, R11, R0, 0x1, P4 ;  /* 0x000000000b057211 */ /* 0x000fc400020f0eff */
[----:B----4-:R-:W-:Y:S01]  /*32460*/  ISETP.LT.AND P2, PT, R18, UR4, !P0 ;  /* 0x0000000412007c0c */ /* 0x010fe2000c741270 */
[----:B------:R-:W-:Y:S01]  /*32470*/  ULDC UR4, c[0x0][0x22c] ;  /* 0x00008b0000047ab9 */ /* 0x000fe20000000800 */
[----:B------:R-:W4:Y:S01]  /*32480*/  LDL.LU R18, [R1+0xcb8] ;  /* 0x000cb80001127983 */ /* 0x000f220000300800 */
[----:B------:R-:W-:Y:S01]  /*32490*/  ISETP.LT.AND P4, PT, R17, UR4, !P0 ;  /* 0x0000000411007c0c */ /* 0x000fe2000c781270 */
[----:B------:R-:W-:Y:S02]  /*324a0*/  IMAD R11, R10, 0x2, R11 ;  /* 0x000000020a0b7824 */ /* 0x000fe400078e020b */
[----:B------:R-:W4:Y:S01]  /*324b0*/  LDL.LU R17, [R1+0xcb4] ;  /* 0x000cb40001117983 */ /* 0x000f220000300800 */
[----:B------:R-:W0:Y:S01]  /*324c0*/  LDC R10, c[0x0][0x248] ;  /* 0x00009200ff0a7b82 */ /* 0x000e220000000800 */
[----:B------:R-:W-:Y:S01]  /*324d0*/  PRMT R98, R98, 0x7632, R98 ;  /* 0x0000763262627816 */ /* 0x000fe20000000062 */
[----:B------:R-:W-:Y:S01]  /*324e0*/  ULDC UR4, c[0x0][0x22c] ;  /* 0x00008b0000047ab9 */ /* 0x000fe20000000800 */
[----:B------:R1:W-:Y:S01]  /*324f0*/  @P5 STG.E.U16 desc[UR40][R6.64], R97 ;  /* 0x0000006106005986 */ /* 0x0003e2000c101528 */
[----:B---3--:R-:W-:Y:S01]  /*32500*/  ISETP.LT.AND P5, PT, R15, UR4, !P0 ;  /* 0x000000040f007c0c */ /* 0x008fe2000c7a1270 */
[----:B------:R-:W-:-:S02]  /*32510*/  ULDC UR4, c[0x0][0x22c] ;  /* 0x00008b0000047ab9 */ /* 0x000fc40000000800 */
[----:B------:R3:W-:Y:S01]  /*32520*/  @P6 STG.E.U16 desc[UR40][R4.64], R98 ;  /* 0x0000006204006986 */ /* 0x0007e2000c101528 */
[----:B------:R-:W-:-:S03]  /*32530*/  LEA R8, P6, R11, R2, 0x1 ;  /* 0x000000020b087211 */ /* 0x000fc600078c08ff */
[----:B------:R-:W4:Y:S01]  /*32540*/  LDL.LU R15, [R1+0xcb0] ;  /* 0x000cb000010f7983 */ /* 0x000f220000300800 */
[----:B-1----:R-:W-:Y:S01]  /*32550*/  IMAD R7, R12, 0x2, R11 ;  /* 0x000000020c077824 */ /* 0x002fe200078e020b */
[----:B------:R-:W-:Y:S02]  /*32560*/  LEA.HI.X.SX32 R9, R11, R0, 0x1, P6 ;  /* 0x000000000b097211 */ /* 0x000fe400030f0eff */
[----:B------:R-:W4:Y:S01]  /*32570*/  LDL.LU R20, [R1+0xcac] ;  /* 0x000cac0001147983 */ /* 0x000f220000300800 */
[----:B------:R-:W-:Y:S01]  /*32580*/  PRMT R99, R99, 0x7632, R99 ;  /* 0x0000763263637816 */ /* 0x000fe20000000063 */
[----:B------:R-:W-:Y:S01]  /*32590*/  IMAD R11, R14, 0x2, R7 ;  /* 0x000000020e0b7824 */ /* 0x000fe200078e0207 */
[C---:B------:R-:W-:Y:S01]  /*325a0*/  LEA R6, P6, R7.reuse, R2, 0x1 ;  /* 0x0000000207067211 */ /* 0x040fe200078c08ff */
[----:B------:R-:W1:Y:S03]  /*325b0*/  LDC R12, c[0x0][0x248] ;  /* 0x00009200ff0c7b82 */ /* 0x000e660000000800 */
[----:B------:R-:W-:-:S02]  /*325c0*/  LEA.HI.X.SX32 R7, R7, R0, 0x1, P6 ;  /* 0x0000000007077211 */ /* 0x000fc400030f0eff */
[C---:B---3--:R-:W-:Y:S01]  /*325d0*/  LEA R4, P6, R11.reuse, R2, 0x1 ;  /* 0x000000020b047211 */ /* 0x048fe200078c08ff */
[----:B------:R3:W-:Y:S02]  /*325e0*/  @P3 STG.E.U16 desc[UR40][R8.64], R99 ;  /* 0x0000006308003986 */ /* 0x0007e4000c101528 */
[----:B------:R-:W1:Y:S01]  /*325f0*/  LDC R14, c[0x0][0x248] ;  /* 0x00009200ff0e7b82 */ /* 0x000e620000000800 */
[----:B------:R-:W-:Y:S01]  /*32600*/  LEA.HI.X.SX32 R5, R11, R0, 0x1, P6 ;  /* 0x000000000b057211 */ /* 0x000fe200030f0eff */
[----:B0-----:R-:W-:Y:S01]  /*32610*/  IMAD R11, R10, 0x2, R11 ;  /* 0x000000020a0b7824 */ /* 0x001fe200078e020b */
[----:B--2---:R-:W-:Y:S01]  /*32620*/  ISETP.LT.AND P3, PT, R19, UR4, !P0 ;  /* 0x0000000413007c0c */ /* 0x004fe2000c761270 */
[----:B------:R-:W-:Y:S01]  /*32630*/  ULDC UR4, c[0x0][0x22c] ;  /* 0x00008b0000047ab9 */ /* 0x000fe20000000800 */
[----:B------:R0:W-:Y:S01]  /*32640*/  @P2 STG.E.U16 desc[UR40][R6.64], R104 ;  /* 0x0000006806002986 */ /* 0x0001e2000c101528 */
[----:B------:R-:W-:Y:S01]  /*32650*/  ISETP.LT.AND P2, PT, R13, UR4, !P0 ;  /* 0x000000040d007c0c */ /* 0x000fe2000c741270 */
[----:B------:R-:W-:Y:S01]  /*32660*/  ULDC UR4, c[0x0][0x22c] ;  /* 0x00008b0000047ab9 */ /* 0x000fe20000000800 */
[C---:B---3--:R-:W-:Y:S01]  /*32670*/  LEA R8, P6, R11.reuse, R2, 0x1 ;  /* 0x000000020b087211 */ /* 0x048fe200078c08ff */
[----:B------:R2:W-:Y:S03]  /*32680*/  @P4 STG.E.U16 desc[UR40][R4.64], R105 ;  /* 0x0000006904004986 */ /* 0x0005e6000c101528 */
[----:B------:R-:W-:Y:S01]  /*32690*/  LEA.HI.X.SX32 R9, R11, R0, 0x1, P6 ;  /* 0x000000000b097211 */ /* 0x000fe200030f0eff */
[----:B------:R-:W3:Y:S04]  /*326a0*/  LDL.LU R19, [R1+0xca8] ;  /* 0x000ca80001137983 */ /* 0x000ee80000300800 */
[----:B------:R2:W-:Y:S01]  /*326b0*/  @P5 STG.E.U16 desc[UR40][R8.64], R106 ;  /* 0x0000006a08005986 */ /* 0x0005e2000c101528 */
[----:B----4-:R-:W-:Y:S01]  /*326c0*/  ISETP.LT.AND P4, PT, R18, UR4, !P0 ;  /* 0x0000000412007c0c */ /* 0x010fe2000c781270 */
[----:B------:R-:W-:Y:S01]  /*326d0*/  ULDC UR4, c[0x0][0x22c] ;  /* 0x00008b0000047ab9 */ /* 0x000fe20000000800 */
[----:B------:R-:W-:Y:S01]  /*326e0*/  IMAD R13, R16, 0x2, R11 ;  /* 0x00000002100d7824 */ /* 0x000fe200078e020b */
[----:B0-----:R-:W-:Y:S01]  /*326f0*/  PRMT R104, R104, 0x7632, R104 ;  /* 0x0000763268687816 */ /* 0x001fe20000000068 */
[----:B------:R-:W0:Y:S01]  /*32700*/  LDC R16, c[0x0][0x248] ;  /* 0x00009200ff107b82 */ /* 0x000e220000000800 */
[----:B--2---:R-:W-:-:S02]  /*32710*/  PRMT R105, R105, 0x7632, R105 ;  /* 0x0000763269697816 */ /* 0x004fc40000000069 */
[----:B------:R-:W-:-:S05]  /*32720*/  PRMT R106, R106, 0x7632, R106 ;  /* 0x000076326a6a7816 */ /* 0x000fca000000006a */
[----:B------:R-:W2:Y:S01]  /*32730*/  LDC R18, c[0x0][0x248] ;  /* 0x00009200ff127b82 */ /* 0x000ea20000000800 */
[----:B------:R-:W-:Y:S01]  /*32740*/  ISETP.LT.AND P5, PT, R17, UR4, !P0 ;  /* 0x0000000411007c0c */ /* 0x000fe2000c7a1270 */
[----:B------:R-:W-:Y:S01]  /*32750*/  ULDC UR4, c[0x0][0x22c] ;  /* 0x00008b0000047ab9 */ /* 0x000fe20000000800 */
[----:B------:R-:W4:Y:S01]  /*32760*/  LDL.LU R17, [R1+0xca4] ;  /* 0x000ca40001117983 */ /* 0x000f220000300800 */
[----:B------:R-:W-:-:S04]  /*32770*/  LEA R10, P6, R13, R2, 0x1 ;  /* 0x000000020d0a7211 */ /* 0x000fc800078c08ff */
[----:B------:R-:W-:Y:S01]  /*32780*/  LEA.HI.X.SX32 R11, R13, R0, 0x1, P6 ;  /* 0x000000000d0b7211 */ /* 0x000fe200030f0eff */
[----:B-1----:R-:W-:Y:S02]  /*32790*/  IMAD R7, R12, 0x2, R13 ;  /* 0x000000020c077824 */ /* 0x002fe400078e020d */
[----:B------:R-:W1:Y:S02]  /*327a0*/  LDC R12, c[0x0][0x248] ;  /* 0x00009200ff0c7b82 */ /* 0x000e640000000800 */
[----:B------:R2:W-:Y:S01]  /*327b0*/  @P3 STG.E.U16 desc[UR40][R10.64], R107 ;  /* 0x0000006b0a003986 */ /* 0x0005e2000c101528 */
[----:B------:R-:W-:Y:S01]  /*327c0*/  ISETP.LT.AND P3, PT, R15, UR4, !P0 ;  /* 0x000000040f007c0c */ /* 0x000fe2000c761270 */
[----:B------:R-:W-:Y:S01]  /*327d0*/  IMAD R13, R14, 0x2, R7 ;  /* 0x000000020e0d7824 */ /* 0x000fe200078e0207 */
[C---:B------:R-:W-:Y:S01]  /*327e0*/  LEA R4, P6, R7.reuse, R2, 0x1 ;  /* 0x0000000207047211 */ /* 0x040fe200078c08ff */
[----:B------:R-:W4:Y:S01]  /*327f0*/  LDL.LU R15, [R1+0xca0] ;  /* 0x000ca000010f7983 */ /* 0x000f220000300800 */
[----:B------:R-:W-:Y:S01]  /*32800*/  ULDC UR4, c[0x0][0x22c] ;  /* 0x00008b0000047ab9 */ /* 0x000fe20000000800 */
[----:B------:R-:W1:Y:S01]  /*32810*/  LDC R14, c[0x0][0x248] ;  /* 0x00009200ff0e7b82 */ /* 0x000e620000000800 */
        /* <DEDUP_REMOVED lines=15> */
[----:B---3--:R-:W-:Y:S01]  /*32910*/  ISETP.LT.AND P4, PT, R19, UR4, !P0 ;  /* 0x0000000413007c0c */ /* 0x008fe2000c781270 */
[----:B------:R-:W-:Y:S01]  /*32920*/  ULDC UR4, c[0x0][0x22c] ;  /* 0x00008b0000047ab9 */ /* 0x000fe20000000800 */
[----:B------:R-:W3:Y:S04]  /*32930*/  LDL.LU R19, [R1+0xc8c] ;  /* 0x000c8c0001137983 */ /* 0x000ee80000300800 */
[----:B------:R-:W-:Y:S01]  /*32940*/  @P5 STG.E.U16 desc[UR40][R8.64], R106 ;  /* 0x0000006a08005986 */ /* 0x000fe2000c101528 */
[----:B--2---:R-:W-:-:S02]  /*32950*/  IMAD R11, R18, 0x2, R13 ;  /* 0x00000002120b7824 */ /* 0x004fc400078e020d */
[----:B------:R-:W2:Y:S01]  /*32960*/  LDC R18, c[0x0][0x248] ;  /* 0x00009200ff127b82 */ /* 0x000ea20000000800 */
        /* <DEDUP_REMOVED lines=16> */
[----:B------:R-:W-:Y:S01]  /*32a70*/  ISETP.LT.AND P3, PT, R15, UR5, !P0 ;  /* 0x000000050f007c0c */ /* 0x000fe2000c761270 */
[----:B------:R0:W-:Y:S01]  /*32a80*/  @P2 STG.E.U16 desc[UR40][R6.64], R112 ;  /* 0x0000007006002986 */ /* 0x0001e2000c101528 */
[----:B------:R-:W-:Y:S01]  /*32a90*/  ULDC UR5, c[0x0][0x22c] ;  /* 0x00008b0000057ab9 */ /* 0x000fe20000000800 */
[----:B--2---:R-:W-:Y:S01]  /*32aa0*/  IMAD R15, R18, 0x2, R13 ;  /* 0x00000002120f7824 */ /* 0x004fe200078e020d */
[-C--:B------:R-:W-:Y:S01]  /*32ab0*/  LEA R4, P2, R13, R2.reuse, 0x1 ;  /* 0x000000020d047211 */ /* 0x080fe200078408ff */
[----:B------:R-:W2:Y:S03]  /*32ac0*/  LDC R16, c[0x0][0x248] ;  /* 0x00009200ff107b82 */ /* 0x000ea60000000800 */
[----:B------:R-:W-:-:S02]  /*32ad0*/  LEA R8, P6, R15, R2, 0x1 ;  /* 0x000000020f087211 */ /* 0x000fc400078c08ff */
        /* <DEDUP_REMOVED lines=13> */
[----:B------:R-:W4:Y:S01]  /*32bb0*/  LDL.LU R20, [R1+0xc84] ;  /* 0x000c840001147983 */ /* 0x000f220000300800 */
[----:B---3--:R-:W-:Y:S01]  /*32bc0*/  IMAD R11, R14, 0x2, R15 ;  /* 0x000000020e0b7824 */ /* 0x008fe200078e020f */
[----:B------:R-:W-:Y:S01]  /*32bd0*/  LEA.HI.X.SX32 R7, R15, R0, 0x1, P3 ;  /* 0x000000000f077211 */ /* 0x000fe200018f0eff */
[----:B------:R-:W3:Y:S01]  /*32be0*/  LDC R10, c[0x0][0x248] ;  /* 0x00009200ff0a7b82 */ /* 0x000ee20000000800 */
[----:B------:R-:W3:Y:S01]  /*32bf0*/  LDL.LU R13, [R1+0xc80] ;  /* 0x000c8000010d7983 */ /* 0x000ee20000300800 */
[----:B------:R-:W-:Y:S01]  /*32c00*/  ISETP.LT.AND P3, PT, R21, UR4, !P0 ;  /* 0x0000000415007c0c */ /* 0x000fe2000c761270 */
[----:B------:R-:W-:Y:S01]  /*32c10*/  ULDC UR4, c[0x0][0x22c] ;  /* 0x00008b0000047ab9 */ /* 0x000fe20000000800 */
[----:B-1----:R-:W-:Y:S01]  /*32c20*/  LEA R4, P6, R11, R2, 0x1 ;  /* 0x000000020b047211 */ /* 0x002fe200078c08ff */
[----:B------:R3:W-:Y:S01]  /*32c30*/  @P2 STG.E.U16 desc[UR40][R6.64], R112 ;  /* 0x0000007006002986 */ /* 0x0007e2000c101528 */
[----:B------:R-:W-:Y:S01]  /*32c40*/  ISETP.LT.AND P2, PT, R19, UR4, !P0 ;  /* 0x0000000413007c0c */ /* 0x000fe2000c741270 */
[----:B------:R-:W-:Y:S01]  /*32c50*/  ULDC UR4, c[0x0][0x22c] ;  /* 0x00008b0000047ab9 */ /* 0x000fe20000000800 */
[----:B------:R-:W-:Y:S01]  /*32c60*/  LEA.HI.X.SX32 R5, R11, R0, 0x1, P6 ;  /* 0x000000000b057211 */ /* 0x000fe200030f0eff */
[----:B------:R-:W3:Y:S01]  /*32c70*/  LDL.LU R19, [R1+0xc7c] ;  /* 0x000c7c0001137983 */ /* 0x000ee20000300800 */
[----:B------:R-:W-:Y:S01]  /*32c80*/  ISETP.LT.AND P4, PT, R22, UR5, !P0 ;  /* 0x0000000516007c0c */ /* 0x000fe2000c781270 */
[----:B------:R-:W1:Y:S01]  /*32c90*/  LDC R14, c[0x0][0x248] ;  /* 0x00009200ff0e7b82 */ /* 0x000e620000000800 */
[----:B------:R-:W-:Y:S01]  /*32ca0*/  PRMT R113, R113, 0x7632, R113 ;  /* 0x0000763271717816 */ /* 0x000fe20000000071 */
[----:B--2---:R-:W-:Y:S01]  /*32cb0*/  IMAD R9, R16, 0x2, R11 ;  /* 0x0000000210097824 */ /* 0x004fe200078e020b */
[----:B------:R-:W-:Y:S01]  /*32cc0*/  PRMT R114, R114, 0x7632, R114 ;  /* 0x0000763272727816 */ /* 0x000fe20000000072 */
[----:B------:R-:W-:-:S04]  /*32cd0*/  ULDC UR5, c[0x0][0x22c] ;  /* 0x00008b0000057ab9 */ /* 0x000fc80000000800 */
[----:B------:R-:W2:Y:S01]  /*32ce0*/  LDC R16, c[0x0][0x248] ;  /* 0x00009200ff107b82 */ /* 0x000ea20000000800 */
[----:B----4-:R-:W-:-:S03]  /*32cf0*/  ISETP.LT.AND P6, PT, R17, UR4, !P0 ;  /* 0x0000000411007c0c */ /* 0x010fc6000c7c1270 */
[----:B------:R4:W-:Y:S04]  /*32d00*/  @P4 STG.E.U16 desc[UR40][R4.64], R113 ;  /* 0x0000007104004986 */ /* 0x0009e8000c101528 */
[----:B------:R-:W2:Y:S01]  /*32d10*/  LDL.LU R17, [R1+0xc78] ;  /* 0x000c780001117983 */ /* 0x000ea20000300800 */
[----:B---3--:R-:W-:Y:S01]  /*32d20*/  IMAD R7, R10, 0x2, R9 ;  /* 0x000000020a077824 */ /* 0x008fe200078e0209 */
[----:B------:R-:W-:Y:S01]  /*32d30*/  LEA R8, P4, R9, R2, 0x1 ;  /* 0x0000000209087211 */ /* 0x000fe200078808ff */
[----:B------:R-:W-:Y:S01]  /*32d40*/  ULDC UR4, c[0x0][0x22c] ;  /* 0x00008b0000047ab9 */ /* 0x000fe20000000800 */
[----:B------:R-:W3:Y:S01]  /*32d50*/  LDL.LU R18, [R1+0xc74] ;  /* 0x000c740001127983 */ /* 0x000ee20000300800 */
[----:B------:R-:W-:Y:S01]  /*32d60*/  PRMT R115, R115, 0x7632, R115 ;  /* 0x0000763273737816 */ /* 0x000fe20000000073 */
[----:B------:R-:W2:Y:S02]  /*32d70*/  LDC R10, c[0x0][0x248] ;  /* 0x00009200ff0a7b82 */ /* 0x000ea40000000800 */
[----:B------:R-:W3:Y:S01]  /*32d80*/  LDL.LU R15, [R1+0xc70] ;  /* 0x000c7000010f7983 */ /* 0x000ee20000300800 */
[----:B------:R-:W-:Y:S01]  /*32d90*/  LEA.HI.X.SX32 R9, R9, R0, 0x1, P4 ;  /* 0x0000000009097211 */ /* 0x000fe200020f0eff */
[----:B0-----:R-:W-:Y:S01]  /*32da0*/  IMAD R11, R12, 0x2, R7 ;  /* 0x000000020c0b7824 */ /* 0x001fe200078e0207 */
[----:B------:R-:W-:-:S03]  /*32db0*/  LEA R6, P4, R7, R2, 0x1 ;  /* 0x0000000207067211 */ /* 0x000fc600078808ff */
[----:B------:R0:W-:Y:S01]  /*32dc0*/  @P5 STG.E.U16 desc[UR40][R8.64], R114 ;  /* 0x0000007208005986 */ /* 0x0001e2000c101528 */
[----:B----4-:R-:W-:Y:S01]  /*32dd0*/  LEA R4, P5, R11, R2, 0x1 ;  /* 0x000000020b047211 */ /* 0x010fe200078a08ff */
[----:B------:R-:W4:Y:S01]  /*32de0*/  LDC R12, c[0x0][0x248] ;  /* 0x00009200ff0c7b82 */ /* 0x000f220000000800 */
[-C--:B------:R-:W-:Y:S02]  /*32df0*/  LEA.HI.X.SX32 R7, R7, R0.reuse, 0x1, P4 ;  /* 0x0000000007077211 */ /* 0x080fe400020f0eff */
[----:B------:R-:W-:Y:S01]  /*32e00*/  LEA.HI.X.SX32 R5, R11, R0, 0x1, P5 ;  /* 0x000000000b057211 */ /* 0x000fe200028f0eff */
[----:B-1----:R-:W-:Y:S02]  /*32e10*/  IMAD R11, R14, 0x2, R11 ;  /* 0x000000020e0b7824 */ /* 0x002fe400078e020b */
        /* <DEDUP_REMOVED lines=8> */
[----:B--2---:R-:W-:Y:S01]  /*32ea0*/  IMAD R13, R16, 0x2, R11 ;  /* 0x00000002100d7824 */ /* 0x004fe200078e020b */
[----:B------:R-:W-:Y:S01]  /*32eb0*/  ULDC UR4, c[0x0][0x22c] ;  /* 0x00008b0000047ab9 */ /* 0x000fe20000000800 */
[----:B------:R2:W-:Y:S01]  /*32ec0*/  @P6 STG.E.U16 desc[UR40][R8.64], R117 ;  /* 0x0000007508006986 */ /* 0x0005e2000c101528 */
[----:B------:R-:W4:Y:S02]  /*32ed0*/  LDC R16, c[0x0][0x248] ;  /* 0x00009200ff107b82 */ /* 0x000f240000000800 */
[----:B-1----:R-:W-:Y:S02]  /*32ee0*/  LEA R6, P5, R13, R2, 0x1 ;  /* 0x000000020d067211 */ /* 0x002fe400078a08ff */
[----:B------:R-:W-:Y:S01]  /*32ef0*/  ISETP.LT.AND P2, PT, R19, UR4, !P0 ;  /* 0x0000000413007c0c */ /* 0x000fe2000c741270 */
[----:B------:R-:W-:Y:S01]  /*32f00*/  ULDC UR4, c[0x0][0x22c] ;  /* 0x00008b0000047ab9 */ /* 0x000fe20000000800 */
[----:B------:R-:W4:Y:S01]  /*32f10*/  LDL.LU R19, [R1+0xc6c] ;  /* 0x000c6c0001137983 */ /* 0x000f220000300800 */
[----:B------:R-:W-:-:S05]  /*32f20*/  LEA.HI.X.SX32 R7, R13, R0, 0x1, P5 ;  /* 0x000000000d077211 */ /* 0x000fca00028f0eff */
[----:B------:R1:W-:Y:S01]  /*32f30*/  @P4 STG.E.U16 desc[UR40][R6.64], R118 ;  /* 0x0000007606004986 */ /* 0x0003e2000c101528 */
[----:B------:R-:W-:Y:S01]  /*32f40*/  ISETP.LT.AND P5, PT, R17, UR4, !P0 ;  /* 0x0000000411007c0c */ /* 0x000fe2000c7a1270 */
[----:B------:R-:W-:Y:S02]  /*32f50*/  IMAD R11, R10, 0x2, R13 ;  /* 0x000000020a0b7824 */ /* 0x000fe400078e020d */
[----:B------:R-:W4:Y:S01]  /*32f60*/  LDL.LU R17, [R1+0xc68] ;  /* 0x000c680001117983 */ /* 0x000f220000300800 */
[----:B0-----:R-:W-:Y:S01]  /*32f70*/  PRMT R116, R116, 0x7632, R116 ;  /* 0x0000763274747816 */ /* 0x001fe20000000074 */
[----:B------:R-:W-:Y:S01]  /*32f80*/  ULDC UR4, c[0x0][0x22c] ;  /* 0x00008b0000047ab9 */ /* 0x000fe20000000800 */
[----:B--2---:R-:W-:Y:S01]  /*32f90*/  PRMT R117, R117, 0x7632, R117 ;  /* 0x0000763275757816 */ /* 0x004fe20000000075 */
[----:B------:R-:W0:Y:S01]  /*32fa0*/  LDC R10, c[0x0][0x248] ;  /* 0x00009200ff0a7b82 */ /* 0x000e220000000800 */
[----:B---3--:R-:W-:Y:S01]  /*32fb0*/  ISETP.LT.AND P4, PT, R15, UR5, !P0 ;  /* 0x000000050f007c0c */ /* 0x008fe2000c781270 */
[----:B------:R-:W-:Y:S01]  /*32fc0*/  ULDC UR5, c[0x0][0x22c] ;  /* 0x00008b0000057ab9 */ /* 0x000fe20000000800 */
[----:B------:R-:W2:Y:S01]  /*32fd0*/  LDL.LU R15, [R1+0xc64] ;  /* 0x000c6400010f7983 */ /* 0x000ea20000300800 */
[----:B------:R-:W-:-:S04]  /*32fe0*/  LEA R4, P6, R11, R2, 0x1 ;  /* 0x000000020b047211 */ /* 0x000fc800078c08ff */
[----:B------:R-:W-:Y:S01]  /*32ff0*/  LEA.HI.X.SX32 R5, R11, R0, 0x1, P6 ;  /* 0x000000000b057211 */ /* 0x000fe200030f0eff */
[----:B----4-:R-:W-:Y:S01]  /*33000*/  IMAD R11, R12, 0x2, R11 ;  /* 0x000000020c0b7824 */ /* 0x010fe200078e020b */
[----:B------:R-:W-:Y:S01]  /*33010*/  ISETP.LT.AND P6, PT, R18, UR4, !P0 ;  /* 0x0000000412007c0c */ /* 0x000fe2000c7c1270 */
[----:B------:R-:W-:Y:S01]  /*33020*/  ULDC UR4, c[0x0][0x22c] ;  /* 0x00008b0000047ab9 */ /* 0x000fe20000000800 */
[----:B------:R-:W3:Y:S01]  /*33030*/  LDL.LU R18, [R1+0xc60] ;  /* 0x000c600001127983 */ /* 0x000ee20000300800 */
[----:B-1----:R-:W-:Y:S01]  /*33040*/  IMAD R7, R14, 0x2, R11 ;  /* 0x000000020e077824 */ /* 0x002fe200078e020b */
[----:B------:R-:W1:Y:S02]  /*33050*/  LDC R12, c[0x0][0x248] ;  /* 0x00009200ff0c7b82 */ /* 0x000e640000000800 */
[----:B------:R4:W-:Y:S01]  /*33060*/  @P3 STG.E.U16 desc[UR40][R4.64], R119 ;  /* 0x0000007704003986 */ /* 0x0009e2000c101528 */
[----:B------:R-:W-:-:S03]  /*33070*/  LEA R8, P3, R11, R2, 0x1 ;  /* 0x000000020b087211 */ /* 0x000fc600078608ff */
[----:B------:R-:W3:Y:S01]  /*33080*/  LDL.LU R13, [R1+0xc5c] ;  /* 0x000c5c00010d7983 */ /* 0x000ee20000300800 */
[----:B------:R-:W-:Y:S01]  /*33090*/  LEA.HI.X.SX32 R9, R11, R0, 0x1, P3 ;  /* 0x000000000b097211 */ /* 0x000fe200018f0eff */
[----:B------:R-:W-:Y:S01]  /*330a0*/  IMAD R11, R16, 0x2, R7 ;  /* 0x00000002100b7824 */ /* 0x000fe200078e0207 */
[C---:B------:R-:W-:Y:S01]  /*330b0*/  LEA R6, P3, R7.reuse, R2, 0x1 ;  /* 0x0000000207067211 */ /* 0x040fe200078608ff */
[----:B------:R-:W1:Y:S03]  /*330c0*/  LDC R14, c[0x0][0x248] ;  /* 0x00009200ff0e7b82 */ /* 0x000e660000000800 */
[----:B------:R-:W-:Y:S01]  /*330d0*/  LEA.HI.X.SX32 R7, R7, R0, 0x1, P3 ;  /* 0x0000000007077211 */ /* 0x000fe200018f0eff */
[----:B------:R-:W-:Y:S01]  /*330e0*/  @P2 STG.E.U16 desc[UR40][R8.64], R116 ;  /* 0x0000007408002986 */ /* 0x000fe2000c101528 */
[C---:B----4-:R-:W-:Y:S02]  /*330f0*/  LEA R4, P3, R11.reuse, R2, 0x1 ;  /* 0x000000020b047211 */ /* 0x050fe400078608ff */
[----:B------:R-:W-:Y:S01]  /*33100*/  PRMT R118, R118, 0x7632, R118 ;  /* 0x0000763276767816 */ /* 0x000fe20000000076 */
[----:B------:R-:W4:Y:S01]  /*33110*/  LDC R16, c[0x0][0x248] ;  /* 0x00009200ff107b82 */ /* 0x000f220000000800 */
[----:B------:R-:W-:-:S02]  /*33120*/  LEA.HI.X.SX32 R5, R11, R0, 0x1, P3 ;  /* 0x000000000b057211 */ /* 0x000fc400018f0eff */
[----:B------:R-:W-:Y:S01]  /*33130*/  ISETP.LT.AND P2, PT, R19, UR4, !P0 ;  /* 0x0000000413007c0c */ /* 0x000fe2000c741270 */
[----:B------:R-:W-:Y:S01]  /*33140*/  ULDC UR4, c[0x0][0x22c] ;  /* 0x00008b0000047ab9 */ /* 0x000fe20000000800 */
[----:B------:R1:W-:Y:S01]  /*33150*/  @P5 STG.E.U16 desc[UR40][R6.64], R117 ;  /* 0x0000007506005986 */ /* 0x0003e2000c101528 */
[----:B------:R-:W-:Y:S01]  /*33160*/  ISETP.LT.AND P3, PT, R17, UR4, !P0 ;  /* 0x0000000411007c0c */ /* 0x000fe2000c761270 */
[----:B------:R-:W-:Y:S02]  /*33170*/  ULDC UR4, c[0x0][0x22c] ;  /* 0x00008b0000047ab9 */ /* 0x000fe40000000800 */
[----:B------:R-:W4:Y:S04]  /*33180*/  LDL.LU R17, [R1+0xc58] ;  /* 0x000c580001117983 */ /* 0x000f280000300800 */
[----:B------:R-:W4:Y:S01]  /*33190*/  LDL.LU R20, [R1+0xc54] ;  /* 0x000c540001147983 */ /* 0x000f220000300800 */
[----:B--2---:R-:W-:Y:S01]  /*331a0*/  ISETP.LT.AND P5, PT, R15, UR4, !P0 ;  /* 0x000000040f007c0c */ /* 0x004fe2000c7a1270 */
[----:B0-----:R-:W-:-:S02]  /*331b0*/  IMAD R11, R10, 0x2, R11 ;  /* 0x000000020a0b7824 */ /* 0x001fc400078e020b */
[----:B------:R-:W2:Y:S01]  /*331c0*/  LDL.LU R15, [R1+0xc50] ;  /* 0x000c5000010f7983 */ /* 0x000ea20000300800 */
[----:B------:R-:W0:Y:S01]  /*331d0*/  LDC R10, c[0x0][0x248] ;  /* 0x00009200ff0a7b82 */ /* 0x000e220000000800 */
[----:B------:R-:W-:Y:S01]  /*331e0*/  PRMT R119, R119, 0x7632, R119 ;  /* 0x0000763277777816 */ /* 0x000fe20000000077 */
[----:B-1----:R-:W-:Y:S01]  /*331f0*/  IMAD R7, R12, 0x2, R11 ;  /* 0x000000020c077824 */ /* 0x002fe200078e020b */
[----:B------:R1:W-:Y:S01]  /*33200*/  @P6 STG.E.U16 desc[UR40][R4.64], R118 ;  /* 0x0000007604006986 */ /* 0x0003e2000c101528 */
[C---:B------:R-:W-:Y:S01]  /*33210*/  LEA R8, P6, R11.reuse, R2, 0x1 ;  /* 0x000000020b087211 */ /* 0x040fe200078c08ff */
[----:B------:R-:W-:Y:S02]  /*33220*/  ULDC UR4, c[0x0][0x22c] ;  /* 0x00008b0000047ab9 */ /* 0x000fe40000000800 */
[----:B------:R-:W2:Y:S01]  /*33230*/  LDL.LU R19, [R1+0xc4c] ;  /* 0x000c4c0001137983 */ /* 0x000ea20000300800 */
[----:B------:R-:W-:Y:S01]  /*33240*/  LEA.HI.X.SX32 R9, R11, R0, 0x1, P6 ;  /* 0x000000000b097211 */ /* 0x000fe200030f0eff */
[----:B------:R-:W-:Y:S01]  /*33250*/  IMAD R11, R14, 0x2, R7 ;  /* 0x000000020e0b7824 */ /* 0x000fe200078e0207 */
[C---:B------:R-:W-:Y:S01]  /*33260*/  LEA R6, P6, R7.reuse, R2, 0x1 ;  /* 0x0000000207067211 */ /* 0x040fe200078c08ff */
[----:B------:R-:W2:Y:S03]  /*33270*/  LDC R12, c[0x0][0x248] ;  /* 0x00009200ff0c7b82 */ /* 0x000ea60000000800 */
[----:B------:R-:W-:-:S02]  /*33280*/  LEA.HI.X.SX32 R7, R7, R0, 0x1, P6 ;  /* 0x0000000007077211 */ /* 0x000fc400030f0eff */
[C---:B-1----:R-:W-:Y:S01]  /*33290*/  LEA R4, P6, R11.reuse, R2, 0x1 ;  /* 0x000000020b047211 */ /* 0x042fe200078c08ff */
[----:B------:R1:W-:Y:S01]  /*332a0*/  @P4 STG.E.U16 desc[UR40][R8.64], R119 ;  /* 0x0000007708004986 */ /* 0x0003e2000c101528 */
[----:B---3--:R-:W-:Y:S01]  /*332b0*/  ISETP.LT.AND P4, PT, R18, UR4, !P0 ;  /* 0x0000000412007c0c */ /* 0x008fe2000c781270 */
[----:B------:R-:W-:Y:S01]  /*332c0*/  ULDC UR4, c[0x0][0x22c] ;  /* 0x00008b0000047ab9 */ /* 0x000fe20000000800 */
[----:B------:R-:W-:Y:S01]  /*332d0*/  LEA.HI.X.SX32 R5, R11, R0, 0x1, P6 ;  /* 0x000000000b057211 */ /* 0x000fe200030f0eff */
[----:B------:R3:W-:Y:S01]  /*332e0*/  @P2 STG.E.U16 desc[UR40][R6.64], R120 ;  /* 0x0000007806002986 */ /* 0x0007e2000c101528 */
[----:B------:R-:W-:Y:S01]  /*332f0*/  ISETP.LT.AND P2, PT, R13, UR4, !P0 ;  /* 0x000000040d007c0c */ /* 0x000fe2000c741270 */
[----:B------:R-:W-:Y:S01]  /*33300*/  ULDC UR4, c[0x0][0x22c] ;  /* 0x00008b0000047ab9 */ /* 0x000fe20000000800 */
[----:B------:R-:W3:Y:S01]  /*33310*/  LDC R14, c[0x0][0x248] ;  /* 0x00009200ff0e7b82 */ /* 0x000ee20000000800 */
[----:B------:R3:W-:Y:S01]  /*33320*/  @P3 STG.E.U16 desc[UR40][R4.64], R121 ;  /* 0x0000007904003986 */ /* 0x0007e2000c101528 */
[----:B0-----:R-:W-:-:S04]  /*33330*/  IMAD R11, R10, 0x2, R11 ;  /* 0x000000020a0b7824 */ /* 0x001fc800078e020b */
[----:B----4-:R-:W-:Y:S01]  /*33340*/  IMAD R13, R16, 0x2, R11 ;  /* 0x00000002100d7824 */ /* 0x010fe200078e020b */
[C---:B-1----:R-:W-:Y:S01]  /*33350*/  LEA R8, P6, R11.reuse, R2, 0x1 ;  /* 0x000000020b087211 */ /* 0x042fe200078c08ff */
[----:B------:R-:W0:Y:S03]  /*33360*/  LDC R16, c[0x0][0x248] ;  /* 0x00009200ff107b82 */ /* 0x000e260000000800 */
[----:B------:R-:W-:Y:S02]  /*33370*/  LEA.HI.X.SX32 R9, R11, R0, 0x1, P6 ;  /* 0x000000000b097211 */ /* 0x000fe400030f0eff */
[----:B------:R-:W-:-:S03]  /*33380*/  LEA R10, P6, R13, R2, 0x1 ;  /* 0x000000020d0a7211 */ /* 0x000fc600078c08ff */
[----:B------:R-:W1:Y:S01]  /*33390*/  LDC R18, c[0x0][0x248] ;  /* 0x00009200ff127b82 */ /* 0x000e620000000800 */
[----:B------:R-:W-:Y:S01]  /*333a0*/  LEA.HI.X.SX32 R11, R13, R0, 0x1, P6 ;  /* 0x000000000d0b7211 */ /* 0x000fe200030f0eff */
[----:B------:R4:W-:Y:S04]  /*333b0*/  @P5 STG.E.U16 desc[UR40][R8.64], R122 ;  /* 0x0000007a08005986 */ /* 0x0009e8000c101528 */
[----:B------:R1:W-:Y:S01]  /*333c0*/  @P4 STG.E.U16 desc[UR40][R10.64], R123 ;  /* 0x0000007b0a004986 */ /* 0x0003e2000c101528 */
[----:B------:R-:W-:Y:S01]  /*333d0*/  ISETP.LT.AND P3, PT, R17, UR4, !P0 ;  /* 0x0000000411007c0c */ /* 0x000fe2000c761270 */
[----:B------:R-:W-:Y:S02]  /*333e0*/  ULDC UR4, c[0x0][0x22c] ;  /* 0x00008b0000047ab9 */ /* 0x000fe40000000800 */
[----:B------:R-:W4:Y:S01]  /*333f0*/  LDL.LU R17, [R1+0xc48] ;  /* 0x000c480001117983 */ /* 0x000f220000300800 */
[----:B------:R-:W-:Y:S01]  /*33400*/  ISETP.LT.AND P5, PT, R20, UR4, !P0 ;  /* 0x0000000414007c0c */ /* 0x000fe2000c7a1270 */
[----:B------:R-:W-:-:S02]  /*33410*/  ULDC UR4, c[0x0][0x22c] ;  /* 0x00008b0000047ab9 */ /* 0x000fc40000000800 */
[----:B------:R-:W4:Y:S01]  /*33420*/  LDL.LU R20, [R1+0xc44] ;  /* 0x000c440001147983 */ /* 0x000f220000300800 */
[----:B--2---:R-:W-:Y:S01]  /*33430*/  ISETP.LT.AND P4, PT, R15, UR4, !P0 ;  /* 0x000000040f007c0c */ /* 0x004fe2000c781270 */
[----:B---3--:R-:W-:Y:S02]  /*33440*/  IMAD R7, R12, 0x2, R13 ;  /* 0x000000020c077824 */ /* 0x008fe400078e020d */
[----:B------:R-:W2:Y:S01]  /*33450*/  LDL.LU R15, [R1+0xc40] ;  /* 0x000c4000010f7983 */ /* 0x000ea20000300800 */
[----:B------:R-:W3:Y:S01]  /*33460*/  LDC R12, c[0x0][0x248] ;  /* 0x00009200ff0c7b82 */ /* 0x000ee20000000800 */
[----:B------:R-:W-:Y:S01]  /*33470*/  PRMT R120, R120, 0x7632, R120 ;  /* 0x0000763278787816 */ /* 0x000fe20000000078 */
[----:B------:R-:W-:Y:S01]  /*33480*/  ULDC UR4, c[0x0][0x22c] ;  /* 0x00008b0000047ab9 */ /* 0x000fe20000000800 */
[----:B------:R-:W2:Y:S01]  /*33490*/  LDL.LU R21, [R1+0xc3c] ;  /* 0x000c3c0001157983 */ /* 0x000ea20000300800 */
[----:B------:R-:W-:Y:S01]  /*334a0*/  LEA R4, P6, R7, R2, 0x1 ;  /* 0x0000000207047211 */ /* 0x000fe200078c08ff */
[----:B------:R-:W-:-:S03]  /*334b0*/  IMAD R13, R14, 0x2, R7 ;  /* 0x000000020e0d7824 */ /* 0x000fc600078e0207 */
[----:B------:R-:W-:Y:S01]  /*334c0*/  LEA.HI.X.SX32 R5, R7, R0, 0x1, P6 ;  /* 0x0000000007057211 */ /* 0x000fe200030f0eff */
[----:B------:R-:W3:Y:S01]  /*334d0*/  LDC R14, c[0x0][0x248] ;  /* 0x00009200ff0e7b82 */ /* 0x000ee20000000800 */
[----:B------:R-:W-:Y:S02]  /*334e0*/  LEA R6, P6, R13, R2, 0x1 ;  /* 0x000000020d067211 */ /* 0x000fe400078c08ff */
[----:B------:R-:W-:Y:S02]  /*334f0*/  PRMT R121, R121, 0x7632, R121 ;  /* 0x0000763279797816 */ /* 0x000fe40000000079 */
[----:B------:R-:W-:Y:S01]  /*33500*/  LEA.HI.X.SX32 R7, R13, R0, 0x1, P6 ;  /* 0x000000000d077211 */ /* 0x000fe200030f0eff */
[----:B0-----:R-:W-:Y:S01]  /*33510*/  IMAD R13, R16, 0x2, R13 ;  /* 0x00000002100d7824 */ /* 0x001fe200078e020d */
[----:B------:R0:W-:Y:S01]  /*33520*/  @P2 STG.E.U16 desc[UR40][R4.64], R120 ;  /* 0x0000007804002986 */ /* 0x0001e2000c101528 */
[----:B------:R-:W-:Y:S01]  /*33530*/  ISETP.LT.AND P2, PT, R19, UR4, !P0 ;  /* 0x0000000413007c0c */ /* 0x000fe2000c741270 */
[----:B------:R-:W-:Y:S01]  /*33540*/  ULDC UR4, c[0x0][0x22c] ;  /* 0x00008b0000047ab9 */ /* 0x000fe20000000800 */
[----:B----4-:R-:W-:Y:S01]  /*33550*/  PRMT R122, R122, 0x7632, R122 ;  /* 0x000076327a7a7816 */ /* 0x010fe2000000007a */
[----:B------:R4:W-:Y:S01]  /*33560*/  @P3 STG.E.U16 desc[UR40][R6.64], R121 ;  /* 0x0000007906003986 */ /* 0x0009e2000c101528 */
[----:B------:R-:W-:Y:S01]  /*33570*/  LEA R8, P3, R13, R2, 0x1 ;  /* 0x000000020d087211 */ /* 0x000fe200078608ff */
[----:B-1----:R-:W-:Y:S01]  /*33580*/  IMAD R11, R18, 0x2, R13 ;  /* 0x00000002120b7824 */ /* 0x002fe200078e020d */
[----:B------:R-:W-:Y:S01]  /*33590*/  PRMT R123, R123, 0x7632, R123 ;  /* 0x000076327b7b7816 */ /* 0x000fe2000000007b */
[----:B------:R-:W2:Y:S01]  /*335a0*/  LDL.LU R19, [R1+0xc38] ;  /* 0x000c380001137983 */ /* 0x000ea20000300800 */
[----:B------:R-:W-:Y:S01]  /*335b0*/  LEA.HI.X.SX32 R9, R13, R0, 0x1, P3 ;  /* 0x000000000d097211 */ /* 0x000fe200018f0eff */
[----:B------:R-:W1:Y:S01]  /*335c0*/  LDC R16, c[0x0][0x248] ;  /* 0x00009200ff107b82 */ /* 0x000e620000000800 */
[----:B0-----:R-:W-:-:S04]  /*335d0*/  LEA R4, P6, R11, R2, 0x1 ;  /* 0x000000020b047211 */ /* 0x001fc800078c08ff */
[----:B------:R-:W-:Y:S01]  /*335e0*/  LEA.HI.X.SX32 R5, R11, R0, 0x1, P6 ;  /* 0x000000000b057211 */ /* 0x000fe200030f0eff */
[----:B---3--:R-:W-:Y:S01]  /*335f0*/  IMAD R11, R12, 0x2, R11 ;  /* 0x000000020c0b7824 */ /* 0x008fe200078e020b */
[----:B------:R-:W-:Y:S01]  /*33600*/  @P5 STG.E.U16 desc[UR40][R8.64], R122 ;  /* 0x0000007a08005986 */ /* 0x000fe2000c101528 */
[----:B------:R-:W0:Y:S02]  /*33610*/  LDC R18, c[0x0][0x248] ;  /* 0x00009200ff127b82 */ /* 0x000e240000000800 */
[----:B------:R-:W-:Y:S01]  /*33620*/  IMAD R13, R14, 0x2, R11 ;  /* 0x000000020e0d7824 */ /* 0x000fe200078e020b */
[----:B------:R3:W-:Y:S01]  /*33630*/  @P4 STG.E.U16 desc[UR40][R4.64], R123 ;  /* 0x0000007b04004986 */ /* 0x0007e2000c101528 */
[----:B----4-:R-:W-:-:S03]  /*33640*/  LEA R6, P4, R11, R2, 0x1 ;  /* 0x000000020b067211 */ /* 0x010fc600078808ff */
[----:B------:R-:W-:Y:S01]  /*33650*/  LEA R10, P6, R13, R2, 0x1 ;  /* 0x000000020d0a7211 */ /* 0x000fe200078c08ff */
[----:B------:R-:W4:Y:S01]  /*33660*/  LDC R12, c[0x0][0x248] ;  /* 0x00009200ff0c7b82 */ /* 0x000f220000000800 */
[-C--:B------:R-:W-:Y:S02]  /*33670*/  LEA.HI.X.SX32 R7, R11, R0.reuse, 0x1, P4 ;  /* 0x000000000b077211 */ /* 0x080fe400020f0eff */
[----:B------:R-:W-:-:S03]  /*33680*/  LEA.HI.X.SX32 R11, R13, R0, 0x1, P6 ;  /* 0x000000000d0b7211 */ /* 0x000fc600030f0eff */
[----:B------:R3:W-:Y:S01]  /*33690*/  @P2 STG.E.U16 desc[UR40][R6.64], R124 ;  /* 0x0000007c06002986 */ /* 0x0007e2000c101528 */
[----:B------:R-:W-:Y:S01]  /*336a0*/  ISETP.LT.AND P3, PT, R17, UR4, !P0 ;  /* 0x0000000411007c0c */ /* 0x000fe2000c761270 */
[----:B------:R-:W-:Y:S02]  /*336b0*/  ULDC UR4, c[0x0][0x22c] ;  /* 0x00008b0000047ab9 */ /* 0x000fe40000000800 */
[----:B------:R-:W4:Y:S01]  /*336c0*/  LDL.LU R17, [R1+0xc34] ;  /* 0x000c340001117983 */ /* 0x000f220000300800 */
[----:B------:R-:W4:Y:S03]  /*336d0*/  LDC R14, c[0x0][0x248] ;  /* 0x00009200ff0e7b82 */ /* 0x000f260000000800 */
[----:B------:R-:W4:Y:S01]  /*336e0*/  LDL.LU R22, [R1+0xc30] ;  /* 0x000c300001167983 */ /* 0x000f220000300800 */
[----:B------:R-:W-:Y:S01]  /*336f0*/  ISETP.LT.AND P5, PT, R20, UR4, !P0 ;  /* 0x0000000414007c0c */ /* 0x000fe2000c7a1270 */
[----:B------:R-:W-:-:S02]  /*33700*/  ULDC UR4, c[0x0][0x22c] ;  /* 0x00008b0000047ab9 */ /* 0x000fc40000000800 */
[----:B------:R-:W4:Y:S01]  /*33710*/  LDL.LU R23, [R1+0xc2c] ;  /* 0x000c2c0001177983 */ /* 0x000f220000300800 */
[----:B-1----:R-:W-:Y:S01]  /*33720*/  IMAD R13, R16, 0x2, R13 ;  /* 0x00000002100d7824 */ /* 0x002fe200078e020d */
[----:B--2---:R-:W-:Y:S01]  /*33730*/  ISETP.LT.AND P4, PT, R15, UR5, !P0 ;  /* 0x000000050f007c0c */ /* 0x004fe2000c781270 */
[----:B------:R-:W-:Y:S01]  /*33740*/  ULDC UR5, c[0x0][0x22c] ;  /* 0x00008b0000057ab9 */ /* 0x000fe20000000800 */
[----:B------:R1:W-:Y:S01]  /*33750*/  @P3 STG.E.U16 desc[UR40][R10.64], R125 ;  /* 0x0000007d0a003986 */ /* 0x0003e2000c101528 */
[----:B------:R-:W-:Y:S01]  /*33760*/  ISETP.LT.AND P3, PT, R21, UR4, !P0 ;  /* 0x0000000415007c0c */ /* 0x000fe2000c761270 */
[----:B0-----:R-:W-:Y:S01]  /*33770*/  IMAD R15, R18, 0x2, R13 ;  /* 0x00000002120f7824 */ /* 0x001fe200078e020d */
[-C--:B---3--:R-:W-:Y:S01]  /*33780*/  LEA R4, P2, R13, R2.reuse, 0x1 ;  /* 0x000000020d047211 */ /* 0x088fe200078408ff */
[----:B------:R-:W2:Y:S01]  /*33790*/  LDL.LU R21, [R1+0xc28] ;  /* 0x000c280001157983 */ /* 0x000ea20000300800 */
[----:B------:R-:W-:Y:S01]  /*337a0*/  ULDC UR4, c[0x0][0x22c] ;  /* 0x00008b0000047ab9 */ /* 0x000fe20000000800 */
[----:B------:R-:W-:Y:S01]  /*337b0*/  PRMT R124, R124, 0x7632, R124 ;  /* 0x000076327c7c7816 */ /* 0x000fe2000000007c */
[----:B------:R-:W0:Y:S01]  /*337c0*/  LDC R20, c[0x0][0x248] ;  /* 0x00009200ff147b82 */ /* 0x000e220000000800 */
[----:B------:R-:W-:Y:S01]  /*337d0*/  LEA R8, P6, R15, R2, 0x1 ;  /* 0x000000020f087211 */ /* 0x000fe200078c08ff */
[----:B------:R-:W3:Y:S01]  /*337e0*/  LDL.LU R24, [R1+0xc24] ;  /* 0x000c240001187983 */ /* 0x000ee20000300800 */
[----:B------:R-:W-:-:S02]  /*337f0*/  LEA.HI.X.SX32 R5, R13, R0, 0x1, P2 ;  /* 0x000000000d057211 */ /* 0x000fc400010f0eff */
[----:B------:R-:W-:Y:S01]  /*33800*/  LEA.HI.X.SX32 R9, R15, R0, 0x1, P6 ;  /* 0x000000000f097211 */ /* 0x000fe200030f0eff */
[----:B----4-:R-:W-:Y:S02]  /*33810*/  IMAD R15, R12, 0x2, R15 ;  /* 0x000000020c0f7824 */ /* 0x010fe400078e020f */
[----:B------:R4:W-:Y:S01]  /*33820*/  @P5 STG.E.U16 desc[UR40][R4.64], R126 ;  /* 0x0000007e04005986 */ /* 0x0009e2000c101528 */
[----:B-1----:R-:W-:Y:S01]  /*33830*/  PRMT R125, R125, 0x7632, R125 ;  /* 0x000076327d7d7816 */ /* 0x002fe2000000007d */
[----:B------:R-:W1:Y:S02]  /*33840*/  LDC R10, c[0x0][0x248] ;  /* 0x00009200ff0a7b82 */ /* 0x000e640000000800 */
[----:B------:R2:W-:Y:S01]  /*33850*/  @P4 STG.E.U16 desc[UR40][R8.64], R127 ;  /* 0x0000007f08004986 */ /* 0x0005e2000c101528 */
[----:B------:R-:W-:-:S04]  /*33860*/  LEA R6, P4, R15, R2, 0x1 ;  /* 0x000000020f067211 */ /* 0x000fc800078808ff */
[----:B------:R-:W-:Y:S01]  /*33870*/  LEA.HI.X.SX32 R7, R15, R0, 0x1, P4 ;  /* 0x000000000f077211 */ /* 0x000fe200020f0eff */
[----:B------:R-:W-:Y:S01]  /*33880*/  IMAD R11, R14, 0x2, R15 ;  /* 0x000000020e0b7824 */ /* 0x000fe200078e020f */
[----:B------:R-:W-:Y:S01]  /*33890*/  ISETP.LT.AND P2, PT, R19, UR5, !P0 ;  /* 0x0000000513007c0c */ /* 0x000fe2000c741270 */
[----:B------:R-:W1:Y:S03]  /*338a0*/  LDC R12, c[0x0][0x248] ;  /* 0x00009200ff0c7b82 */ /* 0x000e660000000800 */
[C---:B----4-:R-:W-:Y:S01]  /*338b0*/  LEA R4, P6, R11.reuse, R2, 0x1 ;  /* 0x000000020b047211 */ /* 0x050fe200078c08ff */
[----:B------:R-:W-:Y:S03]  /*338c0*/  @P3 STG.E.U16 desc[UR40][R6.64], R124 ;  /* 0x0000007c06003986 */ /* 0x000fe6000c101528 */
[----:B------:R-:W-:Y:S01]  /*338d0*/  LEA.HI.X.SX32 R5, R11, R0, 0x1, P6 ;  /* 0x000000000b057211 */ /* 0x000fe200030f0eff */
[----:B------:R-:W4:Y:S04]  /*338e0*/  LDC R14, c[0x0][0x248] ;  /* 0x00009200ff0e7b82 */ /* 0x000f280000000800 */
[----:B------:R-:W-:Y:S01]  /*338f0*/  @P2 STG.E.U16 desc[UR40][R4.64], R125 ;  /* 0x0000007d04002986 */ /* 0x000fe2000c101528 */
[----:B------:R-:W-:Y:S01]  /*33900*/  ISETP.LT.AND P5, PT, R17, UR4, !P0 ;  /* 0x0000000411007c0c */ /* 0x000fe2000c7a1270 */
[----:B------:R-:W-:Y:S01]  /*33910*/  ULDC UR4, c[0x0][0x22c] ;  /* 0x00008b0000047ab9 */ /* 0x000fe20000000800 */
[----:B0-----:R-:W-:Y:S01]  /*33920*/  IMAD R13, R20, 0x2, R11 ;  /* 0x00000002140d7824 */ /* 0x001fe200078e020b */
[----:B------:R0:W3:Y:S01]  /*33930*/  LDS.128 R16, [R3+UR7] ;  /* 0x0000000703107984 */ /* 0x0000e20008000c00 */
[----:B------:R-:W-:Y:S01]  /*33940*/  ISETP.LT.AND P4, PT, R22, UR4, !P0 ;  /* 0x0000000416007c0c */ /* 0x000fe2000c781270 */
[----:B------:R-:W-:Y:S01]  /*33950*/  ULDC UR4, c[0x0][0x22c] ;  /* 0x00008b0000047ab9 */ /* 0x000fe20000000800 */
[----:B------:R-:W-:Y:S01]  /*33960*/  PRMT R126, R126, 0x7632, R126 ;  /* 0x000076327e7e7816 */ /* 0x000fe2000000007e */
[----:B------:R-:W3:Y:S01]  /*33970*/  LDL.LU R22, [R1+0xc20] ;  /* 0x000c200001167983 */ /* 0x000ee20000300800 */
[----:B------:R-:W-:Y:S01]  /*33980*/  ISETP.LT.AND P3, PT, R23, UR4, !P0 ;  /* 0x0000000417007c0c */ /* 0x000fe2000c761270 */
[----:B------:R-:W-:Y:S01]  /*33990*/  ULDC UR4, c[0x0][0x22c] ;  /* 0x00008b0000047ab9 */ /* 0x000fe20000000800 */
[----:B------:R-:W3:Y:S01]  /*339a0*/  LDC R20, c[0x0][0x248] ;  /* 0x00009200ff147b82 */ /* 0x000ee20000000800 */
[----:B------:R-:W3:Y:S01]  /*339b0*/  LDL.LU R23, [R1+0xc1c] ;  /* 0x000c1c0001177983 */ /* 0x000ee20000300800 */
[----:B--2---:R-:W-:Y:S01]  /*339c0*/  ISETP.LT.AND P2, PT, R21, UR4, !P0 ;  /* 0x0000000415007c0c */ /* 0x004fe2000c741270 */
[----:B------:R-:W-:-:S02]  /*339d0*/  ULDC UR4, c[0x0][0x22c] ;  /* 0x00008b0000047ab9 */ /* 0x000fc40000000800 */
[----:B------:R-:W2:Y:S04]  /*339e0*/  LDL.LU R21, [R1+0xc18] ;  /* 0x000c180001157983 */ /* 0x000ea80000300800 */
[----:B------:R-:W2:Y:S01]  /*339f0*/  LDL.LU R15, [R1+0xc14] ;  /* 0x000c1400010f7983 */ /* 0x000ea20000300800 */
[----:B------:R-:W-:-:S04]  /*33a00*/  LEA R8, P6, R13, R2, 0x1 ;  /* 0x000000020d087211 */ /* 0x000fc800078c08ff */
[----:B------:R-:W-:Y:S01]  /*33a10*/  LEA.HI.X.SX32 R9, R13, R0, 0x1, P6 ;  /* 0x000000000d097211 */ /* 0x000fe200030f0eff */
[----:B-1----:R-:W-:Y:S02]  /*33a20*/  IMAD R13, R10, 0x2, R13 ;  /* 0x000000020a0d7824 */ /* 0x002fe400078e020d */
[----:B------:R-:W1:Y:S02]  /*33a30*/  LDC R10, c[0x0][0x248] ;  /* 0x00009200ff0a7b82 */ /* 0x000e640000000800 */
[----:B0-----:R-:W-:Y:S01]  /*33a40*/  IMAD R3, R12, 0x2, R13 ;  /* 0x000000020c037824 */ /* 0x001fe200078e020d */
[----:B------:R-:W-:-:S05]  /*33a50*/  LEA R6, P6, R13, R2, 0x1 ;  /* 0x000000020d067211 */ /* 0x000fca00078c08ff */
[----:B------:R-:W0:Y:S01]  /*33a60*/  LDC R12, c[0x0][0x248] ;  /* 0x00009200ff0c7b82 */ /* 0x000e220000000800 */
[----:B------:R-:W-:Y:S02]  /*33a70*/  LEA.HI.X.SX32 R7, R13, R0, 0x1, P6 ;  /* 0x000000000d077211 */ /* 0x000fe400030f0eff */
[----:B------:R-:W-:Y:S02]  /*33a80*/  LEA R4, P6, R3, R2, 0x1 ;  /* 0x0000000203047211 */ /* 0x000fe400078c08ff */
[----:B------:R-:W-:Y:S01]  /*33a90*/  PRMT R127, R127, 0x7632, R127 ;  /* 0x000076327f7f7816 */ /* 0x000fe2000000007f */
[----:B------:R1:W-:Y:S01]  /*33aa0*/  @P5 STG.E.U16 desc[UR40][R8.64], R126 ;  /* 0x0000007e08005986 */ /* 0x0003e2000c101528 */
[----:B------:R-:W-:Y:S01]  /*33ab0*/  LEA.HI.X.SX32 R5, R3, R0, 0x1, P6 ;  /* 0x0000000003057211 */ /* 0x000fe200030f0eff */
[----:B----4-:R-:W-:Y:S01]  /*33ac0*/  IMAD R3, R14, 0x2, R3 ;  /* 0x000000020e037824 */ /* 0x010fe200078e0203 */
[----:B---3--:R-:W-:Y:S01]  /*33ad0*/  ISETP.LT.AND P5, PT, R24, UR4, !P0 ;  /* 0x0000000418007c0c */ /* 0x008fe2000c7a1270 */
[----:B------:R-:W3:Y:S01]  /*33ae0*/  LDC R14, c[0x0][0x248] ;  /* 0x00009200ff0e7b82 */ /* 0x000ee20000000800 */
[----:B------:R-:W-:Y:S01]  /*33af0*/  ULDC UR4, c[0x0][0x22c] ;  /* 0x00008b0000047ab9 */ /* 0x000fe20000000800 */
[----:B------:R4:W-:Y:S01]  /*33b00*/  @P4 STG.E.U16 desc[UR40][R6.64], R127 ;  /* 0x0000007f06004986 */ /* 0x0009e2000c101528 */
[----:B-1----:R-:W-:Y:S01]  /*33b10*/  IMAD R11, R10, 0x2, R3 ;  /* 0x000000020a0b7824 */ /* 0x002fe200078e0203 */
[----:B------:R-:W-:-:S04]  /*33b20*/  LEA R8, P6, R3, R2, 0x1 ;  /* 0x0000000203087211 */ /* 0x000fc800078c08ff */
[----:B------:R-:W1:Y:S01]  /*33b30*/  LDC R24, c[0x0][0x248] ;  /* 0x00009200ff187b82 */ /* 0x000e620000000800 */
[----:B------:R-:W-:Y:S02]  /*33b40*/  LEA.HI.X.SX32 R9, R3, R0, 0x1, P6 ;  /* 0x0000000003097211 */ /* 0x000fe400030f0eff */
[C---:B----4-:R-:W-:Y:S01]  /*33b50*/  LEA R6, P6, R11.reuse, R2, 0x1 ;  /* 0x000000020b067211 */ /* 0x050fe200078c08ff */
[----:B0-----:R-:W-:Y:S01]  /*33b60*/  IMAD R3, R12, 0x2, R11 ;  /* 0x000000020c037824 */ /* 0x001fe200078e020b */
[----:B------:R0:W-:Y:S02]  /*33b70*/  @P3 STG.E.U16 desc[UR40][R4.64], R16 ;  /* 0x0000001004003986 */ /* 0x0001e4000c101528 */
[----:B------:R-:W-:Y:S01]  /*33b80*/  LEA.HI.X.SX32 R7, R11, R0, 0x1, P6 ;  /* 0x000000000b077211 */ /* 0x000fe200030f0eff */
[----:B------:R-:W-:Y:S01]  /*33b90*/  IMAD R11, R20, 0x2, R3 ;  /* 0x00000002140b7824 */ /* 0x000fe200078e0203 */
[----:B------:R4:W-:Y:S04]  /*33ba0*/  @P2 STG.E.U16 desc[UR40][R8.64], R17 ;  /* 0x0000001108002986 */ /* 0x0009e8000c101528 */
[----:B------:R4:W-:Y:S01]  /*33bb0*/  @P5 STG.E.U16 desc[UR40][R6.64], R18 ;  /* 0x0000001206005986 */ /* 0x0009e2000c101528 */
[----:B0-----:R-:W-:-:S02]  /*33bc0*/  LEA R4, P6, R3, R2, 0x1 ;  /* 0x0000000203047211 */ /* 0x001fc400078c08ff */
[----:B------:R-:W-:Y:S02]  /*33bd0*/  LEA R10, P5, R11, R2, 0x1 ;  /* 0x000000020b0a7211 */ /* 0x000fe400078a08ff */
[-C--:B------:R-:W-:Y:S01]  /*33be0*/  LEA.HI.X.SX32 R5, R3, R0.reuse, 0x1, P6 ;  /* 0x0000000003057211 */ /* 0x080fe200030f0eff */
[----:B---3--:R-:W-:Y:S01]  /*33bf0*/  IMAD R3, R14, 0x2, R11 ;  /* 0x000000020e037824 */ /* 0x008fe200078e020b */
[----:B------:R-:W-:Y:S02]  /*33c00*/  PRMT R16, R16, 0x7632, R16 ;  /* 0x0000763210107816 */ /* 0x000fe40000000010 */
[----:B------:R-:W-:Y:S02]  /*33c10*/  LEA.HI.X.SX32 R11, R11, R0, 0x1, P5 ;  /* 0x000000000b0b7211 */ /* 0x000fe400028f0eff */
[----:B----4-:R-:W-:Y:S02]  /*33c20*/  PRMT R17, R17, 0x7632, R17 ;  /* 0x0000763211117816 */ /* 0x010fe40000000011 */
[----:B------:R-:W-:-:S02]  /*33c30*/  PRMT R18, R18, 0x7632, R18 ;  /* 0x0000763212127816 */ /* 0x000fc40000000012 */
[----:B------:R-:W-:Y:S01]  /*33c40*/  ISETP.LT.AND P4, PT, R22, UR4, !P0 ;  /* 0x0000000416007c0c */ /* 0x000fe2000c781270 */
[----:B------:R-:W-:Y:S01]  /*33c50*/  ULDC UR4, c[0x0][0x22c] ;  /* 0x00008b0000047ab9 */ /* 0x000fe20000000800 */
[----:B------:R-:W0:Y:S01]  /*33c60*/  LDC R22, c[0x0][0x248] ;  /* 0x00009200ff167b82 */ /* 0x000e220000000800 */
[----:B------:R-:W-:Y:S01]  /*33c70*/  ISETP.LT.AND P3, PT, R23, UR4, !P0 ;  /* 0x0000000417007c0c */ /* 0x000fe2000c761270 */
[----:B------:R-:W-:Y:S02]  /*33c80*/  ULDC UR4, c[0x0][0x22c] ;  /* 0x00008b0000047ab9 */ /* 0x000fe40000000800 */
[----:B--2---:R-:W-:Y:S01]  /*33c90*/  ISETP.LT.AND P2, PT, R21, UR4, !P0 ;  /* 0x0000000415007c0c */ /* 0x004fe2000c741270 */
[----:B------:R-:W-:-:S06]  /*33ca0*/  ULDC UR4, c[0x0][0x22c] ;  /* 0x00008b0000047ab9 */ /* 0x000fcc0000000800 */
[----:B------:R2:W-:Y:S01]  /*33cb0*/  @P4 STG.E.U16 desc[UR40][R4.64], R19 ;  /* 0x0000001304004986 */ /* 0x0005e2000c101528 */
[----:B------:R-:W-:Y:S02]  /*33cc0*/  ISETP.LT.AND P0, PT, R15, UR4, !P0 ;  /* 0x000000040f007c0c */ /* 0x000fe4000c701270 */
[C---:B------:R-:W-:Y:S01]  /*33cd0*/  LEA R8, P4, R3.reuse, R2, 0x1 ;  /* 0x0000000203087211 */ /* 0x040fe200078808ff */
[----:B------:R2:W-:Y:S01]  /*33ce0*/  @P3 STG.E.U16 desc[UR40][R10.64], R16 ;  /* 0x000000100a003986 */ /* 0x0005e2000c101528 */
[----:B0-----:R-:W-:Y:S02]  /*33cf0*/  IMAD R13, R22, 0x2, R3 ;  /* 0x00000002160d7824 */ /* 0x001fe400078e0203 */
[----:B------:R-:W-:-:S03]  /*33d00*/  LEA.HI.X.SX32 R9, R3, R0, 0x1, P4 ;  /* 0x0000000003097211 */ /* 0x000fc600020f0eff */
[----:B------:R-:W-:Y:S01]  /*33d10*/  LEA R6, P3, R13, R2, 0x1 ;  /* 0x000000020d067211 */ /* 0x000fe200078608ff */
[----:B-1----:R-:W-:-:S03]  /*33d20*/  IMAD R15, R24, 0x2, R13 ;  /* 0x00000002180f7824 */ /* 0x002fc600078e020d */
[----:B------:R-:W-:Y:S01]  /*33d30*/  LEA.HI.X.SX32 R7, R13, R0, 0x1, P3 ;  /* 0x000000000d077211 */ /* 0x000fe200018f0eff */
[----:B------:R2:W-:Y:S01]  /*33d40*/  @P2 STG.E.U16 desc[UR40][R8.64], R17 ;  /* 0x0000001108002986 */ /* 0x0005e2000c101528 */
[----:B------:R-:W-:-:S03]  /*33d50*/  LEA R2, P3, R15, R2, 0x1 ;  /* 0x000000020f027211 */ /* 0x000fc600078608ff */
[----:B------:R2:W-:Y:S01]  /*33d60*/  @P0 STG.E.U16 desc[UR40][R6.64], R18 ;  /* 0x0000001206000986 */ /* 0x0005e2000c101528 */
[----:B------:R-:W-:Y:S01]  /*33d70*/  LEA.HI.X.SX32 R3, R15, R0, 0x1, P3 ;  /* 0x000000000f037211 */ /* 0x000fe200018f0eff */
[----:B------:R-:W-:Y:S08]  /*33d80*/  @!P1 EXIT ;  /* 0x000000000000994d */ /* 0x000ff00003800000 */
[----:B--2---:R-:W-:-:S05]  /*33d90*/  PRMT R19, R19, 0x7632, R19 ;  /* 0x0000763213137816 */ /* 0x004fca0000000013 */
[----:B------:R-:W-:Y:S01]  /*33da0*/  STG.E.U16 desc[UR40][R2.64], R19 ;  /* 0x0000001302007986 */ /* 0x000fe2000c101528 */
[----:B------:R-:W-:Y:S05]  /*33db0*/  EXIT ;  /* 0x000000000000794d */ /* 0x000fea0003800000 */
.L_x_2:
[----:B------:R-:W-:-:S00]  /*33dc0*/  BRA `(.L_x_2) ;  /* 0xfffffffc00fc7947 */ /* 0x000fc0000383ffff */
[----:B------:R-:W-:-:S00]  /*33dd0*/  NOP ;  /* 0x0000000000007918 */ /* 0x000fc00000000000 */
        /* <DEDUP_REMOVED lines=10> */
.L_x_3:


//--------------------- .nv.shared.matmul_kernel  --------------------------
	.section	.nv.shared.matmul_kernel,"aw",@nobits
	.sectionflags	@""
	.align	16
	.zero		1024


//--------------------- .nv.shared.reserved.0     --------------------------
	.section	.nv.shared.reserved.0,"aw",@nobits
	.weak		__nv_reservedSMEM_offset_0_alias
	.size		__nv_reservedSMEM_offset_0_alias, 0, 0
	.other		__nv_reservedSMEM_offset_0_alias,@"STO_CUDA_RESERVED_SHARED STV_DEFAULT"
__nv_reservedSMEM_offset_0_alias:
	.zero		0


//--------------------- .nv.constant0.matmul_kernel --------------------------
	.section	.nv.constant0.matmul_kernel,"a",@progbits
	.sectionflags	@""
	.align	4
.nv.constant0.matmul_kernel:
	.zero		608


//--------------------- SYMBOLS --------------------------

	.type		.nv.reservedSmem.offset0,@object
	.size		.nv.reservedSmem.offset0,0x4
